	.target	sm_90a

	.elftype	@"ET_EXEC"


//--------------------- .note.nv.tkinfo           --------------------------
	.section	.note.nv.tkinfo,"",@"SHT_NOTE"
	.sectionflags	@"SHF_NOTE_NV_TKINFO"
	.tkinfo
        /*0018*/ 	.word	0x00000002
        /*0030*/ 	.string	""
        /*0030*/ 	.string	"ptxas"
        /*0030*/ 	.string	"Cuda compilation tools, release 13.0, V13.0.88"
        /*0030*/ 	.string	"Build cuda_13.0.r13.0/compiler.36424714_0"
        /*0030*/ 	.string	"-v  -suppress-debug-info  -lineinfo  -arch sm_90a "



//--------------------- .note.nv.cuinfo           --------------------------
	.section	.note.nv.cuinfo,"",@"SHT_NOTE"
	.sectionflags	@"SHF_NOTE_NV_CUINFO"
        /*0018*/ 	.short	0x0002
        /*001a*/ 	.short	0x005a
        /*001c*/ 	.short	0x0082
	.zero		2


//--------------------- .nv.info                  --------------------------
	.section	.nv.info,"",@"SHT_CUDA_INFO"
	.align	4


	//----- nvinfo : EIATTR_REGCOUNT
	.align		4
        /*0000*/ 	.byte	0x04, 0x2f
        /*0002*/ 	.short	(.L_1 - .L_0)
	.align		4
.L_0:
        /*0004*/ 	.word	index@(matmul_kernel)
        /*0008*/ 	.word	0x000000ff


	//----- nvinfo : EIATTR_FRAME_SIZE
	.align		4
.L_1:
        /*000c*/ 	.byte	0x04, 0x11
        /*000e*/ 	.short	(.L_3 - .L_2)
	.align		4
.L_2:
        /*0010*/ 	.word	index@(matmul_kernel)
        /*0014*/ 	.word	0x000015f8


	//----- nvinfo : EIATTR_MIN_STACK_SIZE
	.align		4
.L_3:
        /*0018*/ 	.byte	0x04, 0x12
        /*001a*/ 	.short	(.L_5 - .L_4)
	.align		4
.L_4:
        /*001c*/ 	.word	index@(matmul_kernel)
        /*0020*/ 	.word	0x000015f8
.L_5:


//--------------------- .nv.compat                --------------------------
	.section	.nv.compat,"",@"SHT_CUDA_COMPAT_INFO"
	.align	4
        /*0000*/ 	.byte	0x02, 0x09, 0x01, 0x00, 0x02, 0x02, 0x04, 0x00, 0x02, 0x05, 0x05, 0x00, 0x03, 0x07, 0x01, 0x01
        /*0010*/ 	.byte	0x02, 0x03, 0x00, 0x00, 0x02, 0x06, 0x01, 0x00, 0x04, 0x0b, 0x08, 0x00, 0x00, 0x00, 0x00, 0x00
        /*0020*/ 	.byte	0x00, 0x00, 0x00, 0x00


//--------------------- .nv.info.matmul_kernel    --------------------------
	.section	.nv.info.matmul_kernel,"",@"SHT_CUDA_INFO"
	.sectionflags	@""
	.align	4


	//----- nvinfo : EIATTR_CUDA_API_VERSION
	.align		4
        /*0000*/ 	.byte	0x04, 0x37
        /*0002*/ 	.short	(.L_7 - .L_6)
.L_6:
        /*0004*/ 	.word	0x00000082


	//----- nvinfo : EIATTR_KPARAM_INFO
	.align		4
.L_7:
        /*0008*/ 	.byte	0x04, 0x17
        /*000a*/ 	.short	(.L_9 - .L_8)
.L_8:
        /*000c*/ 	.word	0x00000000
        /*0010*/ 	.short	0x000d
        /*0012*/ 	.short	0x0048
        /*0014*/ 	.byte	0x00, 0xf4, 0x21, 0x00


	//----- nvinfo : EIATTR_KPARAM_INFO
	.align		4
.L_9:
        /*0018*/ 	.byte	0x04, 0x17
        /*001a*/ 	.short	(.L_11 - .L_10)
.L_10:
        /*001c*/ 	.word	0x00000000
        /*0020*/ 	.short	0x000c
        /*0022*/ 	.short	0x0040
        /*0024*/ 	.byte	0x00, 0xf4, 0x21, 0x00


	//----- nvinfo : EIATTR_KPARAM_INFO
	.align		4
.L_11:
        /*0028*/ 	.byte	0x04, 0x17
        /*002a*/ 	.short	(.L_13 - .L_12)
.L_12:
        /*002c*/ 	.word	0x00000000
        /*0030*/ 	.short	0x000b
        /*0032*/ 	.short	0x0038
        /*0034*/ 	.byte	0x00, 0xf0, 0x11, 0x00


	//----- nvinfo : EIATTR_KPARAM_INFO
	.align		4
.L_13:
        /*0038*/ 	.byte	0x04, 0x17
        /*003a*/ 	.short	(.L_15 - .L_14)
.L_14:
        /*003c*/ 	.word	0x00000000
        /*0040*/ 	.short	0x000a
        /*0042*/ 	.short	0x0034
        /*0044*/ 	.byte	0x00, 0xf0, 0x11, 0x00


	//----- nvinfo : EIATTR_KPARAM_INFO
	.align		4
.L_15:
        /*0048*/ 	.byte	0x04, 0x17
        /*004a*/ 	.short	(.L_17 - .L_16)
.L_16:
        /*004c*/ 	.word	0x00000000
        /*0050*/ 	.short	0x0009
        /*0052*/ 	.short	0x0030
        /*0054*/ 	.byte	0x00, 0xf0, 0x11, 0x00


	//----- nvinfo : EIATTR_KPARAM_INFO
	.align		4
.L_17:
        /*0058*/ 	.byte	0x04, 0x17
        /*005a*/ 	.short	(.L_19 - .L_18)
.L_18:
        /*005c*/ 	.word	0x00000000
        /*0060*/ 	.short	0x0008
        /*0062*/ 	.short	0x002c
        /*0064*/ 	.byte	0x00, 0xf0, 0x11, 0x00


	//----- nvinfo : EIATTR_KPARAM_INFO
	.align		4
.L_19:
        /*0068*/ 	.byte	0x04, 0x17
        /*006a*/ 	.short	(.L_21 - .L_20)
.L_20:
        /*006c*/ 	.word	0x00000000
        /*0070*/ 	.short	0x0007
        /*0072*/ 	.short	0x0028
        /*0074*/ 	.byte	0x00, 0xf0, 0x11, 0x00


	//----- nvinfo : EIATTR_KPARAM_INFO
	.align		4
.L_21:
        /*0078*/ 	.byte	0x04, 0x17
        /*007a*/ 	.short	(.L_23 - .L_22)
.L_22:
        /*007c*/ 	.word	0x00000000
        /*0080*/ 	.short	0x0006
        /*0082*/ 	.short	0x0024
        /*0084*/ 	.byte	0x00, 0xf0, 0x11, 0x00


	//----- nvinfo : EIATTR_KPARAM_INFO
	.align		4
.L_23:
        /*0088*/ 	.byte	0x04, 0x17
        /*008a*/ 	.short	(.L_25 - .L_24)
.L_24:
        /*008c*/ 	.word	0x00000000
        /*0090*/ 	.short	0x0005
        /*0092*/ 	.short	0x0020
        /*0094*/ 	.byte	0x00, 0xf0, 0x11, 0x00


	//----- nvinfo : EIATTR_KPARAM_INFO
	.align		4
.L_25:
        /*0098*/ 	.byte	0x04, 0x17
        /*009a*/ 	.short	(.L_27 - .L_26)
.L_26:
        /*009c*/ 	.word	0x00000000
        /*00a0*/ 	.short	0x0004
        /*00a2*/ 	.short	0x001c
        /*00a4*/ 	.byte	0x00, 0xf0, 0x11, 0x00


	//----- nvinfo : EIATTR_KPARAM_INFO
	.align		4
.L_27:
        /*00a8*/ 	.byte	0x04, 0x17
        /*00aa*/ 	.short	(.L_29 - .L_28)
.L_28:
        /*00ac*/ 	.word	0x00000000
        /*00b0*/ 	.short	0x0003
        /*00b2*/ 	.short	0x0018
        /*00b4*/ 	.byte	0x00, 0xf0, 0x11, 0x00


	//----- nvinfo : EIATTR_KPARAM_INFO
	.align		4
.L_29:
        /*00b8*/ 	.byte	0x04, 0x17
        /*00ba*/ 	.short	(.L_31 - .L_30)
.L_30:
        /*00bc*/ 	.word	0x00000000
        /*00c0*/ 	.short	0x0002
        /*00c2*/ 	.short	0x0010
        /*00c4*/ 	.byte	0x00, 0xf4, 0x21, 0x00


	//----- nvinfo : EIATTR_KPARAM_INFO
	.align		4
.L_31:
        /*00c8*/ 	.byte	0x04, 0x17
        /*00ca*/ 	.short	(.L_33 - .L_32)
.L_32:
        /*00cc*/ 	.word	0x00000000
        /*00d0*/ 	.short	0x0001
        /*00d2*/ 	.short	0x0008
        /*00d4*/ 	.byte	0x00, 0xf4, 0x21, 0x00


	//----- nvinfo : EIATTR_KPARAM_INFO
	.align		4
.L_33:
        /*00d8*/ 	.byte	0x04, 0x17
        /*00da*/ 	.short	(.L_35 - .L_34)
.L_34:
        /*00dc*/ 	.word	0x00000000
        /*00e0*/ 	.short	0x0000
        /*00e2*/ 	.short	0x0000
        /*00e4*/ 	.byte	0x00, 0xf4, 0x21, 0x00


	//----- nvinfo : EIATTR_EXPLICIT_CLUSTER
	.align		4
.L_35:
        /*00e8*/ 	.byte	0x01, 0x3e
	.zero		2


	//----- nvinfo : EIATTR_CTA_PER_CLUSTER
	.align		4
        /*00ec*/ 	.byte	0x04, 0x3d
        /*00ee*/ 	.short	(.L_37 - .L_36)
.L_36:
        /*00f0*/ 	.word	0x00000004
        /*00f4*/ 	.word	0x00000001
        /*00f8*/ 	.word	0x00000001


	//----- nvinfo : EIATTR_SPARSE_MMA_MASK
	.align		4
.L_37:
        /*00fc*/ 	.byte	0x03, 0x50
        /*00fe*/ 	.short	0x0000


	//----- nvinfo : EIATTR_MAXREG_COUNT
	.align		4
        /*0100*/ 	.byte	0x03, 0x1b
        /*0102*/ 	.short	0x00ff


	//----- nvinfo : EIATTR_NUM_BARRIERS
	.align		4
        /*0104*/ 	.byte	0x02, 0x4c
        /*0106*/ 	.byte	0x01
	.zero		1


	//----- nvinfo : EIATTR_ANNOTATIONS
	.align		4
        /*0108*/ 	.byte	0x04, 0x55
        /*010a*/ 	.short	(.L_39 - .L_38)


	//   ....[0]....
.L_38:
        /*010c*/ 	.word	0x00000001
        /*0110*/ 	.byte	0x20, 0x0d, 0x00, 0x00, 0x01, 0x00, 0x00, 0x00, 0x30, 0x0d, 0x00, 0x00, 0x01, 0x00, 0x00, 0x00
        /* <DEDUP_REMOVED lines=2566> */
        /*a180*/ 	.byte	0x80, 0x24, 0x04, 0x00, 0x01, 0x00, 0x00, 0x00, 0x90, 0x24, 0x04, 0x00


	//----- nvinfo : EIATTR_MERCURY_ISA_VERSION
	.align		4
.L_39:
        /*a18c*/ 	.byte	0x03, 0x5f
        /*a18e*/ 	.short	0x0101


	//----- nvinfo : EIATTR_EXIT_INSTR_OFFSETS
	.align		4
        /*a190*/ 	.byte	0x04, 0x1c
        /*a192*/ 	.short	(.L_41 - .L_40)


	//   ....[0]....
.L_40:
        /*a194*/ 	.word	0x00042c90


	//   ....[1]....
        /*a198*/ 	.word	0x00042cc0


	//----- nvinfo : EIATTR_REQNTID
	.align		4
.L_41:
        /*a19c*/ 	.byte	0x04, 0x10
        /*a19e*/ 	.short	(.L_43 - .L_42)
.L_42:
        /*a1a0*/ 	.word	0x00000080
        /*a1a4*/ 	.word	0x00000001
        /*a1a8*/ 	.word	0x00000001


	//----- nvinfo : EIATTR_CBANK_PARAM_SIZE
	.align		4
.L_43:
        /*a1ac*/ 	.byte	0x03, 0x19
        /*a1ae*/ 	.short	0x0050


	//----- nvinfo : EIATTR_PARAM_CBANK
	.align		4
        /*a1b0*/ 	.byte	0x04, 0x0a
        /*a1b2*/ 	.short	(.L_45 - .L_44)
	.align		4
.L_44:
        /*a1b4*/ 	.word	index@(.nv.constant0.matmul_kernel)
        /*a1b8*/ 	.short	0x0210
        /*a1ba*/ 	.short	0x0050


	//----- nvinfo : EIATTR_SW_WAR
	.align		4
.L_45:
        /*a1bc*/ 	.byte	0x04, 0x36
        /*a1be*/ 	.short	(.L_47 - .L_46)
.L_46:
        /*a1c0*/ 	.word	0x00000008
.L_47:


//--------------------- .nv.callgraph             --------------------------
	.section	.nv.callgraph,"",@"SHT_CUDA_CALLGRAPH"
	.align	4
	.sectionentsize	8
	.align		4
        /*0000*/ 	.word	0x00000000
	.align		4
        /*0004*/ 	.word	0xffffffff
	.align		4
        /*0008*/ 	.word	0x00000000
	.align		4
        /*000c*/ 	.word	0xfffffffe
	.align		4
        /*0010*/ 	.word	0x00000000
	.align		4
        /*0014*/ 	.word	0xfffffffd
	.align		4
        /*0018*/ 	.word	0x00000000
	.align		4
        /*001c*/ 	.word	0xfffffffc


//--------------------- .text.matmul_kernel       --------------------------
	.section	.text.matmul_kernel,"ax",@progbits
	.align	128
        .global         matmul_kernel
        .type           matmul_kernel,@function
        .size           matmul_kernel,(.L_x_3 - matmul_kernel)
        .other          matmul_kernel,@"STO_CUDA_ENTRY STV_DEFAULT"
matmul_kernel:
.text.matmul_kernel:
[----:B------:R-:W0:Y:S08]  /*0000*/  LDC R1, c[0x0][0x28] ;  /* 0x00000a00ff017b82 */ /* 0x000e300000000800 */
[----:B------:R-:W1:Y:S01]  /*0010*/  LDC.64 R244, c[0x0][0x228] ;  /* 0x00008a00fff47b82 */ /* 0x000e620000000a00 */
[----:B------:R-:W2:Y:S01]  /*0020*/  S2R R252, SR_TID.X ;  /* 0x0000000000fc7919 */ /* 0x000ea20000002100 */
[----:B0-----:R-:W-:Y:S01]  /*0030*/  VIADD R1, R1, 0xffffea08 ;  /* 0xffffea0801017836 */ /* 0x001fe20000000000 */
[----:B------:R-:W-:Y:S01]  /*0040*/  UMOV UR6, 0x400 ;  /* 0x0000040000067882 */ /* 0x000fe20000000000 */
[----:B------:R-:W-:Y:S01]  /*0050*/  ULDC.64 UR56, c[0x0][0x208] ;  /* 0x0000820000387ab9 */ /* 0x000fe20000000a00 */
[----:B------:R-:W-:-:S02]  /*0060*/  CS2R R236, SRZ ;  /* 0x0000000000ec7805 */ /* 0x000fc4000001ff00 */
[----:B------:R-:W-:Y:S02]  /*0070*/  CS2R R238, SRZ ;  /* 0x0000000000ee7805 */ /* 0x000fe4000001ff00 */
[----:B------:R-:W-:Y:S01]  /*0080*/  CS2R R100, SRZ ;  /* 0x0000000000647805 */ /* 0x000fe2000001ff00 */
[----:B------:R-:W0:Y:S01]  /*0090*/  S2UR UR4, SR_CTAID.X ;  /* 0x00000000000479c3 */ /* 0x000e220000002500 */
[----:B------:R-:W-:Y:S02]  /*00a0*/  CS2R R102, SRZ ;  /* 0x0000000000667805 */ /* 0x000fe4000001ff00 */
[----:B------:R-:W-:Y:S02]  /*00b0*/  CS2R R104, SRZ ;  /* 0x0000000000687805 */ /* 0x000fe4000001ff00 */
[----:B------:R-:W-:Y:S02]  /*00c0*/  CS2R R106, SRZ ;  /* 0x00000000006a7805 */ /* 0x000fe4000001ff00 */
[----:B------:R-:W-:-:S02]  /*00d0*/  CS2R R92, SRZ ;  /* 0x00000000005c7805 */ /* 0x000fc4000001ff00 */
[----:B------:R-:W-:Y:S02]  /*00e0*/  CS2R R94, SRZ ;  /* 0x00000000005e7805 */ /* 0x000fe4000001ff00 */
[----:B------:R-:W-:Y:S02]  /*00f0*/  CS2R R96, SRZ ;  /* 0x0000000000607805 */ /* 0x000fe4000001ff00 */
[----:B------:R-:W-:Y:S01]  /*0100*/  CS2R R98, SRZ ;  /* 0x0000000000627805 */ /* 0x000fe2000001ff00 */
[----:B------:R-:W3:Y:S01]  /*0110*/  S2UR UR7, SR_CgaCtaId ;  /* 0x00000000000779c3 */ /* 0x000ee20000008800 */
[----:B------:R-:W-:Y:S02]  /*0120*/  CS2R R84, SRZ ;  /* 0x0000000000547805 */ /* 0x000fe4000001ff00 */
[----:B------:R-:W-:Y:S02]  /*0130*/  CS2R R86, SRZ ;  /* 0x0000000000567805 */ /* 0x000fe4000001ff00 */
[----:B------:R-:W-:-:S02]  /*0140*/  CS2R R88, SRZ ;  /* 0x0000000000587805 */ /* 0x000fc4000001ff00 */
[----:B------:R-:W-:Y:S02]  /*0150*/  CS2R R90, SRZ ;  /* 0x00000000005a7805 */ /* 0x000fe4000001ff00 */
[----:B------:R-:W-:Y:S02]  /*0160*/  CS2R R76, SRZ ;  /* 0x00000000004c7805 */ /* 0x000fe4000001ff00 */
[----:B------:R-:W-:Y:S02]  /*0170*/  CS2R R78, SRZ ;  /* 0x00000000004e7805 */ /* 0x000fe4000001ff00 */
[----:B------:R-:W-:Y:S01]  /*0180*/  CS2R R80, SRZ ;  /* 0x0000000000507805 */ /* 0x000fe2000001ff00 */
[----:B-1----:R-:W-:Y:S01]  /*0190*/  VIADD R0, R245, 0x1ff ;  /* 0x000001fff5007836 */ /* 0x002fe20000000000 */
[----:B------:R-:W1:Y:S01]  /*01a0*/  LDC R246, c[0x0][0x230] ;  /* 0x00008c00fff67b82 */ /* 0x000e620000000800 */
[----:B------:R-:W-:Y:S02]  /*01b0*/  CS2R R82, SRZ ;  /* 0x0000000000527805 */ /* 0x000fe4000001ff00 */
[----:B------:R-:W-:-:S02]  /*01c0*/  CS2R R60, SRZ ;  /* 0x00000000003c7805 */ /* 0x000fc4000001ff00 */
[----:B------:R-:W-:Y:S02]  /*01d0*/  CS2R R62, SRZ ;  /* 0x00000000003e7805 */ /* 0x000fe4000001ff00 */
[----:B------:R-:W-:Y:S02]  /*01e0*/  SHF.R.S32.HI R3, RZ, 0x1f, R0 ;  /* 0x0000001fff037819 */ /* 0x000fe40000011400 */
[----:B------:R-:W-:Y:S02]  /*01f0*/  CS2R R68, SRZ ;  /* 0x0000000000447805 */ /* 0x000fe4000001ff00 */
[----:B------:R-:W-:Y:S02]  /*0200*/  CS2R R70, SRZ ;  /* 0x0000000000467805 */ /* 0x000fe4000001ff00 */
[----:B0-----:R-:W-:Y:S01]  /*0210*/  I2FP.F32.U32 R5, UR4 ;  /* 0x0000000400057c45 */ /* 0x001fe20008201000 */
[----:B------:R-:W-:Y:S01]  /*0220*/  ULDC UR4, c[0x0][0x150] ;  /* 0x0000540000047ab9 */ /* 0x000fe20000000800 */
[----:B------:R-:W-:-:S02]  /*0230*/  LEA.HI R3, R3, R0, RZ, 0x9 ;  /* 0x0000000003037211 */ /* 0x000fc400078f48ff */
[----:B------:R-:W-:Y:S02]  /*0240*/  CS2R R64, SRZ ;  /* 0x0000000000407805 */ /* 0x000fe4000001ff00 */
[----:B------:R-:W-:Y:S01]  /*0250*/  CS2R R66, SRZ ;  /* 0x0000000000427805 */ /* 0x000fe2000001ff00 */
[----:B------:R-:W-:Y:S01]  /*0260*/  FMUL R5, R5, UR4 ;  /* 0x0000000405057c20 */ /* 0x000fe20008400000 */
[----:B------:R-:W-:Y:S02]  /*0270*/  SHF.R.S32.HI R3, RZ, 0x9, R3 ;  /* 0x00000009ff037819 */ /* 0x000fe40000011403 */
[----:B------:R-:W-:Y:S01]  /*0280*/  CS2R R52, SRZ ;  /* 0x0000000000347805 */ /* 0x000fe2000001ff00 */
[----:B---3--:R-:W-:Y:S01]  /*0290*/  USHF.L.U32 UR5, UR7, 0x7, URZ ;  /* 0x0000000707057899 */ /* 0x008fe2000800063f */
[----:B------:R-:W-:Y:S01]  /*02a0*/  CS2R R54, SRZ ;  /* 0x0000000000367805 */ /* 0x000fe2000001ff00 */
[----:B------:R-:W-:Y:S01]  /*02b0*/  ULEA UR6, UR7, UR6, 0x18 ;  /* 0x0000000607067291 */ /* 0x000fe2000f8ec03f */
[----:B------:R-:W-:Y:S01]  /*02c0*/  IMAD.SHL.U32 R4, R3, 0x8, RZ ;  /* 0x0000000803047824 */ /* 0x000fe200078e00ff */
[----:B------:R-:W0:Y:S01]  /*02d0*/  F2I.U32.TRUNC.NTZ R5, R5 ;  /* 0x0000000500057305 */ /* 0x000e22000020f000 */
[----:B------:R-:W-:Y:S01]  /*02e0*/  ULOP3.LUT UR5, UR5, 0x180, URZ, 0xc0, !UPT ;  /* 0x0000018005057892 */ /* 0x000fe2000f8ec03f */
[----:B------:R-:W-:-:S02]  /*02f0*/  CS2R R72, SRZ ;  /* 0x0000000000487805 */ /* 0x000fc4000001ff00 */
[----:B------:R-:W-:Y:S02]  /*0300*/  CS2R R74, SRZ ;  /* 0x00000000004a7805 */ /* 0x000fe4000001ff00 */
[----:B------:R-:W-:Y:S01]  /*0310*/  IABS R7, R4 ;  /* 0x0000000400077213 */ /* 0x000fe20000000000 */
[----:B-1----:R-:W-:Y:S01]  /*0320*/  VIADD R246, R246, 0x3f ;  /* 0x0000003ff6f67836 */ /* 0x002fe20000000000 */
[----:B------:R-:W-:Y:S02]  /*0330*/  CS2R R120, SRZ ;  /* 0x0000000000787805 */ /* 0x000fe4000001ff00 */
[----:B------:R-:W-:Y:S01]  /*0340*/  CS2R R122, SRZ ;  /* 0x00000000007a7805 */ /* 0x000fe2000001ff00 */
[----:B------:R-:W1:Y:S01]  /*0350*/  I2F.RP R0, R7 ;  /* 0x0000000700007306 */ /* 0x000e620000209400 */
[----:B------:R-:W-:Y:S02]  /*0360*/  CS2R R112, SRZ ;  /* 0x0000000000707805 */ /* 0x000fe4000001ff00 */
[----:B------:R-:W-:-:S02]  /*0370*/  CS2R R114, SRZ ;  /* 0x0000000000727805 */ /* 0x000fc4000001ff00 */
[----:B------:R-:W-:Y:S02]  /*0380*/  CS2R R56, SRZ ;  /* 0x0000000000387805 */ /* 0x000fe4000001ff00 */
[----:B------:R-:W-:Y:S02]  /*0390*/  CS2R R58, SRZ ;  /* 0x00000000003a7805 */ /* 0x000fe4000001ff00 */
[----:B------:R-:W-:Y:S02]  /*03a0*/  CS2R R48, SRZ ;  /* 0x0000000000307805 */ /* 0x000fe4000001ff00 */
[----:B------:R-:W-:Y:S02]  /*03b0*/  CS2R R50, SRZ ;  /* 0x0000000000327805 */ /* 0x000fe4000001ff00 */
[----:B0-----:R-:W-:Y:S02]  /*03c0*/  IABS R11, R5 ;  /* 0x00000005000b7213 */ /* 0x001fe40000000000 */
[----:B------:R-:W-:-:S02]  /*03d0*/  CS2R R44, SRZ ;  /* 0x00000000002c7805 */ /* 0x000fc4000001ff00 */
[----:B------:R-:W-:Y:S02]  /*03e0*/  CS2R R46, SRZ ;  /* 0x00000000002e7805 */ /* 0x000fe4000001ff00 */
[----:B------:R-:W-:Y:S02]  /*03f0*/  CS2R R40, SRZ ;  /* 0x0000000000287805 */ /* 0x000fe4000001ff00 */
[----:B------:R-:W-:Y:S02]  /*0400*/  CS2R R42, SRZ ;  /* 0x00000000002a7805 */ /* 0x000fe4000001ff00 */
[----:B------:R-:W-:Y:S02]  /*0410*/  CS2R R36, SRZ ;  /* 0x0000000000247805 */ /* 0x000fe4000001ff00 */
[----:B------:R-:W-:Y:S02]  /*0420*/  CS2R R38, SRZ ;  /* 0x0000000000267805 */ /* 0x000fe4000001ff00 */
[----:B------:R-:W-:Y:S01]  /*0430*/  CS2R R32, SRZ ;  /* 0x0000000000207805 */ /* 0x000fe2000001ff00 */
[----:B-1----:R-:W0:Y:S01]  /*0440*/  MUFU.RCP R0, R0 ;  /* 0x0000000000007308 */ /* 0x002e220000001000 */
[----:B------:R-:W-:-:S02]  /*0450*/  CS2R R34, SRZ ;  /* 0x0000000000227805 */ /* 0x000fc4000001ff00 */
[----:B------:R-:W-:Y:S02]  /*0460*/  CS2R R28, SRZ ;  /* 0x00000000001c7805 */ /* 0x000fe4000001ff00 */
[----:B------:R-:W-:Y:S02]  /*0470*/  CS2R R30, SRZ ;  /* 0x00000000001e7805 */ /* 0x000fe4000001ff00 */
[----:B------:R-:W-:Y:S02]  /*0480*/  CS2R R24, SRZ ;  /* 0x0000000000187805 */ /* 0x000fe4000001ff00 */
[----:B------:R-:W-:Y:S02]  /*0490*/  CS2R R26, SRZ ;  /* 0x00000000001a7805 */ /* 0x000fe4000001ff00 */
[----:B------:R-:W-:Y:S02]  /*04a0*/  CS2R R20, SRZ ;  /* 0x0000000000147805 */ /* 0x000fe4000001ff00 */
        /* <DEDUP_REMOVED lines=9> */
[----:B------:R-:W-:Y:S01]  /*0540*/  CS2R R124, SRZ ;  /* 0x00000000007c7805 */ /* 0x000fe2000001ff00 */
[----:B0-----:R-:W-:Y:S01]  /*0550*/  VIADD R2, R0, 0xffffffe ;  /* 0x0ffffffe00027836 */ /* 0x001fe20000000000 */
[----:B------:R-:W-:Y:S02]  /*0560*/  IABS R0, R4 ;  /* 0x0000000400007213 */ /* 0x000fe40000000000 */
[----:B------:R-:W-:Y:S02]  /*0570*/  CS2R R126, SRZ ;  /* 0x00000000007e7805 */ /* 0x000fe4000001ff00 */
[----:B------:R-:W-:Y:S01]  /*0580*/  CS2R R128, SRZ ;  /* 0x0000000000807805 */ /* 0x000fe2000001ff00 */
[----:B------:R0:W1:Y:S01]  /*0590*/  F2I.FTZ.U32.TRUNC.NTZ R3, R2 ;  /* 0x0000000200037305 */ /* 0x000062000021f000 */
[----:B------:R-:W-:Y:S01]  /*05a0*/  CS2R R130, SRZ ;  /* 0x0000000000827805 */ /* 0x000fe2000001ff00 */
[----:B------:R-:W-:Y:S01]  /*05b0*/  IMAD.MOV R0, RZ, RZ, -R0 ;  /* 0x000000ffff007224 */ /* 0x000fe200078e0a00 */
[----:B------:R-:W-:-:S02]  /*05c0*/  CS2R R132, SRZ ;  /* 0x0000000000847805 */ /* 0x000fc4000001ff00 */
[----:B------:R-:W-:Y:S02]  /*05d0*/  CS2R R134, SRZ ;  /* 0x0000000000867805 */ /* 0x000fe4000001ff00 */
[----:B------:R-:W-:Y:S02]  /*05e0*/  CS2R R136, SRZ ;  /* 0x0000000000887805 */ /* 0x000fe4000001ff00 */
[----:B------:R-:W-:Y:S02]  /*05f0*/  CS2R R138, SRZ ;  /* 0x00000000008a7805 */ /* 0x000fe4000001ff00 */
[----:B------:R-:W-:Y:S02]  /*0600*/  CS2R R140, SRZ ;  /* 0x00000000008c7805 */ /* 0x000fe4000001ff00 */
[----:B------:R-:W-:Y:S01]  /*0610*/  CS2R R142, SRZ ;  /* 0x00000000008e7805 */ /* 0x000fe2000001ff00 */
[----:B0-----:R-:W-:Y:S01]  /*0620*/  IMAD.MOV.U32 R2, RZ, RZ, RZ ;  /* 0x000000ffff027224 */ /* 0x001fe200078e00ff */
[----:B------:R-:W-:-:S02]  /*0630*/  CS2R R144, SRZ ;  /* 0x0000000000907805 */ /* 0x000fc4000001ff00 */
[----:B------:R-:W-:Y:S02]  /*0640*/  CS2R R146, SRZ ;  /* 0x0000000000927805 */ /* 0x000fe4000001ff00 */
[----:B------:R-:W-:Y:S02]  /*0650*/  CS2R R148, SRZ ;  /* 0x0000000000947805 */ /* 0x000fe4000001ff00 */
[----:B------:R-:W-:Y:S02]  /*0660*/  CS2R R150, SRZ ;  /* 0x0000000000967805 */ /* 0x000fe4000001ff00 */
[----:B------:R-:W-:Y:S01]  /*0670*/  CS2R R152, SRZ ;  /* 0x0000000000987805 */ /* 0x000fe2000001ff00 */
[----:B-1----:R-:W-:Y:S01]  /*0680*/  IMAD.MOV R6, RZ, RZ, -R3 ;  /* 0x000000ffff067224 */ /* 0x002fe200078e0a03 */
[----:B------:R-:W-:Y:S02]  /*0690*/  CS2R R154, SRZ ;  /* 0x00000000009a7805 */ /* 0x000fe4000001ff00 */
[----:B------:R-:W-:-:S02]  /*06a0*/  CS2R R156, SRZ ;  /* 0x00000000009c7805 */ /* 0x000fc4000001ff00 */
[----:B------:R-:W-:Y:S01]  /*06b0*/  CS2R R158, SRZ ;  /* 0x00000000009e7805 */ /* 0x000fe2000001ff00 */
[----:B------:R-:W-:Y:S01]  /*06c0*/  IMAD R9, R6, R7, RZ ;  /* 0x0000000706097224 */ /* 0x000fe200078e02ff */
[----:B------:R-:W-:Y:S02]  /*06d0*/  CS2R R160, SRZ ;  /* 0x0000000000a07805 */ /* 0x000fe4000001ff00 */
[----:B------:R-:W-:Y:S02]  /*06e0*/  CS2R R162, SRZ ;  /* 0x0000000000a27805 */ /* 0x000fe4000001ff00 */
[----:B------:R-:W-:Y:S01]  /*06f0*/  CS2R R164, SRZ ;  /* 0x0000000000a47805 */ /* 0x000fe2000001ff00 */
[----:B------:R-:W-:Y:S01]  /*0700*/  IMAD.HI.U32 R2, R3, R9, R2 ;  /* 0x0000000903027227 */ /* 0x000fe200078e0002 */
[----:B------:R-:W-:Y:S02]  /*0710*/  CS2R R166, SRZ ;  /* 0x0000000000a67805 */ /* 0x000fe4000001ff00 */
[----:B------:R-:W-:-:S02]  /*0720*/  CS2R R168, SRZ ;  /* 0x0000000000a87805 */ /* 0x000fc4000001ff00 */
[----:B------:R-:W-:Y:S02]  /*0730*/  CS2R R170, SRZ ;  /* 0x0000000000aa7805 */ /* 0x000fe4000001ff00 */
[----:B------:R-:W-:Y:S02]  /*0740*/  CS2R R172, SRZ ;  /* 0x0000000000ac7805 */ /* 0x000fe4000001ff00 */
[----:B------:R-:W-:Y:S01]  /*0750*/  CS2R R174, SRZ ;  /* 0x0000000000ae7805 */ /* 0x000fe2000001ff00 */
[----:B------:R-:W-:Y:S01]  /*0760*/  IMAD.HI.U32 R2, R2, R11, RZ ;  /* 0x0000000b02027227 */ /* 0x000fe200078e00ff */
[----:B------:R-:W-:Y:S02]  /*0770*/  CS2R R176, SRZ ;  /* 0x0000000000b07805 */ /* 0x000fe4000001ff00 */
[----:B------:R-:W-:Y:S02]  /*0780*/  CS2R R178, SRZ ;  /* 0x0000000000b27805 */ /* 0x000fe4000001ff00 */
[----:B------:R-:W-:Y:S01]  /*0790*/  CS2R R180, SRZ ;  /* 0x0000000000b47805 */ /* 0x000fe2000001ff00 */
[----:B------:R-:W-:Y:S01]  /*07a0*/  IMAD R0, R2, R0, R11 ;  /* 0x0000000002007224 */ /* 0x000fe200078e020b */
[----:B------:R-:W-:-:S02]  /*07b0*/  CS2R R182, SRZ ;  /* 0x0000000000b67805 */ /* 0x000fc4000001ff00 */
[----:B------:R-:W-:Y:S02]  /*07c0*/  CS2R R184, SRZ ;  /* 0x0000000000b87805 */ /* 0x000fe4000001ff00 */
[----:B------:R-:W-:Y:S02]  /*07d0*/  CS2R R186, SRZ ;  /* 0x0000000000ba7805 */ /* 0x000fe4000001ff00 */
[----:B------:R-:W-:Y:S02]  /*07e0*/  CS2R R188, SRZ ;  /* 0x0000000000bc7805 */ /* 0x000fe4000001ff00 */
[----:B------:R-:W-:Y:S02]  /*07f0*/  ISETP.GT.U32.AND P1, PT, R7, R0, PT ;  /* 0x000000000700720c */ /* 0x000fe40003f24070 */
        /* <DEDUP_REMOVED lines=11> */
[----:B------:R-:W-:Y:S01]  /*08b0*/  CS2R R212, SRZ ;  /* 0x0000000000d47805 */ /* 0x000fe2000001ff00 */
[----:B------:R-:W-:Y:S01]  /*08c0*/  @!P1 IMAD.IADD R0, R0, 0x1, -R7 ;  /* 0x0000000100009824 */ /* 0x000fe200078e0a07 */
[----:B------:R-:W-:Y:S01]  /*08d0*/  CS2R R214, SRZ ;  /* 0x0000000000d67805 */ /* 0x000fe2000001ff00 */
[----:B------:R-:W-:Y:S01]  /*08e0*/  @!P1 VIADD R2, R2, 0x1 ;  /* 0x0000000102029836 */ /* 0x000fe20000000000 */
[----:B------:R-:W-:-:S02]  /*08f0*/  ISETP.NE.AND P1, PT, R4, RZ, PT ;  /* 0x000000ff0400720c */ /* 0x000fc40003f25270 */
[----:B------:R-:W-:Y:S02]  /*0900*/  CS2R R216, SRZ ;  /* 0x0000000000d87805 */ /* 0x000fe4000001ff00 */
[----:B------:R-:W-:Y:S02]  /*0910*/  ISETP.GE.U32.AND P0, PT, R0, R7, PT ;  /* 0x000000070000720c */ /* 0x000fe40003f06070 */
[----:B------:R-:W-:Y:S02]  /*0920*/  CS2R R218, SRZ ;  /* 0x0000000000da7805 */ /* 0x000fe4000001ff00 */
[----:B------:R-:W-:Y:S02]  /*0930*/  LOP3.LUT R0, R5, R4, RZ, 0x3c, !PT ;  /* 0x0000000405007212 */ /* 0x000fe400078e3cff */
[----:B------:R-:W-:Y:S02]  /*0940*/  CS2R R220, SRZ ;  /* 0x0000000000dc7805 */ /* 0x000fe4000001ff00 */
[----:B------:R-:W-:-:S02]  /*0950*/  CS2R R222, SRZ ;  /* 0x0000000000de7805 */ /* 0x000fc4000001ff00 */
[----:B------:R-:W-:Y:S02]  /*0960*/  CS2R R224, SRZ ;  /* 0x0000000000e07805 */ /* 0x000fe4000001ff00 */
[----:B------:R-:W-:Y:S01]  /*0970*/  ISETP.GE.AND P2, PT, R0, RZ, PT ;  /* 0x000000ff0000720c */ /* 0x000fe20003f46270 */
[----:B------:R-:W-:Y:S01]  /*0980*/  VIADD R0, R244, 0x1ff ;  /* 0x000001fff4007836 */ /* 0x000fe20000000000 */
[----:B------:R-:W-:Y:S02]  /*0990*/  CS2R R226, SRZ ;  /* 0x0000000000e27805 */ /* 0x000fe4000001ff00 */
[----:B------:R-:W-:Y:S02]  /*09a0*/  CS2R R228, SRZ ;  /* 0x0000000000e47805 */ /* 0x000fe4000001ff00 */
[----:B------:R-:W-:Y:S02]  /*09b0*/  CS2R R230, SRZ ;  /* 0x0000000000e67805 */ /* 0x000fe4000001ff00 */
[----:B------:R-:W-:-:S02]  /*09c0*/  CS2R R232, SRZ ;  /* 0x0000000000e87805 */ /* 0x000fc4000001ff00 */
[----:B------:R-:W-:Y:S01]  /*09d0*/  SHF.R.S32.HI R3, RZ, 0x1f, R0 ;  /* 0x0000001fff037819 */ /* 0x000fe20000011400 */
[----:B------:R-:W-:Y:S01]  /*09e0*/  @P0 VIADD R2, R2, 0x1 ;  /* 0x0000000102020836 */ /* 0x000fe20000000000 */
[----:B------:R-:W-:Y:S02]  /*09f0*/  CS2R R234, SRZ ;  /* 0x0000000000ea7805 */ /* 0x000fe4000001ff00 */
[----:B------:R-:W-:Y:S02]  /*0a00*/  CS2R R240, SRZ ;  /* 0x0000000000f07805 */ /* 0x000fe4000001ff00 */
[----:B------:R-:W-:Y:S02]  /*0a10*/  LEA.HI R3, R3, R0, RZ, 0x9 ;  /* 0x0000000003037211 */ /* 0x000fe400078f48ff */
[----:B------:R-:W-:Y:S02]  /*0a20*/  CS2R R242, SRZ ;  /* 0x0000000000f27805 */ /* 0x000fe4000001ff00 */
[----:B------:R-:W-:Y:S01]  /*0a30*/  CS2R R248, SRZ ;  /* 0x0000000000f87805 */ /* 0x000fe2000001ff00 */
[----:B------:R-:W-:Y:S01]  /*0a40*/  @!P2 IMAD.MOV R2, RZ, RZ, -R2 ;  /* 0x000000ffff02a224 */ /* 0x000fe200078e0a02 */
[----:B------:R-:W-:-:S02]  /*0a50*/  @!P1 LOP3.LUT R2, RZ, R4, RZ, 0x33, !PT ;  /* 0x00000004ff029212 */ /* 0x000fc400078e33ff */
[----:B------:R-:W-:-:S03]  /*0a60*/  CS2R R250, SRZ ;  /* 0x0000000000fa7805 */ /* 0x000fc6000001ff00 */
[----:B------:R-:W-:Y:S02]  /*0a70*/  IMAD.SHL.U32 R6, R2, 0x8, RZ ;  /* 0x0000000802067824 */ /* 0x000fe400078e00ff */
[----:B------:R-:W-:-:S03]  /*0a80*/  IMAD.MOV R2, RZ, RZ, -R2 ;  /* 0x000000ffff027224 */ /* 0x000fc600078e0a02 */
[----:B------:R-:W-:Y:S01]  /*0a90*/  LEA.HI.SX32 R3, R3, -R6, 0x17 ;  /* 0x8000000603037211 */ /* 0x000fe200078fbaff */
[----:B------:R-:W-:-:S03]  /*0aa0*/  IMAD R4, R4, R2, R5 ;  /* 0x0000000204047224 */ /* 0x000fc600078e0205 */
[----:B------:R-:W-:Y:S02]  /*0ab0*/  VIMNMX R11, R3, 0x8, PT ;  /* 0x00000008030b7848 */ /* 0x000fe40003fe0100 */
[----:B------:R-:W-:Y:S02]  /*0ac0*/  IABS R9, R4 ;  /* 0x0000000400097213 */ /* 0x000fe40000000000 */
[----:B------:R-:W-:-:S04]  /*0ad0*/  IABS R7, R11 ;  /* 0x0000000b00077213 */ /* 0x000fc80000000000 */
[----:B------:R-:W0:Y:S08]  /*0ae0*/  I2F.RP R0, R7 ;  /* 0x0000000700007306 */ /* 0x000e300000209400 */
[----:B0-----:R-:W0:Y:S02]  /*0af0*/  MUFU.RCP R0, R0 ;  /* 0x0000000000007308 */ /* 0x001e240000001000 */
[----:B0-----:R-:W-:-:S06]  /*0b00*/  VIADD R3, R0, 0xffffffe ;  /* 0x0ffffffe00037836 */ /* 0x001fcc0000000000 */
[----:B------:R-:W0:Y:S02]  /*0b10*/  F2I.FTZ.U32.TRUNC.NTZ R3, R3 ;  /* 0x0000000300037305 */ /* 0x000e24000021f000 */
[----:B0-----:R-:W-:-:S04]  /*0b20*/  IMAD.MOV R8, RZ, RZ, -R3 ;  /* 0x000000ffff087224 */ /* 0x001fc800078e0a03 */
[----:B------:R-:W-:Y:S01]  /*0b30*/  IMAD.MOV.U32 R2, RZ, RZ, R8 ;  /* 0x000000ffff027224 */ /* 0x000fe200078e0008 */
[----:B------:R-:W-:-:S03]  /*0b40*/  IABS R8, R11 ;  /* 0x0000000b00087213 */ /* 0x000fc60000000000 */
[----:B------:R-:W-:Y:S02]  /*0b50*/  IMAD R5, R2, R7, RZ ;  /* 0x0000000702057224 */ /* 0x000fe400078e02ff */
[----:B------:R-:W-:Y:S02]  /*0b60*/  IMAD.MOV.U32 R2, RZ, RZ, RZ ;  /* 0x000000ffff027224 */ /* 0x000fe400078e00ff */
[----:B------:R-:W-:Y:S02]  /*0b70*/  IMAD.MOV R0, RZ, RZ, -R8 ;  /* 0x000000ffff007224 */ /* 0x000fe400078e0a08 */
[----:B------:R-:W-:-:S06]  /*0b80*/  IMAD.HI.U32 R2, R3, R5, R2 ;  /* 0x0000000503027227 */ /* 0x000fcc00078e0002 */
[----:B------:R-:W-:-:S04]  /*0b90*/  IMAD.HI.U32 R2, R2, R9, RZ ;  /* 0x0000000902027227 */ /* 0x000fc800078e00ff */
[----:B------:R-:W-:Y:S01]  /*0ba0*/  IMAD R0, R2, R0, R9 ;  /* 0x0000000002007224 */ /* 0x000fe200078e0209 */
[----:B------:R-:W-:-:S04]  /*0bb0*/  CS2R R8, SRZ ;  /* 0x0000000000087805 */ /* 0x000fc8000001ff00 */
[----:B------:R-:W-:-:S13]  /*0bc0*/  ISETP.GT.U32.AND P1, PT, R7, R0, PT ;  /* 0x000000000700720c */ /* 0x000fda0003f24070 */
[----:B------:R-:W-:Y:S02]  /*0bd0*/  @!P1 IMAD.IADD R0, R0, 0x1, -R7 ;  /* 0x0000000100009824 */ /* 0x000fe400078e0a07 */
[----:B------:R-:W-:Y:S01]  /*0be0*/  @!P1 VIADD R2, R2, 0x1 ;  /* 0x0000000102029836 */ /* 0x000fe20000000000 */
[----:B------:R-:W-:Y:S02]  /*0bf0*/  ISETP.NE.AND P1, PT, R11, RZ, PT ;  /* 0x000000ff0b00720c */ /* 0x000fe40003f25270 */
[----:B------:R-:W-:Y:S02]  /*0c00*/  ISETP.GE.U32.AND P0, PT, R0, R7, PT ;  /* 0x000000070000720c */ /* 0x000fe40003f06070 */
[----:B------:R-:W-:-:S04]  /*0c10*/  LOP3.LUT R0, R4, R11, RZ, 0x3c, !PT ;  /* 0x0000000b04007212 */ /* 0x000fc800078e3cff */
[----:B------:R-:W-:-:S07]  /*0c20*/  ISETP.GE.AND P2, PT, R0, RZ, PT ;  /* 0x000000ff0000720c */ /* 0x000fce0003f46270 */
[----:B------:R-:W-:Y:S01]  /*0c30*/  @P0 VIADD R2, R2, 0x1 ;  /* 0x0000000102020836 */ /* 0x000fe20000000000 */
[----:B------:R-:W-:-:S05]  /*0c40*/  ISETP.GE.AND P0, PT, R246, 0x40, PT ;  /* 0x00000040f600780c */ /* 0x000fca0003f06270 */
[----:B------:R-:W-:Y:S01]  /*0c50*/  @!P2 IMAD.MOV R2, RZ, RZ, -R2 ;  /* 0x000000ffff02a224 */ /* 0x000fe200078e0a02 */
[----:B------:R-:W-:-:S05]  /*0c60*/  @!P1 LOP3.LUT R2, RZ, R11, RZ, 0x33, !PT ;  /* 0x0000000bff029212 */ /* 0x000fca00078e33ff */
[----:B------:R-:W-:Y:S02]  /*0c70*/  IMAD.MOV R0, RZ, RZ, -R2 ;  /* 0x000000ffff007224 */ /* 0x000fe400078e0a02 */
[----:B------:R-:W-:Y:S02]  /*0c80*/  IMAD.SHL.U32 R3, R2, 0x200, RZ ;  /* 0x0000020002037824 */ /* 0x000fe400078e00ff */
[----:B------:R-:W-:Y:S01]  /*0c90*/  IMAD R0, R11, R0, R4 ;  /* 0x000000000b007224 */ /* 0x000fe200078e0204 */
[----:B------:R-:W-:Y:S02]  /*0ca0*/  CS2R R10, SRZ ;  /* 0x00000000000a7805 */ /* 0x000fe4000001ff00 */
[----:B------:R-:W-:Y:S01]  /*0cb0*/  CS2R R4, SRZ ;  /* 0x0000000000047805 */ /* 0x000fe2000001ff00 */
[----:B------:R-:W-:Y:S01]  /*0cc0*/  IMAD.IADD R0, R6, 0x1, R0 ;  /* 0x0000000106007824 */ /* 0x000fe200078e0200 */
[----:B------:R-:W-:-:S04]  /*0cd0*/  CS2R R6, SRZ ;  /* 0x0000000000067805 */ /* 0x000fc8000001ff00 */
[----:B------:R-:W-:Y:S02]  /*0ce0*/  R2UR UR4, R0 ;  /* 0x00000000000472ca */ /* 0x000fe400000e0000 */
[----:B--2---:R-:W-:-:S11]  /*0cf0*/  LOP3.LUT R0, R252, 0x7f, RZ, 0xc0, !PT ;  /* 0x0000007ffc007812 */ /* 0x004fd600078ec0ff */
[----:B------:R-:W-:-:S06]  /*0d00*/  ULEA UR4, UR4, UR5, 0x9 ;  /* 0x0000000504047291 */ /* 0x000fcc000f8e483f */
[----:B------:R-:W-:-:S05]  /*0d10*/  VIADD R247, R0, UR4 ;  /* 0x0000000400f77c36 */ /* 0x000fca0008000000 */
[----:B------:R0:W-:Y:S04]  /*0d20*/  STL [R1+0x10dc], R247 ;  /* 0x0010dcf701007387 */ /* 0x0001e80000100800 */
[----:B------:R0:W-:Y:S04]  /*0d30*/  STL [R1+0x3e0], RZ ;  /* 0x0003e0ff01007387 */ /* 0x0001e80000100800 */
        /* <DEDUP_REMOVED lines=10> */
[----:B------:R0:W-:Y:S01]  /*0de0*/  STL [R1+0x60c], RZ ;  /* 0x00060cff01007387 */ /* 0x0001e20000100800 */
[----:B------:R-:W-:Y:S05]  /*0df0*/  @!P0 BRA `(.L_x_0) ;  /* 0x000002cc00548947 */ /* 0x000fea0003800000 */
[----:B------:R-:W-:Y:S01]  /*0e00*/  IABS R11, R244 ;  /* 0x000000f4000b7213 */ /* 0x000fe20000000000 */
[----:B------:R-:W-:Y:S01]  /*0e10*/  STL [R1+0x1124], R245 ;  /* 0x001124f501007387 */ /* 0x000fe20000100800 */
[----:B------:R-:W-:Y:S01]  /*0e20*/  IABS R5, R245 ;  /* 0x000000f500057213 */ /* 0x000fe20000000000 */
[----:B------:R-:W-:Y:S01]  /*0e30*/  ULDC UR8, c[0x0][0x23c] ;  /* 0x00008f0000087ab9 */ /* 0x000fe20000000800 */
[----:B------:R-:W1:Y:S01]  /*0e40*/  I2F.RP R0, R11 ;  /* 0x0000000b00007306 */ /* 0x000e620000209400 */
[----:B------:R-:W-:Y:S01]  /*0e50*/  IABS R8, R247 ;  /* 0x000000f700087213 */ /* 0x000fe20000000000 */
[----:B------:R2:W-:Y:S01]  /*0e60*/  STL [R1+0x10e0], R3 ;  /* 0x0010e00301007387 */ /* 0x0005e20000100800 */
[----:B------:R-:W-:Y:S01]  /*0e70*/  SHF.R.U32.HI R10, RZ, 0x6, R252 ;  /* 0x00000006ff0a7819 */ /* 0x000fe200000116fc */
[----:B------:R-:W-:Y:S01]  /*0e80*/  ULDC.64 UR4, c[0x0][0x218] ;  /* 0x0000860000047ab9 */ /* 0x000fe20000000a00 */
[----:B------:R-:W-:Y:S01]  /*0e90*/  ISETP.GE.AND P3, PT, R247, RZ, PT ;  /* 0x000000fff700720c */ /* 0x000fe20003f66270 */
[----:B------:R-:W-:-:S02]  /*0ea0*/  ULDC.64 UR10, c[0x0][0x210] ;  /* 0x00008400000a7ab9 */ /* 0x000fc40000000a00 */
[----:B------:R-:W3:Y:S08]  /*0eb0*/  I2F.RP R4, R5 ;  /* 0x0000000500047306 */ /* 0x000ef00000209400 */
[----:B-1----:R-:W1:Y:S08]  /*0ec0*/  MUFU.RCP R0, R0 ;  /* 0x0000000000007308 */ /* 0x002e700000001000 */
[----:B---3--:R-:W3:Y:S01]  /*0ed0*/  MUFU.RCP R4, R4 ;  /* 0x0000000400047308 */ /* 0x008ee20000001000 */
[----:B-1----:R-:W-:-:S07]  /*0ee0*/  VIADD R2, R0, 0xffffffe ;  /* 0x0ffffffe00027836 */ /* 0x002fce0000000000 */
[----:B------:R-:W1:Y:S01]  /*0ef0*/  F2I.FTZ.U32.TRUNC.NTZ R7, R2 ;  /* 0x0000000200077305 */ /* 0x000e62000021f000 */
[----:B---3--:R-:W-:Y:S01]  /*0f00*/  VIADD R0, R4, 0xffffffe ;  /* 0x0ffffffe04007836 */ /* 0x008fe20000000000 */
[----:B------:R-:W-:-:S05]  /*0f10*/  LEA.HI R4, R252, R3, RZ, 0x1a ;  /* 0x00000003fc047211 */ /* 0x000fca00078fd0ff */
[----:B------:R-:W-:Y:S02]  /*0f20*/  VIADD R240, R4, 0x1e ;  /* 0x0000001e04f07836 */ /* 0x000fe40000000000 */
[----:B-1----:R-:W-:-:S04]  /*0f30*/  IMAD.MOV R6, RZ, RZ, -R7 ;  /* 0x000000ffff067224 */ /* 0x002fc800078e0a07 */
[----:B------:R-:W-:Y:S02]  /*0f40*/  IMAD R9, R6, R11, RZ ;  /* 0x0000000b06097224 */ /* 0x000fe400078e02ff */
[----:B------:R-:W-:-:S04]  /*0f50*/  IMAD.MOV.U32 R6, RZ, RZ, RZ ;  /* 0x000000ffff067224 */ /* 0x000fc800078e00ff */
[----:B------:R-:W-:Y:S02]  /*0f60*/  IMAD.HI.U32 R6, R7, R9, R6 ;  /* 0x0000000907067227 */ /* 0x000fe400078e0006 */
[----:B------:R1:W3:Y:S02]  /*0f70*/  F2I.FTZ.U32.TRUNC.NTZ R7, R0 ;  /* 0x0000000000077305 */ /* 0x0002e4000021f000 */
[----:B------:R-:W-:Y:S02]  /*0f80*/  VIADD R9, R4, 0x1fe ;  /* 0x000001fe04097836 */ /* 0x000fe40000000000 */
[----:B------:R-:W-:-:S03]  /*0f90*/  IMAD.HI.U32 R6, R6, R8, RZ ;  /* 0x0000000806067227 */ /* 0x000fc600078e00ff */
[----:B------:R-:W-:Y:S01]  /*0fa0*/  IABS R12, R9 ;  /* 0x00000009000c7213 */ /* 0x000fe20000000000 */
[----:B------:R-:W-:Y:S01]  /*0fb0*/  IMAD.MOV R6, RZ, RZ, -R6 ;  /* 0x000000ffff067224 */ /* 0x000fe200078e0a06 */
[----:B-1----:R-:W-:Y:S02]  /*0fc0*/  SGXT.U32 R0, R10, 0x1 ;  /* 0x000000010a00781a */ /* 0x002fe40000000000 */
[----:B------:R-:W-:Y:S01]  /*0fd0*/  ISETP.GE.AND P4, PT, R9, RZ, PT ;  /* 0x000000ff0900720c */ /* 0x000fe20003f86270 */
[----:B------:R-:W-:Y:S01]  /*0fe0*/  IMAD R8, R11, R6, R8 ;  /* 0x000000060b087224 */ /* 0x000fe200078e0208 */
[----:B------:R-:W-:Y:S01]  /*0ff0*/  LOP3.LUT R0, R3, R0, RZ, 0xfc, !PT ;  /* 0x0000000003007212 */ /* 0x000fe200078efcff */
[----:B------:R-:W-:Y:S02]  /*1000*/  IMAD.MOV.U32 R6, RZ, RZ, RZ ;  /* 0x000000ffff067224 */ /* 0x000fe400078e00ff */
[----:B---3--:R-:W-:Y:S01]  /*1010*/  IMAD.MOV R2, RZ, RZ, -R7 ;  /* 0x000000ffff027224 */ /* 0x008fe200078e0a07 */
[----:B------:R-:W-:Y:S01]  /*1020*/  ISETP.GT.U32.AND P0, PT, R11, R8, PT ;  /* 0x000000080b00720c */ /* 0x000fe20003f04070 */
[----:B------:R-:W-:Y:S01]  /*1030*/  IMAD.MOV.U32 R10, RZ, RZ, R12 ;  /* 0x000000ffff0a7224 */ /* 0x000fe200078e000c */
[----:B------:R-:W-:Y:S01]  /*1040*/  LOP3.LUT R14, R0, 0x1fa, RZ, 0xfc, !PT ;  /* 0x000001fa000e7812 */ /* 0x000fe200078efcff */
[----:B------:R-:W-:Y:S01]  /*1050*/  IMAD R13, R2, R5, RZ ;  /* 0x00000005020d7224 */ /* 0x000fe200078e02ff */
[----:B------:R-:W-:-:S02]  /*1060*/  LOP3.LUT R15, R0, 0x1f8, RZ, 0xfc, !PT ;  /* 0x000001f8000f7812 */ /* 0x000fc400078efcff */
[----:B------:R-:W-:Y:S01]  /*1070*/  ISETP.GE.AND P2, PT, R14, RZ, PT ;  /* 0x000000ff0e00720c */ /* 0x000fe20003f46270 */
[----:B------:R-:W-:Y:S01]  /*1080*/  IMAD.HI.U32 R2, R7, R13, R6 ;  /* 0x0000000d07027227 */ /* 0x000fe200078e0006 */
[----:B------:R-:W-:Y:S02]  /*1090*/  SHF.R.S32.HI R7, RZ, 0x1f, R246 ;  /* 0x0000001fff077819 */ /* 0x000fe400000114f6 */
[----:B------:R-:W-:Y:S02]  /*10a0*/  IABS R13, R15 ;  /* 0x0000000f000d7213 */ /* 0x000fe40000000000 */
[----:B--2---:R-:W-:Y:S01]  /*10b0*/  LEA.HI R3, R7, R246, RZ, 0x6 ;  /* 0x000000f607037211 */ /* 0x004fe200078f30ff */
[----:B------:R-:W-:Y:S01]  /*10c0*/  @!P0 IMAD.IADD R8, R8, 0x1, -R11 ;  /* 0x0000000108088824 */ /* 0x000fe200078e0a0b */
[----:B------:R-:W-:Y:S01]  /*10d0*/  LOP3.LUT R7, R0, 0x1fc, RZ, 0xfc, !PT ;  /* 0x000001fc00077812 */ /* 0x000fe200078efcff */
[----:B------:R-:W-:Y:S01]  /*10e0*/  IMAD.HI.U32 R6, R2, R10, RZ ;  /* 0x0000000a02067227 */ /* 0x000fe200078e00ff */
[----:B------:R-:W-:Y:S01]  /*10f0*/  LOP3.LUT R16, R0, 0x1f6, RZ, 0xfc, !PT ;  /* 0x000001f600107812 */ /* 0x000fe200078efcff */
[----:B------:R1:W-:Y:S01]  /*1100*/  STL [R1+0x600], R3 ;  /* 0x0006000301007387 */ /* 0x0003e20000100800 */
[----:B------:R-:W-:Y:S01]  /*1110*/  ISETP.GT.U32.AND P0, PT, R11, R8, PT ;  /* 0x000000080b00720c */ /* 0x000fe20003f04070 */
[----:B------:R-:W-:Y:S01]  /*1120*/  IMAD.MOV R6, RZ, RZ, -R6 ;  /* 0x000000ffff067224 */ /* 0x000fe200078e0a06 */
[----:B------:R-:W-:-:S02]  /*1130*/  IABS R9, R7 ;  /* 0x0000000700097213 */ /* 0x000fc40000000000 */
[----:B------:R-:W-:Y:S01]  /*1140*/  ISETP.GE.AND P6, PT, R7, RZ, PT ;  /* 0x000000ff0700720c */ /* 0x000fe20003fc6270 */
[C---:B------:R-:W-:Y:S01]  /*1150*/  IMAD R10, R5.reuse, R6, R10 ;  /* 0x00000006050a7224 */ /* 0x040fe200078e020a */
[----:B------:R-:W-:Y:S01]  /*1160*/  IABS R7, R14 ;  /* 0x0000000e00077213 */ /* 0x000fe20000000000 */
[----:B------:R-:W-:Y:S01]  /*1170*/  IMAD.HI.U32 R6, R2, R9, RZ ;  /* 0x0000000902067227 */ /* 0x000fe200078e00ff */
[C---:B------:R-:W-:Y:S02]  /*1180*/  LOP3.LUT R19, R0.reuse, 0x1f2, RZ, 0xfc, !PT ;  /* 0x000001f200137812 */ /* 0x040fe400078efcff */
[----:B------:R-:W-:Y:S01]  /*1190*/  ISETP.GT.U32.AND P5, PT, R5, R10, PT ;  /* 0x0000000a0500720c */ /* 0x000fe20003fa4070 */
[----:B------:R-:W-:Y:S01]  /*11a0*/  IMAD.MOV R12, RZ, RZ, -R6 ;  /* 0x000000ffff0c7224 */ /* 0x000fe200078e0a06 */
[----:B------:R-:W-:Y:S01]  /*11b0*/  LOP3.LUT R17, R0, 0x1f4, RZ, 0xfc, !PT ;  /* 0x000001f400117812 */ /* 0x000fe200078efcff */
[----:B------:R-:W-:Y:S01]  /*11c0*/  @!P0 IMAD.IADD R8, R8, 0x1, -R11 ;  /* 0x0000000108088824 */ /* 0x000fe200078e0a0b */
[----:B------:R-:W-:Y:S01]  /*11d0*/  ISETP.NE.AND P0, PT, R244, RZ, PT ;  /* 0x000000fff400720c */ /* 0x000fe20003f05270 */
[----:B------:R-:W-:Y:S01]  /*11e0*/  IMAD.MOV.U32 R11, RZ, RZ, R7 ;  /* 0x000000ffff0b7224 */ /* 0x000fe200078e0007 */
[----:B------:R-:W-:Y:S01]  /*11f0*/  ISETP.GE.AND P1, PT, R15, RZ, PT ;  /* 0x000000ff0f00720c */ /* 0x000fe20003f26270 */
[----:B------:R-:W-:Y:S01]  /*1200*/  IMAD.MOV.U32 R6, RZ, RZ, R8 ;  /* 0x000000ffff067224 */ /* 0x000fe200078e0008 */
[----:B------:R-:W-:Y:S01]  /*1210*/  IABS R15, R19 ;  /* 0x00000013000f7213 */ /* 0x000fe20000000000 */
[----:B------:R-:W-:Y:S01]  /*1220*/  IMAD.HI.U32 R7, R2, R11, RZ ;  /* 0x0000000b02077227 */ /* 0x000fe200078e00ff */
[----:B------:R-:W-:-:S02]  /*1230*/  LOP3.LUT R21, R0, 0x1ec, RZ, 0xfc, !PT ;  /* 0x000001ec00157812 */ /* 0x000fc400078efcff */
[C---:B------:R-:W-:Y:S01]  /*1240*/  LOP3.LUT R25, R0.reuse, 0x1d6, RZ, 0xfc, !PT ;  /* 0x000001d600197812 */ /* 0x040fe200078efcff */
[----:B------:R-:W-:Y:S01]  /*1250*/  IMAD.MOV R14, RZ, RZ, -R7 ;  /* 0x000000ffff0e7224 */ /* 0x000fe200078e0a07 */
[C---:B------:R-:W-:Y:S01]  /*1260*/  LOP3.LUT R26, R0.reuse, 0x1d4, RZ, 0xfc, !PT ;  /* 0x000001d4001a7812 */ /* 0x040fe200078efcff */
[C---:B------:R-:W-:Y:S01]  /*1270*/  IMAD R8, R5.reuse, R12, R9 ;  /* 0x0000000c05087224 */ /* 0x040fe200078e0209 */
[----:B------:R-:W-:Y:S01]  /*1280*/  LOP3.LUT R27, R0, 0x1d0, RZ, 0xfc, !PT ;  /* 0x000001d0001b7812 */ /* 0x000fe200078efcff */
[C---:B------:R-:W-:Y:S01]  /*1290*/  IMAD R12, R5.reuse, R14, R11 ;  /* 0x0000000e050c7224 */ /* 0x040fe200078e020b */
[----:B------:R-:W-:Y:S01]  /*12a0*/  IABS R11, R16 ;  /* 0x00000010000b7213 */ /* 0x000fe20000000000 */
[----:B------:R-:W-:Y:S01]  /*12b0*/  @!P5 IMAD.IADD R10, R10, 0x1, -R5 ;  /* 0x000000010a0ad824 */ /* 0x000fe200078e0a05 */
[----:B------:R-:W-:Y:S01]  /*12c0*/  IABS R23, R27 ;  /* 0x0000001b00177213 */ /* 0x000fe20000000000 */
[----:B------:R-:W-:Y:S01]  /*12d0*/  @!P3 IMAD.MOV R6, RZ, RZ, -R6 ;  /* 0x000000ffff06b224 */ /* 0x000fe200078e0a06 */
[C---:B------:R-:W-:Y:S01]  /*12e0*/  ISETP.GT.U32.AND P3, PT, R5.reuse, R8, PT ;  /* 0x000000080500720c */ /* 0x040fe20003f64070 */
[----:B------:R-:W-:Y:S01]  /*12f0*/  IMAD.HI.U32 R7, R2, R13, RZ ;  /* 0x0000000d02077227 */ /* 0x000fe200078e00ff */
[----:B------:R-:W-:-:S02]  /*1300*/  ISETP.GT.U32.AND P5, PT, R5, R12, PT ;  /* 0x0000000c0500720c */ /* 0x000fc40003fa4070 */
[----:B------:R-:W-:Y:S01]  /*1310*/  @!P0 LOP3.LUT R6, RZ, R244, RZ, 0x33, !PT ;  /* 0x000000f4ff068212 */ /* 0x000fe200078e33ff */
[----:B------:R-:W-:Y:S01]  /*1320*/  IMAD.MOV R14, RZ, RZ, -R7 ;  /* 0x000000ffff0e7224 */ /* 0x000fe200078e0a07 */
[C---:B------:R-:W-:Y:S01]  /*1330*/  ISETP.GT.U32.AND P0, PT, R5.reuse, R10, PT ;  /* 0x0000000a0500720c */ /* 0x040fe20003f04070 */
[----:B------:R-:W-:Y:S01]  /*1340*/  IMAD.HI.U32 R7, R2, R11, RZ ;  /* 0x0000000b02077227 */ /* 0x000fe200078e00ff */
[C---:B------:R-:W-:Y:S01]  /*1350*/  LOP3.LUT R28, R0.reuse, 0x1cc, RZ, 0xfc, !PT ;  /* 0x000001cc001c7812 */ /* 0x040fe200078efcff */
[----:B------:R2:W-:Y:S01]  /*1360*/  STL [R1+0x1108], R6 ;  /* 0x0011080601007387 */ /* 0x0005e20000100800 */
[----:B------:R-:W-:Y:S01]  /*1370*/  LOP3.LUT R29, R0, 0x1ca, RZ, 0xfc, !PT ;  /* 0x000001ca001d7812 */ /* 0x000fe200078efcff */
[C---:B------:R-:W-:Y:S01]  /*1380*/  IMAD R14, R5.reuse, R14, R13 ;  /* 0x0000000e050e7224 */ /* 0x040fe200078e020d */
[----:B------:R-:W-:Y:S01]  /*1390*/  IABS R13, R17 ;  /* 0x00000011000d7213 */ /* 0x000fe20000000000 */
[--C-:B------:R-:W-:Y:S01]  /*13a0*/  @!P3 IMAD.IADD R8, R8, 0x1, -R5.reuse ;  /* 0x000000010808b824 */ /* 0x100fe200078e0a05 */
[----:B------:R-:W-:Y:S01]  /*13b0*/  LOP3.LUT R31, R0, 0x1c4, RZ, 0xfc, !PT ;  /* 0x000001c4001f7812 */ /* 0x000fe200078efcff */
[----:B------:R-:W-:Y:S01]  /*13c0*/  @!P5 IMAD.IADD R12, R12, 0x1, -R5 ;  /* 0x000000010c0cd824 */ /* 0x000fe200078e0a05 */
[C---:B------:R-:W-:Y:S01]  /*13d0*/  ISETP.GT.U32.AND P5, PT, R5.reuse, R14, PT ;  /* 0x0000000e0500720c */ /* 0x040fe20003fa4070 */
[----:B------:R-:W-:Y:S01]  /*13e0*/  IMAD.HI.U32 R9, R2, R13, RZ ;  /* 0x0000000d02097227 */ /* 0x000fe200078e00ff */
[----:B------:R-:W-:-:S02]  /*13f0*/  ISETP.GT.U32.AND P3, PT, R5, R8, PT ;  /* 0x000000080500720c */ /* 0x000fc40003f64070 */
[----:B------:R-:W-:Y:S01]  /*1400*/  LOP3.LUT R34, R0, 0x1c2, RZ, 0xfc, !PT ;  /* 0x000001c200227812 */ /* 0x000fe200078efcff */
[----:B------:R-:W-:Y:S01]  /*1410*/  @!P0 IMAD.IADD R10, R10, 0x1, -R5 ;  /* 0x000000010a0a8824 */ /* 0x000fe200078e0a05 */
[C---:B------:R-:W-:Y:S01]  /*1420*/  ISETP.GT.U32.AND P0, PT, R5.reuse, R12, PT ;  /* 0x0000000c0500720c */ /* 0x040fe20003f04070 */
[----:B------:R-:W-:Y:S01]  /*1430*/  IMAD.MOV R18, RZ, RZ, -R9 ;  /* 0x000000ffff127224 */ /* 0x000fe200078e0a09 */
[----:B------:R-:W-:Y:S01]  /*1440*/  IABS R30, R34 ;  /* 0x00000022001e7213 */ /* 0x000fe20000000000 */
[----:B-1----:R-:W-:Y:S01]  /*1450*/  IMAD.MOV.U32 R3, RZ, RZ, R10 ;  /* 0x000000ffff037224 */ /* 0x002fe200078e000a */
[----:B------:R-:W-:Y:S01]  /*1460*/  LOP3.LUT R35, R0, 0x1c0, RZ, 0xfc, !PT ;  /* 0x000001c000237812 */ /* 0x000fe200078efcff */
[----:B------:R-:W-:Y:S01]  /*1470*/  IMAD.HI.U32 R10, R2, R15, RZ ;  /* 0x0000000f020a7227 */ /* 0x000fe200078e00ff */
[C---:B------:R-:W-:Y:S02]  /*1480*/  LOP3.LUT R36, R0.reuse, 0x1bc, RZ, 0xfc, !PT ;  /* 0x000001bc00247812 */ /* 0x040fe400078efcff */
[----:B------:R-:W-:Y:S01]  /*1490*/  LOP3.LUT R39, R0, 0x1b4, RZ, 0xfc, !PT ;  /* 0x000001b400277812 */ /* 0x000fe200078efcff */
[----:B------:R-:W-:Y:S01]  /*14a0*/  @!P4 IMAD.MOV R3, RZ, RZ, -R3 ;  /* 0x000000ffff03c224 */ /* 0x000fe200078e0a03 */
[----:B------:R-:W-:Y:S01]  /*14b0*/  ISETP.GE.AND P4, PT, R16, RZ, PT ;  /* 0x000000ff1000720c */ /* 0x000fe20003f86270 */
[----:B------:R-:W-:Y:S01]  /*14c0*/  IMAD.MOV R16, RZ, RZ, -R7 ;  /* 0x000000ffff107224 */ /* 0x000fe200078e0a07 */
[----:B------:R-:W-:Y:S01]  /*14d0*/  IABS R33, R36 ;  /* 0x0000002400217213 */ /* 0x000fe20000000000 */
[----:B------:R-:W-:Y:S01]  /*14e0*/  @!P5 IMAD.IADD R14, R14, 0x1, -R5 ;  /* 0x000000010e0ed824 */ /* 0x000fe200078e0a05 */
[----:B------:R1:W-:Y:S01]  /*14f0*/  STL [R1+0x24], R3 ;  /* 0x0000240301007387 */ /* 0x0003e20000100800 */
[----:B------:R-:W-:Y:S01]  /*1500*/  IMAD.MOV R20, RZ, RZ, -R10 ;  /* 0x000000ffff147224 */ /* 0x000fe200078e0a0a */
[----:B------:R-:W-:Y:S01]  /*1510*/  LOP3.LUT R42, R0, 0x1b2, RZ, 0xfc, !PT ;  /* 0x000001b2002a7812 */ /* 0x000fe200078efcff */
[C---:B------:R-:W-:Y:S01]  /*1520*/  IMAD R10, R5.reuse, R16, R11 ;  /* 0x00000010050a7224 */ /* 0x040fe200078e020b */
[----:B------:R-:W-:Y:S01]  /*1530*/  ISETP.GT.U32.AND P5, PT, R5, R14, PT ;  /* 0x0000000e0500720c */ /* 0x000fe20003fa4070 */
[--C-:B------:R-:W-:Y:S01]  /*1540*/  @!P3 IMAD.IADD R8, R8, 0x1, -R5.reuse ;  /* 0x000000010808b824 */ /* 0x100fe200078e0a05 */
[----:B------:R-:W-:Y:S01]  /*1550*/  ISETP.GE.AND P3, PT, R17, RZ, PT ;  /* 0x000000ff1100720c */ /* 0x000fe20003f66270 */
[----:B------:R-:W-:Y:S01]  /*1560*/  @!P0 IMAD.IADD R12, R12, 0x1, -R5 ;  /* 0x000000010c0c8824 */ /* 0x000fe200078e0a05 */
[C---:B------:R-:W-:Y:S01]  /*1570*/  ISETP.GT.U32.AND P0, PT, R5.reuse, R10, PT ;  /* 0x0000000a0500720c */ /* 0x040fe20003f04070 */
[C---:B------:R-:W-:Y:S01]  /*1580*/  IMAD R16, R5.reuse, R18, R13 ;  /* 0x0000001205107224 */ /* 0x040fe200078e020d */
[----:B------:R-:W-:Y:S01]  /*1590*/  LOP3.LUT R17, R0, 0x1f0, RZ, 0xfc, !PT ;  /* 0x000001f000117812 */ /* 0x000fe200078efcff */
[----:B--2---:R-:W-:Y:S01]  /*15a0*/  IMAD.MOV.U32 R6, RZ, RZ, R8 ;  /* 0x000000ffff067224 */ /* 0x004fe200078e0008 */
[----:B------:R-:W-:Y:S01]  /*15b0*/  IABS R37, R39 ;  /* 0x0000002700257213 */ /* 0x000fe20000000000 */
[C---:B------:R-:W-:Y:S01]  /*15c0*/  IMAD R18, R5.reuse, R20, R15 ;  /* 0x0000001405127224 */ /* 0x040fe200078e020f */
[----:B------:R-:W-:Y:S01]  /*15d0*/  IABS R11, R17 ;  /* 0x00000011000b7213 */ /* 0x000fe20000000000 */
[----:B------:R-:W-:Y:S01]  /*15e0*/  @!P6 IMAD.MOV R6, RZ, RZ, -R6 ;  /* 0x000000ffff06e224 */ /* 0x000fe200078e0a06 */
[C---:B------:R-:W-:Y:S01]  /*15f0*/  ISETP.GT.U32.AND P6, PT, R5.reuse, R16, PT ;  /* 0x000000100500720c */ /* 0x040fe20003fc4070 */
[--C-:B------:R-:W-:Y:S01]  /*1600*/  @!P5 IMAD.IADD R14, R14, 0x1, -R5.reuse ;  /* 0x000000010e0ed824 */ /* 0x100fe200078e0a05 */
[C---:B------:R-:W-:Y:S01]  /*1610*/  ISETP.GT.U32.AND P5, PT, R5.reuse, R18, PT ;  /* 0x000000120500720c */ /* 0x040fe20003fa4070 */
[----:B------:R-:W-:Y:S01]  /*1620*/  VIADD R7, R4, 0x1ee ;  /* 0x000001ee04077836 */ /* 0x000fe20000000000 */
[----:B------:R-:W-:Y:S01]  /*1630*/  IABS R15, R21 ;  /* 0x00000015000f7213 */ /* 0x000fe20000000000 */
[----:B------:R-:W-:Y:S01]  /*1640*/  @!P0 IMAD.IADD R10, R10, 0x1, -R5 ;  /* 0x000000010a0a8824 */ /* 0x000fe200078e0a05 */
[----:B------:R-:W-:Y:S01]  /*1650*/  STL [R1+0x20], R6 ;  /* 0x0000200601007387 */ /* 0x000fe20000100800 */
[----:B-1----:R-:W-:Y:S01]  /*1660*/  IMAD.MOV.U32 R3, RZ, RZ, R12 ;  /* 0x000000ffff037224 */ /* 0x002fe200078e000c */
[----:B------:R-:W-:Y:S01]  /*1670*/  IABS R13, R7 ;  /* 0x00000007000d7213 */ /* 0x000fe20000000000 */
[----:B------:R-:W-:Y:S01]  /*1680*/  IMAD.HI.U32 R9, R2, R15, RZ ;  /* 0x0000000f02097227 */ /* 0x000fe200078e00ff */
[----:B------:R-:W-:-:S02]  /*1690*/  ISETP.GT.U32.AND P0, PT, R5, R10, PT ;  /* 0x0000000a0500720c */ /* 0x000fc40003f04070 */
[----:B------:R-:W-:Y:S01]  /*16a0*/  IABS R38, R42 ;  /* 0x0000002a00267213 */ /* 0x000fe20000000000 */
[----:B------:R-:W-:Y:S01]  /*16b0*/  @!P6 IMAD.IADD R16, R16, 0x1, -R5 ;  /* 0x000000011010e824 */ /* 0x000fe200078e0a05 */
[----:B------:R-:W-:Y:S01]  /*16c0*/  LOP3.LUT R49, R0, 0x1a6, RZ, 0xfc, !PT ;  /* 0x000001a600317812 */ /* 0x000fe200078efcff */
[----:B------:R-:W-:Y:S01]  /*16d0*/  @!P2 IMAD.MOV R3, RZ, RZ, -R3 ;  /* 0x000000ffff03a224 */ /* 0x000fe200078e0a03 */
[----:B------:R-:W-:Y:S01]  /*16e0*/  ISETP.GE.AND P2, PT, R7, RZ, PT ;  /* 0x000000ff0700720c */ /* 0x000fe20003f46270 */
[----:B------:R-:W-:Y:S01]  /*16f0*/  IMAD.HI.U32 R7, R2, R11, RZ ;  /* 0x0000000b02077227 */ /* 0x000fe200078e00ff */
[----:B------:R-:W-:Y:S02]  /*1700*/  ISETP.GT.U32.AND P6, PT, R5, R16, PT ;  /* 0x000000100500720c */ /* 0x000fe40003fc4070 */
[----:B------:R1:W-:Y:S01]  /*1710*/  STL [R1+0x1c], R3 ;  /* 0x00001c0301007387 */ /* 0x0003e20000100800 */
[----:B------:R-:W-:Y:S01]  /*1720*/  @!P5 IMAD.IADD R18, R18, 0x1, -R5 ;  /* 0x000000011212d824 */ /* 0x000fe200078e0a05 */
[----:B------:R-:W-:Y:S01]  /*1730*/  LOP3.LUT R50, R0, 0x1a4, RZ, 0xfc, !PT ;  /* 0x000001a400327812 */ /* 0x000fe200078efcff */
[----:B------:R-:W-:Y:S01]  /*1740*/  IMAD.HI.U32 R8, R2, R13, RZ ;  /* 0x0000000d02087227 */ /* 0x000fe200078e00ff */
[----:B------:R-:W-:-:S02]  /*1750*/  IABS R44, R49 ;  /* 0x00000031002c7213 */ /* 0x000fc40000000000 */
[----:B------:R-:W-:Y:S01]  /*1760*/  ISETP.GT.U32.AND P5, PT, R5, R18, PT ;  /* 0x000000120500720c */ /* 0x000fe20003fa4070 */
[----:B------:R-:W-:Y:S01]  /*1770*/  IMAD.MOV R12, RZ, RZ, -R7 ;  /* 0x000000ffff0c7224 */ /* 0x000fe200078e0a07 */
[----:B------:R-:W-:Y:S01]  /*1780*/  LOP3.LUT R7, R0, 0x1ea, RZ, 0xfc, !PT ;  /* 0x000001ea00077812 */ /* 0x000fe200078efcff */
[----:B------:R-:W-:Y:S01]  /*1790*/  @!P0 IMAD.IADD R10, R10, 0x1, -R5 ;  /* 0x000000010a0a8824 */ /* 0x000fe200078e0a05 */
[----:B------:R-:W-:Y:S01]  /*17a0*/  ISETP.GE.AND P0, PT, R17, RZ, PT ;  /* 0x000000ff1100720c */ /* 0x000fe20003f06270 */
[----:B-1----:R-:W-:Y:S01]  /*17b0*/  IMAD.MOV.U32 R3, RZ, RZ, R14 ;  /* 0x000000ffff037224 */ /* 0x002fe200078e000e */
[----:B------:R-:W-:Y:S01]  /*17c0*/  IABS R252, R7 ;  /* 0x0000000700fc7213 */ /* 0x000fe20000000000 */
[----:B------:R-:W-:Y:S01]  /*17d0*/  IMAD.MOV R14, RZ, RZ, -R8 ;  /* 0x000000ffff0e7224 */ /* 0x000fe200078e0a08 */
[C---:B------:R-:W-:Y:S01]  /*17e0*/  LOP3.LUT R17, R0.reuse, 0x1e6, RZ, 0xfc, !PT ;  /* 0x000001e600117812 */ /* 0x040fe200078efcff */
[C---:B------:R-:W-:Y:S01]  /*17f0*/  IMAD R8, R5.reuse, R12, R11 ;  /* 0x0000000c05087224 */ /* 0x040fe200078e020b */
[----:B------:R-:W-:Y:S01]  /*1800*/  IABS R45, R50 ;  /* 0x00000032002d7213 */ /* 0x000fe20000000000 */
[----:B------:R-:W-:Y:S01]  /*1810*/  IMAD.MOV R20, RZ, RZ, -R9 ;  /* 0x000000ffff147224 */ /* 0x000fe200078e0a09 */
[C---:B------:R-:W-:Y:S01]  /*1820*/  LOP3.LUT R51, R0.reuse, 0x1a0, RZ, 0xfc, !PT ;  /* 0x000001a000337812 */ /* 0x040fe200078efcff */
[C---:B------:R-:W-:Y:S01]  /*1830*/  IMAD R12, R5.reuse, R14, R13 ;  /* 0x0000000e050c7224 */ /* 0x040fe200078e020d */
[----:B------:R-:W-:Y:S01]  /*1840*/  LOP3.LUT R52, R0, 0x19c, RZ, 0xfc, !PT ;  /* 0x0000019c00347812 */ /* 0x000fe200078efcff */
[----:B------:R-:W-:Y:S01]  /*1850*/  IMAD.MOV.U32 R6, RZ, RZ, R10 ;  /* 0x000000ffff067224 */ /* 0x000fe200078e000a */
[----:B------:R-:W-:Y:S01]  /*1860*/  IABS R47, R51 ;  /* 0x00000033002f7213 */ /* 0x000fe20000000000 */
[----:B------:R-:W-:Y:S01]  /*1870*/  @!P6 IMAD.IADD R16, R16, 0x1, -R5 ;  /* 0x000000011010e824 */ /* 0x000fe200078e0a05 */
[C---:B------:R-:W-:Y:S01]  /*1880*/  ISETP.GT.U32.AND P6, PT, R5.reuse, R8, PT ;  /* 0x000000080500720c */ /* 0x040fe20003fc4070 */
[C---:B------:R-:W-:Y:S01]  /*1890*/  IMAD R14, R5.reuse, R20, R15 ;  /* 0x00000014050e7224 */ /* 0x040fe200078e020f */
[----:B------:R-:W-:Y:S01]  /*18a0*/  IABS R20, R25 ;  /* 0x0000001900147213 */ /* 0x000fe20000000000 */
[----:B------:R-:W-:Y:S01]  /*18b0*/  @!P4 IMAD.MOV R6, RZ, RZ, -R6 ;  /* 0x000000ffff06c224 */ /* 0x000fe200078e0a06 */
[----:B------:R-:W-:Y:S01]  /*18c0*/  ISETP.GT.U32.AND P4, PT, R5, R12, PT ;  /* 0x0000000c0500720c */ /* 0x000fe20003f84070 */
[----:B------:R-:W-:Y:S01]  /*18d0*/  @!P1 IMAD.MOV R3, RZ, RZ, -R3 ;  /* 0x000000ffff039224 */ /* 0x000fe200078e0a03 */
[----:B------:R-:W-:Y:S01]  /*18e0*/  ISETP.GE.AND P1, PT, R19, RZ, PT ;  /* 0x000000ff1300720c */ /* 0x000fe20003f26270 */
[----:B------:R-:W-:Y:S01]  /*18f0*/  @!P5 IMAD.IADD R18, R18, 0x1, -R5 ;  /* 0x000000011212d824 */ /* 0x000fe200078e0a05 */
[----:B------:R-:W-:-:S02]  /*1900*/  ISETP.GT.U32.AND P5, PT, R5, R14, PT ;  /* 0x0000000e0500720c */ /* 0x000fc40003fa4070 */
[----:B------:R1:W-:Y:S01]  /*1910*/  STL [R1+0x18], R3 ;  /* 0x0000180301007387 */ /* 0x0003e20000100800 */
[----:B------:R-:W-:Y:S02]  /*1920*/  LOP3.LUT R19, R0, 0x1e2, RZ, 0xfc, !PT ;  /* 0x000001e200137812 */ /* 0x000fe400078efcff */
[--C-:B------:R-:W-:Y:S01]  /*1930*/  @!P6 IMAD.IADD R8, R8, 0x1, -R5.reuse ;  /* 0x000000010808e824 */ /* 0x100fe200078e0a05 */
[----:B------:R-:W-:Y:S01]  /*1940*/  ISETP.GE.AND P6, PT, R7, RZ, PT ;  /* 0x000000ff0700720c */ /* 0x000fe20003fc6270 */
[----:B------:R-:W-:Y:S01]  /*1950*/  IMAD.HI.U32 R7, R2, R252, RZ ;  /* 0x000000fc02077227 */ /* 0x000fe200078e00ff */
[----:B------:R-:W-:Y:S01]  /*1960*/  STL [R1+0x14], R6 ;  /* 0x0000140601007387 */ /* 0x000fe20000100800 */
[----:B------:R-:W-:Y:S02]  /*1970*/  IABS R15, R19 ;  /* 0x00000013000f7213 */ /* 0x000fe40000000000 */
[--C-:B------:R-:W-:Y:S01]  /*1980*/  @!P4 IMAD.IADD R12, R12, 0x1, -R5.reuse ;  /* 0x000000010c0cc824 */ /* 0x100fe200078e0a05 */
[C---:B------:R-:W-:Y:S01]  /*1990*/  ISETP.GT.U32.AND P4, PT, R5.reuse, R8, PT ;  /* 0x000000080500720c */ /* 0x040fe20003f84070 */
[----:B-1----:R-:W-:Y:S01]  /*19a0*/  IMAD.MOV.U32 R3, RZ, RZ, R16 ;  /* 0x000000ffff037224 */ /* 0x002fe200078e0010 */
[----:B------:R-:W-:Y:S01]  /*19b0*/  LOP3.LUT R16, R0, 0x1e8, RZ, 0xfc, !PT ;  /* 0x000001e800107812 */ /* 0x000fe200078efcff */
[----:B------:R-:W-:Y:S01]  /*19c0*/  @!P5 IMAD.IADD R14, R14, 0x1, -R5 ;  /* 0x000000010e0ed824 */ /* 0x000fe200078e0a05 */
[----:B------:R-:W-:Y:S01]  /*19d0*/  ISETP.GT.U32.AND P5, PT, R5, R12, PT ;  /* 0x0000000c0500720c */ /* 0x000fe20003fa4070 */
[----:B------:R-:W-:Y:S01]  /*19e0*/  IMAD.MOV R9, RZ, RZ, -R7 ;  /* 0x000000ffff097224 */ /* 0x000fe200078e0a07 */
[----:B------:R-:W-:Y:S01]  /*19f0*/  IABS R11, R16 ;  /* 0x00000010000b7213 */ /* 0x000fe20000000000 */
[----:B------:R-:W-:Y:S01]  /*1a00*/  @!P3 IMAD.MOV R3, RZ, RZ, -R3 ;  /* 0x000000ffff03b224 */ /* 0x000fe200078e0a03 */
[----:B------:R-:W-:Y:S01]  /*1a10*/  ISETP.GE.AND P3, PT, R21, RZ, PT ;  /* 0x000000ff1500720c */ /* 0x000fe20003f66270 */
[----:B------:R-:W-:Y:S01]  /*1a20*/  IMAD R252, R5, R9, R252 ;  /* 0x0000000905fc7224 */ /* 0x000fe200078e02fc */
[----:B------:R-:W-:Y:S01]  /*1a30*/  IABS R9, R17 ;  /* 0x0000001100097213 */ /* 0x000fe20000000000 */
[----:B------:R-:W-:Y:S01]  /*1a40*/  IMAD.HI.U32 R7, R2, R11, RZ ;  /* 0x0000000b02077227 */ /* 0x000fe200078e00ff */
[----:B------:R1:W-:Y:S01]  /*1a50*/  STL [R1+0x10], R3 ;  /* 0x0000100301007387 */ /* 0x0003e20000100800 */
[----:B------:R-:W-:-:S02]  /*1a60*/  IABS R21, R26 ;  /* 0x0000001a00157213 */ /* 0x000fc40000000000 */
[----:B------:R-:W-:Y:S01]  /*1a70*/  IMAD.MOV R10, RZ, RZ, -R7 ;  /* 0x000000ffff0a7224 */ /* 0x000fe200078e0a07 */
[----:B------:R-:W-:Y:S01]  /*1a80*/  LOP3.LUT R53, R0, 0x19a, RZ, 0xfc, !PT ;  /* 0x0000019a00357812 */ /* 0x000fe200078efcff */
[----:B------:R-:W-:Y:S01]  /*1a90*/  @!P4 IMAD.IADD R8, R8, 0x1, -R5 ;  /* 0x000000010808c824 */ /* 0x000fe200078e0a05 */
[C---:B------:R-:W-:Y:S01]  /*1aa0*/  ISETP.GT.U32.AND P4, PT, R5.reuse, R252, PT ;  /* 0x000000fc0500720c */ /* 0x040fe20003f84070 */
[C---:B------:R-:W-:Y:S01]  /*1ab0*/  IMAD R11, R5.reuse, R10, R11 ;  /* 0x0000000a050b7224 */ /* 0x040fe200078e020b */
[----:B------:R-:W-:Y:S01]  /*1ac0*/  LOP3.LUT R55, R0, 0x194, RZ, 0xfc, !PT ;  /* 0x0000019400377812 */ /* 0x000fe200078efcff */
[----:B------:R-:W-:Y:S01]  /*1ad0*/  @!P5 IMAD.IADD R12, R12, 0x1, -R5 ;  /* 0x000000010c0cd824 */ /* 0x000fe200078e0a05 */
[----:B------:R-:W-:Y:S01]  /*1ae0*/  LOP3.LUT R58, R0, 0x192, RZ, 0xfc, !PT ;  /* 0x00000192003a7812 */ /* 0x000fe200078efcff */
[----:B-1----:R-:W-:Y:S01]  /*1af0*/  IMAD.MOV.U32 R3, RZ, RZ, R18 ;  /* 0x000000ffff037224 */ /* 0x002fe200078e0012 */
[----:B------:R-:W-:Y:S01]  /*1b00*/  ISETP.GT.U32.AND P5, PT, R5, R11, PT ;  /* 0x0000000b0500720c */ /* 0x000fe20003fa4070 */
[----:B------:R-:W-:Y:S01]  /*1b10*/  IMAD.HI.U32 R7, R2, R9, RZ ;  /* 0x0000000902077227 */ /* 0x000fe200078e00ff */
[----:B------:R-:W-:-:S02]  /*1b20*/  LOP3.LUT R18, R0, 0x1e4, RZ, 0xfc, !PT ;  /* 0x000001e400127812 */ /* 0x000fc400078efcff */
[----:B------:R-:W-:Y:S01]  /*1b30*/  IABS R54, R58 ;  /* 0x0000003a00367213 */ /* 0x000fe20000000000 */
[----:B------:R-:W-:Y:S01]  /*1b40*/  @!P1 IMAD.MOV R3, RZ, RZ, -R3 ;  /* 0x000000ffff039224 */ /* 0x000fe200078e0a03 */
[C---:B------:R-:W-:Y:S01]  /*1b50*/  ISETP.GT.U32.AND P1, PT, R5.reuse, R14, PT ;  /* 0x0000000e0500720c */ /* 0x040fe20003f24070 */
[----:B------:R-:W-:Y:S01]  /*1b60*/  IMAD.MOV R10, RZ, RZ, -R7 ;  /* 0x000000ffff0a7224 */ /* 0x000fe200078e0a07 */
[----:B------:R-:W-:Y:S01]  /*1b70*/  IABS R13, R18 ;  /* 0x00000012000d7213 */ /* 0x000fe20000000000 */
[----:B------:R-:W-:Y:S01]  /*1b80*/  @!P4 IMAD.IADD R252, R252, 0x1, -R5 ;  /* 0x00000001fcfcc824 */ /* 0x000fe200078e0a05 */
[----:B------:R1:W-:Y:S01]  /*1b90*/  STL [R1+0xc], R3 ;  /* 0x00000c0301007387 */ /* 0x0003e20000100800 */
[----:B------:R-:W-:Y:S01]  /*1ba0*/  IMAD R10, R5, R10, R9 ;  /* 0x0000000a050a7224 */ /* 0x000fe200078e0209 */
[----:B------:R-:W-:Y:S01]  /*1bb0*/  LOP3.LUT R9, R0, 0x1dc, RZ, 0xfc, !PT ;  /* 0x000001dc00097812 */ /* 0x000fe200078efcff */
[----:B------:R-:W-:Y:S01]  /*1bc0*/  @!P5 IMAD.IADD R11, R11, 0x1, -R5 ;  /* 0x000000010b0bd824 */ /* 0x000fe200078e0a05 */
[----:B------:R-:W-:Y:S01]  /*1bd0*/  ISETP.GE.AND P4, PT, R17, RZ, PT ;  /* 0x000000ff1100720c */ /* 0x000fe20003f86270 */
[----:B------:R-:W-:Y:S01]  /*1be0*/  IMAD.HI.U32 R7, R2, R13, RZ ;  /* 0x0000000d02077227 */ /* 0x000fe200078e00ff */
[----:B------:R-:W-:-:S02]  /*1bf0*/  IABS R17, R9 ;  /* 0x0000000900117213 */ /* 0x000fc40000000000 */
[C---:B------:R-:W-:Y:S01]  /*1c00*/  ISETP.GT.U32.AND P5, PT, R5.reuse, R11, PT ;  /* 0x0000000b0500720c */ /* 0x040fe20003fa4070 */
[----:B------:R-:W-:Y:S01]  /*1c10*/  @!P1 IMAD.IADD R14, R14, 0x1, -R5 ;  /* 0x000000010e0e9824 */ /* 0x000fe200078e0a05 */
[----:B------:R-:W-:Y:S01]  /*1c20*/  ISETP.GE.AND P1, PT, R16, RZ, PT ;  /* 0x000000ff1000720c */ /* 0x000fe20003f26270 */
[----:B-1----:R-:W-:Y:S01]  /*1c30*/  IMAD.MOV.U32 R3, RZ, RZ, R8 ;  /* 0x000000ffff037224 */ /* 0x002fe200078e0008 */
[----:B------:R-:W-:Y:S01]  /*1c40*/  LOP3.LUT R59, R0, 0x190, RZ, 0xfc, !PT ;  /* 0x00000190003b7812 */ /* 0x000fe200078efcff */
[----:B------:R-:W-:Y:S01]  /*1c50*/  IMAD.HI.U32 R8, R2, R15, RZ ;  /* 0x0000000f02087227 */ /* 0x000fe200078e00ff */
[C---:B------:R-:W-:Y:S02]  /*1c60*/  LOP3.LUT R60, R0.reuse, 0x18c, RZ, 0xfc, !PT ;  /* 0x0000018c003c7812 */ /* 0x040fe400078efcff */
[C---:B------:R-:W-:Y:S01]  /*1c70*/  LOP3.LUT R63, R0.reuse, 0x184, RZ, 0xfc, !PT ;  /* 0x00000184003f7812 */ /* 0x040fe200078efcff */
[----:B------:R-:W-:Y:S01]  /*1c80*/  @!P0 IMAD.MOV R3, RZ, RZ, -R3 ;  /* 0x000000ffff038224 */ /* 0x000fe200078e0a03 */
[C---:B------:R-:W-:Y:S01]  /*1c90*/  ISETP.GT.U32.AND P0, PT, R5.reuse, R252, PT ;  /* 0x000000fc0500720c */ /* 0x040fe20003f04070 */
[----:B------:R-:W-:Y:S01]  /*1ca0*/  IMAD.MOV R16, RZ, RZ, -R7 ;  /* 0x000000ffff107224 */ /* 0x000fe200078e0a07 */
[----:B------:R-:W-:Y:S01]  /*1cb0*/  IABS R57, R60 ;  /* 0x0000003c00397213 */ /* 0x000fe20000000000 */
[----:B------:R-:W-:Y:S01]  /*1cc0*/  IMAD.MOV R8, RZ, RZ, -R8 ;  /* 0x000000ffff087224 */ /* 0x000fe200078e0a08 */
[----:B------:R1:W-:Y:S01]  /*1cd0*/  STL [R1+0x8], R3 ;  /* 0x0000080301007387 */ /* 0x0003e20000100800 */
[----:B------:R-:W-:Y:S01]  /*1ce0*/  IMAD.MOV.U32 R6, RZ, RZ, R14 ;  /* 0x000000ffff067224 */ /* 0x000fe200078e000e */
[C---:B------:R-:W-:Y:S01]  /*1cf0*/  LOP3.LUT R66, R0.reuse, 0x182, RZ, 0xfc, !PT ;  /* 0x0000018200427812 */ /* 0x040fe200078efcff */
[C---:B------:R-:W-:Y:S01]  /*1d00*/  IMAD R13, R5.reuse, R16, R13 ;  /* 0x00000010050d7224 */ /* 0x040fe200078e020d */
[----:B------:R-:W-:Y:S01]  /*1d10*/  IABS R61, R63 ;  /* 0x0000003f003d7213 */ /* 0x000fe20000000000 */
[----:B------:R-:W-:Y:S01]  /*1d20*/  IMAD R14, R5, R8, R15 ;  /* 0x00000008050e7224 */ /* 0x000fe200078e020f */
[----:B------:R-:W-:Y:S01]  /*1d30*/  LOP3.LUT R8, R0, 0x1e0, RZ, 0xfc, !PT ;  /* 0x000001e000087812 */ /* 0x000fe200078efcff */
[--C-:B------:R-:W-:Y:S01]  /*1d40*/  @!P5 IMAD.IADD R11, R11, 0x1, -R5.reuse ;  /* 0x000000010b0bd824 */ /* 0x100fe200078e0a05 */
[C---:B------:R-:W-:Y:S01]  /*1d50*/  ISETP.GT.U32.AND P5, PT, R5.reuse, R13, PT ;  /* 0x0000000d0500720c */ /* 0x040fe20003fa4070 */
[----:B------:R-:W-:Y:S01]  /*1d60*/  @!P0 IMAD.IADD R252, R252, 0x1, -R5 ;  /* 0x00000001fcfc8824 */ /* 0x000fe200078e0a05 */
[----:B------:R-:W-:Y:S01]  /*1d70*/  IABS R15, R8 ;  /* 0x00000008000f7213 */ /* 0x000fe20000000000 */
[----:B-1----:R-:W-:Y:S01]  /*1d80*/  IMAD.MOV.U32 R3, RZ, RZ, R12 ;  /* 0x000000ffff037224 */ /* 0x002fe200078e000c */
[----:B------:R-:W-:Y:S01]  /*1d90*/  IABS R62, R66 ;  /* 0x00000042003e7213 */ /* 0x000fe20000000000 */
[----:B------:R-:W-:Y:S01]  /*1da0*/  @!P6 IMAD.MOV R252, RZ, RZ, -R252 ;  /* 0x000000fffffce224 */ /* 0x000fe200078e0afc */
[C---:B------:R-:W-:Y:S01]  /*1db0*/  ISETP.GT.U32.AND P6, PT, R5.reuse, R14, PT ;  /* 0x0000000e0500720c */ /* 0x040fe20003fc4070 */
[----:B------:R-:W-:Y:S01]  /*1dc0*/  @!P2 IMAD.MOV R3, RZ, RZ, -R3 ;  /* 0x000000ffff03a224 */ /* 0x000fe200078e0a03 */
[----:B------:R-:W-:Y:S01]  /*1dd0*/  ISETP.GT.U32.AND P2, PT, R5, R10, PT ;  /* 0x0000000a0500720c */ /* 0x000fe20003f44070 */
[----:B------:R-:W-:Y:S01]  /*1de0*/  VIADD R7, R4, 0x1de ;  /* 0x000001de04077836 */ /* 0x000fe20000000000 */
[----:B------:R-:W-:Y:S01]  /*1df0*/  LOP3.LUT R73, R0, 0x176, RZ, 0xfc, !PT ;  /* 0x0000017600497812 */ /* 0x000fe200078efcff */
[----:B------:R-:W-:Y:S01]  /*1e00*/  @!P3 IMAD.MOV R6, RZ, RZ, -R6 ;  /* 0x000000ffff06b224 */ /* 0x000fe200078e0a06 */
[----:B------:R-:W-:Y:S01]  /*1e10*/  ISETP.GE.AND P3, PT, R18, RZ, PT ;  /* 0x000000ff1200720c */ /* 0x000fe20003f66270 */
[----:B------:R-:W-:Y:S01]  /*1e20*/  @!P5 IMAD.IADD R13, R13, 0x1, -R5 ;  /* 0x000000010d0dd824 */ /* 0x000fe200078e0a05 */
[----:B------:R-:W-:Y:S01]  /*1e30*/  ISETP.GE.AND P0, PT, R7, RZ, PT ;  /* 0x000000ff0700720c */ /* 0x000fe20003f06270 */
[----:B------:R-:W-:Y:S01]  /*1e40*/  @!P1 IMAD.MOV R11, RZ, RZ, -R11 ;  /* 0x000000ffff0b9224 */ /* 0x000fe200078e0a0b */
[----:B------:R-:W-:Y:S01]  /*1e50*/  IABS R16, R7 ;  /* 0x0000000700107213 */ /* 0x000fe20000000000 */
[----:B------:R-:W-:Y:S01]  /*1e60*/  IMAD.HI.U32 R7, R2, R15, RZ ;  /* 0x0000000f02077227 */ /* 0x000fe200078e00ff */
[----:B------:R-:W-:Y:S01]  /*1e70*/  ISETP.GT.U32.AND P5, PT, R5, R13, PT ;  /* 0x0000000d0500720c */ /* 0x000fe20003fa4070 */
[----:B------:R-:W-:Y:S01]  /*1e80*/  STL [R1+0x110c], R6 ;  /* 0x00110c0601007387 */ /* 0x000fe20000100800 */
[----:B------:R-:W-:Y:S01]  /*1e90*/  ISETP.GE.AND P1, PT, R19, RZ, PT ;  /* 0x000000ff1300720c */ /* 0x000fe20003f26270 */
[--C-:B------:R-:W-:Y:S01]  /*1ea0*/  @!P2 IMAD.IADD R10, R10, 0x1, -R5.reuse ;  /* 0x000000010a0aa824 */ /* 0x100fe200078e0a05 */
[----:B------:R-:W-:Y:S01]  /*1eb0*/  LOP3.LUT R74, R0, 0x174, RZ, 0xfc, !PT ;  /* 0x00000174004a7812 */ /* 0x000fe200078efcff */
[----:B------:R-:W-:Y:S01]  /*1ec0*/  @!P6 IMAD.IADD R14, R14, 0x1, -R5 ;  /* 0x000000010e0ee824 */ /* 0x000fe200078e0a05 */
[----:B------:R-:W-:Y:S01]  /*1ed0*/  IABS R68, R73 ;  /* 0x0000004900447213 */ /* 0x000fe20000000000 */
[----:B------:R-:W-:Y:S01]  /*1ee0*/  IMAD.MOV R12, RZ, RZ, -R7 ;  /* 0x000000ffff0c7224 */ /* 0x000fe200078e0a07 */
[C---:B------:R-:W-:Y:S01]  /*1ef0*/  ISETP.GT.U32.AND P2, PT, R5.reuse, R10, PT ;  /* 0x0000000a0500720c */ /* 0x040fe20003f44070 */
[----:B------:R-:W-:Y:S01]  /*1f00*/  IMAD.HI.U32 R7, R2, R16, RZ ;  /* 0x0000001002077227 */ /* 0x000fe200078e00ff */
[C---:B------:R-:W-:Y:S01]  /*1f10*/  ISETP.GT.U32.AND P6, PT, R5.reuse, R14, PT ;  /* 0x0000000e0500720c */ /* 0x040fe20003fc4070 */
[----:B------:R-:W-:Y:S01]  /*1f20*/  STL [R1+0x4], R3 ;  /* 0x0000040301007387 */ /* 0x000fe20000100800 */
[----:B------:R-:W-:Y:S01]  /*1f30*/  IABS R69, R74 ;  /* 0x0000004a00457213 */ /* 0x000fe20000000000 */
[----:B------:R-:W-:Y:S01]  /*1f40*/  IMAD R15, R5, R12, R15 ;  /* 0x0000000c050f7224 */ /* 0x000fe200078e020f */
[C---:B------:R-:W-:Y:S01]  /*1f50*/  LOP3.LUT R75, R0.reuse, 0x170, RZ, 0xfc, !PT ;  /* 0x00000170004b7812 */ /* 0x040fe200078efcff */
[----:B------:R-:W-:Y:S01]  /*1f60*/  IMAD.MOV R7, RZ, RZ, -R7 ;  /* 0x000000ffff077224 */ /* 0x000fe200078e0a07 */
[C---:B------:R-:W-:Y:S01]  /*1f70*/  LOP3.LUT R76, R0.reuse, 0x16c, RZ, 0xfc, !PT ;  /* 0x0000016c004c7812 */ /* 0x040fe200078efcff */
[--C-:B------:R-:W-:Y:S01]  /*1f80*/  @!P5 IMAD.IADD R13, R13, 0x1, -R5.reuse ;  /* 0x000000010d0dd824 */ /* 0x100fe200078e0a05 */
[C---:B------:R-:W-:Y:S01]  /*1f90*/  ISETP.GT.U32.AND P5, PT, R5.reuse, R15, PT ;  /* 0x0000000f0500720c */ /* 0x040fe20003fa4070 */
[C---:B------:R-:W-:Y:S01]  /*1fa0*/  IMAD R16, R5.reuse, R7, R16 ;  /* 0x0000000705107224 */ /* 0x040fe200078e0210 */
[----:B------:R-:W-:Y:S01]  /*1fb0*/  LOP3.LUT R7, R0, 0x1da, RZ, 0xfc, !PT ;  /* 0x000001da00077812 */ /* 0x000fe200078efcff */
[--C-:B------:R-:W-:Y:S01]  /*1fc0*/  @!P2 IMAD.IADD R10, R10, 0x1, -R5.reuse ;  /* 0x000000010a0aa824 */ /* 0x100fe200078e0a05 */
[----:B------:R-:W-:Y:S01]  /*1fd0*/  ISETP.GE.AND P2, PT, R8, RZ, PT ;  /* 0x000000ff0800720c */ /* 0x000fe20003f46270 */
[----:B------:R-:W-:Y:S01]  /*1fe0*/  IMAD.HI.U32 R8, R2, R17, RZ ;  /* 0x0000001102087227 */ /* 0x000fe200078e00ff */
[----:B------:R-:W-:Y:S01]  /*1ff0*/  IABS R18, R7 ;  /* 0x0000000700127213 */ /* 0x000fe20000000000 */
[----:B------:R1:W-:Y:S01]  /*2000*/  STL [R1+0x1110], R252 ;  /* 0x001110fc01007387 */ /* 0x0003e20000100800 */
[----:B------:R-:W-:Y:S01]  /*2010*/  IABS R71, R75 ;  /* 0x0000004b00477213 */ /* 0x000fe20000000000 */
[----:B------:R-:W-:Y:S01]  /*2020*/  IMAD.MOV R8, RZ, RZ, -R8 ;  /* 0x000000ffff087224 */ /* 0x000fe200078e0a08 */
[----:B------:R-:W-:Y:S01]  /*2030*/  LOP3.LUT R77, R0, 0x16a, RZ, 0xfc, !PT ;  /* 0x0000016a004d7812 */ /* 0x000fe200078efcff */
[----:B------:R-:W-:Y:S01]  /*2040*/  @!P6 IMAD.IADD R14, R14, 0x1, -R5 ;  /* 0x000000010e0ee824 */ /* 0x000fe200078e0a05 */
[C---:B------:R-:W-:Y:S01]  /*2050*/  LOP3.LUT R79, R0.reuse, 0x164, RZ, 0xfc, !PT ;  /* 0x00000164004f7812 */ /* 0x040fe200078efcff */
[C---:B------:R-:W-:Y:S01]  /*2060*/  IMAD R17, R5.reuse, R8, R17 ;  /* 0x0000000805117224 */ /* 0x040fe200078e0211 */
[----:B------:R-:W-:Y:S01]  /*2070*/  LOP3.LUT R82, R0, 0x162, RZ, 0xfc, !PT ;  /* 0x0000016200527812 */ /* 0x000fe200078efcff */
[----:B------:R-:W-:Y:S01]  /*2080*/  @!P3 IMAD.MOV R13, RZ, RZ, -R13 ;  /* 0x000000ffff0db224 */ /* 0x000fe200078e0a0d */
[C---:B------:R-:W-:Y:S01]  /*2090*/  ISETP.GT.U32.AND P3, PT, R5.reuse, R16, PT ;  /* 0x000000100500720c */ /* 0x040fe20003f64070 */
[----:B------:R-:W-:Y:S01]  /*20a0*/  IMAD.MOV.U32 R12, RZ, RZ, R10 ;  /* 0x000000ffff0c7224 */ /* 0x000fe200078e000a */
[----:B------:R-:W-:Y:S01]  /*20b0*/  ISETP.GT.U32.AND P6, PT, R5, R17, PT ;  /* 0x000000110500720c */ /* 0x000fe20003fc4070 */
[----:B------:R-:W-:Y:S01]  /*20c0*/  @!P5 IMAD.IADD R15, R15, 0x1, -R5 ;  /* 0x000000010f0fd824 */ /* 0x000fe200078e0a05 */
[----:B------:R-:W-:Y:S01]  /*20d0*/  ISETP.GE.AND P5, PT, R7, RZ, PT ;  /* 0x000000ff0700720c */ /* 0x000fe20003fa6270 */
[----:B------:R-:W-:Y:S01]  /*20e0*/  @!P4 IMAD.MOV R12, RZ, RZ, -R12 ;  /* 0x000000ffff0cc224 */ /* 0x000fe200078e0a0c */
[----:B------:R-:W-:Y:S01]  /*20f0*/  ISETP.GE.AND P4, PT, R9, RZ, PT ;  /* 0x000000ff0900720c */ /* 0x000fe20003f86270 */
[----:B------:R-:W-:Y:S01]  /*2100*/  IMAD.HI.U32 R7, R2, R18, RZ ;  /* 0x0000001202077227 */ /* 0x000fe200078e00ff */
[----:B------:R-:W-:Y:S01]  /*2110*/  LOP3.LUT R9, R0, 0x1d8, RZ, 0xfc, !PT ;  /* 0x000001d800097812 */ /* 0x000fe200078efcff */
[----:B------:R-:W-:Y:S01]  /*2120*/  STL [R1+0x1114], R11 ;  /* 0x0011140b01007387 */ /* 0x000fe20000100800 */
[----:B------:R-:W-:Y:S01]  /*2130*/  IABS R78, R82 ;  /* 0x00000052004e7213 */ /* 0x000fe20000000000 */
[----:B------:R-:W-:Y:S01]  /*2140*/  IMAD.MOV R8, RZ, RZ, -R7 ;  /* 0x000000ffff087224 */ /* 0x000fe200078e0a07 */
[----:B------:R-:W-:Y:S01]  /*2150*/  IABS R19, R9 ;  /* 0x0000000900137213 */ /* 0x000fe20000000000 */
[--C-:B------:R-:W-:Y:S01]  /*2160*/  @!P3 IMAD.IADD R16, R16, 0x1, -R5.reuse ;  /* 0x000000011010b824 */ /* 0x100fe200078e0a05 */
[----:B------:R-:W-:Y:S01]  /*2170*/  ISETP.GT.U32.AND P3, PT, R5, R15, PT ;  /* 0x0000000f0500720c */ /* 0x000fe20003f64070 */
[----:B------:R-:W-:Y:S01]  /*2180*/  @!P6 IMAD.IADD R17, R17, 0x1, -R5 ;  /* 0x000000011111e824 */ /* 0x000fe200078e0a05 */
[----:B------:R-:W-:Y:S01]  /*2190*/  LOP3.LUT R83, R0, 0x160, RZ, 0xfc, !PT ;  /* 0x0000016000537812 */ /* 0x000fe200078efcff */
[----:B------:R-:W-:Y:S01]  /*21a0*/  IMAD.HI.U32 R7, R2, R19, RZ ;  /* 0x0000001302077227 */ /* 0x000fe200078e00ff */
[----:B------:R-:W-:Y:S01]  /*21b0*/  LOP3.LUT R84, R0, 0x15c, RZ, 0xfc, !PT ;  /* 0x0000015c00547812 */ /* 0x000fe200078efcff */
[----:B------:R-:W-:Y:S01]  /*21c0*/  STL [R1+0x1118], R12 ;  /* 0x0011180c01007387 */ /* 0x000fe20000100800 */
[C---:B------:R-:W-:Y:S01]  /*21d0*/  ISETP.GT.U32.AND P6, PT, R5.reuse, R17, PT ;  /* 0x000000110500720c */ /* 0x040fe20003fc4070 */
[----:B------:R-:W-:Y:S01]  /*21e0*/  @!P1 IMAD.MOV R14, RZ, RZ, -R14 ;  /* 0x000000ffff0e9224 */ /* 0x000fe200078e0a0e */
[C---:B------:R-:W-:Y:S01]  /*21f0*/  ISETP.GT.U32.AND P1, PT, R5.reuse, R16, PT ;  /* 0x000000100500720c */ /* 0x040fe20003f24070 */
[----:B------:R-:W-:Y:S01]  /*2200*/  IMAD.MOV R10, RZ, RZ, -R7 ;  /* 0x000000ffff0a7224 */ /* 0x000fe200078e0a07 */
[----:B------:R-:W-:Y:S01]  /*2210*/  IABS R81, R84 ;  /* 0x0000005400517213 */ /* 0x000fe20000000000 */
[----:B------:R-:W-:Y:S01]  /*2220*/  IMAD.HI.U32 R7, R2, R20, RZ ;  /* 0x0000001402077227 */ /* 0x000fe200078e00ff */
[C---:B------:R-:W-:Y:S01]  /*2230*/  LOP3.LUT R87, R0.reuse, 0x154, RZ, 0xfc, !PT ;  /* 0x0000015400577812 */ /* 0x040fe200078efcff */
[----:B------:R-:W-:Y:S01]  /*2240*/  STL [R1+0x111c], R13 ;  /* 0x00111c0d01007387 */ /* 0x000fe20000100800 */
[----:B------:R-:W-:Y:S01]  /*2250*/  LOP3.LUT R90, R0, 0x152, RZ, 0xfc, !PT ;  /* 0x00000152005a7812 */ /* 0x000fe200078efcff */
[C---:B------:R-:W-:Y:S01]  /*2260*/  IMAD R19, R5.reuse, R10, R19 ;  /* 0x0000000a05137224 */ /* 0x040fe200078e0213 */
[----:B------:R-:W-:Y:S01]  /*2270*/  IABS R85, R87 ;  /* 0x0000005700557213 */ /* 0x000fe20000000000 */
[----:B------:R-:W-:Y:S01]  /*2280*/  IMAD R18, R5, R8, R18 ;  /* 0x0000000805127224 */ /* 0x000fe200078e0212 */
[----:B------:R-:W-:Y:S01]  /*2290*/  IABS R86, R90 ;  /* 0x0000005a00567213 */ /* 0x000fe20000000000 */
[----:B------:R-:W-:Y:S01]  /*22a0*/  IMAD.HI.U32 R8, R2, R21, RZ ;  /* 0x0000001502087227 */ /* 0x000fe200078e00ff */
[C---:B------:R-:W-:Y:S01]  /*22b0*/  LOP3.LUT R97, R0.reuse, 0x146, RZ, 0xfc, !PT ;  /* 0x0000014600617812 */ /* 0x040fe200078efcff */
[----:B------:R-:W-:Y:S01]  /*22c0*/  STL [R1+0x1120], R14 ;  /* 0x0011200e01007387 */ /* 0x000fe20000100800 */
[----:B------:R-:W-:Y:S01]  /*22d0*/  LOP3.LUT R98, R0, 0x144, RZ, 0xfc, !PT ;  /* 0x0000014400627812 */ /* 0x000fe200078efcff */
[----:B------:R-:W-:Y:S01]  /*22e0*/  IMAD.MOV R7, RZ, RZ, -R7 ;  /* 0x000000ffff077224 */ /* 0x000fe200078e0a07 */
[----:B------:R-:W-:Y:S01]  /*22f0*/  IABS R92, R97 ;  /* 0x00000061005c7213 */ /* 0x000fe20000000000 */
[--C-:B------:R-:W-:Y:S01]  /*2300*/  @!P6 IMAD.IADD R17, R17, 0x1, -R5.reuse ;  /* 0x000000011111e824 */ /* 0x100fe200078e0a05 */
[----:B------:R-:W-:Y:S01]  /*2310*/  ISETP.GT.U32.AND P6, PT, R5, R19, PT ;  /* 0x000000130500720c */ /* 0x000fe20003fc4070 */
[--C-:B------:R-:W-:Y:S01]  /*2320*/  @!P3 IMAD.IADD R15, R15, 0x1, -R5.reuse ;  /* 0x000000010f0fb824 */ /* 0x100fe200078e0a05 */
[----:B------:R-:W-:Y:S01]  /*2330*/  ISETP.GT.U32.AND P3, PT, R5, R18, PT ;  /* 0x000000120500720c */ /* 0x000fe20003f64070 */
[----:B------:R-:W-:Y:S01]  /*2340*/  @!P1 IMAD.IADD R16, R16, 0x1, -R5 ;  /* 0x0000000110109824 */ /* 0x000fe200078e0a05 */
[----:B------:R-:W-:Y:S01]  /*2350*/  ISETP.GE.AND P1, PT, R9, RZ, PT ;  /* 0x000000ff0900720c */ /* 0x000fe20003f26270 */
[----:B------:R-:W-:Y:S01]  /*2360*/  IMAD.MOV R8, RZ, RZ, -R8 ;  /* 0x000000ffff087224 */ /* 0x000fe200078e0a08 */
[----:B------:R-:W-:Y:S01]  /*2370*/  LOP3.LUT R9, R0, 0x1d2, RZ, 0xfc, !PT ;  /* 0x000001d200097812 */ /* 0x000fe200078efcff */
[C---:B------:R-:W-:Y:S01]  /*2380*/  IMAD R20, R5.reuse, R7, R20 ;  /* 0x0000000705147224 */ /* 0x040fe200078e0214 */
[----:B------:R-:W-:Y:S01]  /*2390*/  IABS R93, R98 ;  /* 0x00000062005d7213 */ /* 0x000fe20000000000 */
[C---:B------:R-:W-:Y:S01]  /*23a0*/  IMAD R21, R5.reuse, R8, R21 ;  /* 0x0000000805157224 */ /* 0x040fe200078e0215 */
[----:B------:R-:W-:Y:S01]  /*23b0*/  IABS R22, R9 ;  /* 0x0000000900167213 */ /* 0x000fe20000000000 */
[----:B------:R-:W-:Y:S01]  /*23c0*/  @!P0 IMAD.MOV R16, RZ, RZ, -R16 ;  /* 0x000000ffff108224 */ /* 0x000fe200078e0a10 */
[C---:B------:R-:W-:Y:S01]  /*23d0*/  ISETP.GT.U32.AND P0, PT, R5.reuse, R20, PT ;  /* 0x000000140500720c */ /* 0x040fe20003f04070 */
[----:B------:R-:W-:Y:S01]  /*23e0*/  @!P4 IMAD.MOV R17, RZ, RZ, -R17 ;  /* 0x000000ffff11c224 */ /* 0x000fe200078e0a11 */
[----:B------:R-:W-:Y:S01]  /*23f0*/  ISETP.GT.U32.AND P4, PT, R5, R21, PT ;  /* 0x000000150500720c */ /* 0x000fe20003f84070 */
[----:B------:R-:W-:Y:S01]  /*2400*/  VIADD R7, R4, 0x1ce ;  /* 0x000001ce04077836 */ /* 0x000fe20000000000 */
[C---:B------:R-:W-:Y:S01]  /*2410*/  LOP3.LUT R99, R0.reuse, 0x140, RZ, 0xfc, !PT ;  /* 0x0000014000637812 */ /* 0x040fe200078efcff */
[--C-:B------:R-:W-:Y:S01]  /*2420*/  @!P6 IMAD.IADD R19, R19, 0x1, -R5.reuse ;  /* 0x000000011313e824 */ /* 0x100fe200078e0a05 */
[----:B------:R-:W-:Y:S01]  /*2430*/  LOP3.LUT R100, R0, 0x13c, RZ, 0xfc, !PT ;  /* 0x0000013c00647812 */ /* 0x000fe200078efcff */
[----:B------:R-:W-:Y:S01]  /*2440*/  @!P3 IMAD.IADD R18, R18, 0x1, -R5 ;  /* 0x000000011212b824 */ /* 0x000fe200078e0a05 */
[----:B------:R-:W-:Y:S01]  /*2450*/  ISETP.GE.AND P3, PT, R7, RZ, PT ;  /* 0x000000ff0700720c */ /* 0x000fe20003f66270 */
[----:B------:R-:W-:Y:S01]  /*2460*/  @!P2 IMAD.MOV R15, RZ, RZ, -R15 ;  /* 0x000000ffff0fa224 */ /* 0x000fe200078e0a0f */
[----:B------:R-:W-:Y:S01]  /*2470*/  IABS R24, R7 ;  /* 0x0000000700187213 */ /* 0x000fe20000000000 */
[----:B------:R-:W-:Y:S01]  /*2480*/  IMAD.HI.U32 R7, R2, R22, RZ ;  /* 0x0000001602077227 */ /* 0x000fe200078e00ff */
[----:B------:R-:W-:-:S02]  /*2490*/  ISETP.GT.U32.AND P6, PT, R5, R19, PT ;  /* 0x000000130500720c */ /* 0x000fc40003fc4070 */
[----:B------:R-:W-:Y:S01]  /*24a0*/  ISETP.GT.U32.AND P2, PT, R5, R18, PT ;  /* 0x000000120500720c */ /* 0x000fe20003f44070 */
[----:B------:R-:W-:Y:S01]  /*24b0*/  @!P0 IMAD.IADD R20, R20, 0x1, -R5 ;  /* 0x0000000114148824 */ /* 0x000fe200078e0a05 */
[----:B------:R-:W-:Y:S01]  /*24c0*/  ISETP.GE.AND P0, PT, R26, RZ, PT ;  /* 0x000000ff1a00720c */ /* 0x000fe20003f06270 */
[----:B------:R-:W-:Y:S01]  /*24d0*/  IMAD.MOV R7, RZ, RZ, -R7 ;  /* 0x000000ffff077224 */ /* 0x000fe200078e0a07 */
[----:B------:R-:W-:Y:S01]  /*24e0*/  IABS R26, R29 ;  /* 0x0000001d001a7213 */ /* 0x000fe20000000000 */
[----:B------:R-:W-:Y:S01]  /*24f0*/  @!P4 IMAD.IADD R21, R21, 0x1, -R5 ;  /* 0x000000011515c824 */ /* 0x000fe200078e0a05 */
[C---:B------:R-:W-:Y:S01]  /*2500*/  ISETP.GT.U32.AND P4, PT, R5.reuse, R20, PT ;  /* 0x000000140500720c */ /* 0x040fe20003f84070 */
[----:B------:R-:W-:Y:S01]  /*2510*/  IMAD R22, R5, R7, R22 ;  /* 0x0000000705167224 */ /* 0x000fe200078e0216 */
[----:B------:R-:W-:Y:S01]  /*2520*/  IABS R95, R99 ;  /* 0x00000063005f7213 */ /* 0x000fe20000000000 */
[----:B------:R-:W-:Y:S01]  /*2530*/  IMAD.HI.U32 R7, R2, R23, RZ ;  /* 0x0000001702077227 */ /* 0x000fe200078e00ff */
[C---:B------:R-:W-:Y:S01]  /*2540*/  LOP3.LUT R101, R0.reuse, 0x13a, RZ, 0xfc, !PT ;  /* 0x0000013a00657812 */ /* 0x040fe200078efcff */
[----:B------:R-:W-:Y:S01]  /*2550*/  STL [R1+0x1128], R15 ;  /* 0x0011280f01007387 */ /* 0x000fe20000100800 */
[C---:B------:R-:W-:Y:S01]  /*2560*/  LOP3.LUT R103, R0.reuse, 0x134, RZ, 0xfc, !PT ;  /* 0x0000013400677812 */ /* 0x040fe200078efcff */
[----:B------:R-:W-:Y:S01]  /*2570*/  IMAD.MOV R10, RZ, RZ, -R7 ;  /* 0x000000ffff0a7224 */ /* 0x000fe200078e0a07 */
[----:B------:R-:W-:Y:S01]  /*2580*/  LOP3.LUT R106, R0, 0x132, RZ, 0xfc, !PT ;  /* 0x00000132006a7812 */ /* 0x000fe200078efcff */
[--C-:B------:R-:W-:Y:S01]  /*2590*/  @!P6 IMAD.IADD R19, R19, 0x1, -R5.reuse ;  /* 0x000000011313e824 */ /* 0x100fe200078e0a05 */
[----:B------:R-:W-:Y:S01]  /*25a0*/  ISETP.GT.U32.AND P6, PT, R5, R22, PT ;  /* 0x000000160500720c */ /* 0x000fe20003fc4070 */
[----:B------:R-:W-:Y:S01]  /*25b0*/  @!P2 IMAD.IADD R18, R18, 0x1, -R5 ;  /* 0x000000011212a824 */ /* 0x000fe200078e0a05 */
[----:B------:R-:W-:Y:S01]  /*25c0*/  ISETP.GE.AND P2, PT, R25, RZ, PT ;  /* 0x000000ff1900720c */ /* 0x000fe20003f46270 */
[C---:B------:R-:W-:Y:S01]  /*25d0*/  IMAD R23, R5.reuse, R10, R23 ;  /* 0x0000000a05177224 */ /* 0x040fe200078e0217 */
[----:B------:R-:W-:Y:S01]  /*25e0*/  IABS R25, R28 ;  /* 0x0000001c00197213 */ /* 0x000fe20000000000 */
[----:B------:R-:W-:Y:S01]  /*25f0*/  @!P5 IMAD.MOV R18, RZ, RZ, -R18 ;  /* 0x000000ffff12d224 */ /* 0x000fe200078e0a12 */
[C---:B------:R-:W-:Y:S01]  /*2600*/  ISETP.GT.U32.AND P5, PT, R5.reuse, R21, PT ;  /* 0x000000150500720c */ /* 0x040fe20003fa4070 */
[--C-:B------:R-:W-:Y:S01]  /*2610*/  @!P4 IMAD.IADD R20, R20, 0x1, -R5.reuse ;  /* 0x000000011414c824 */ /* 0x100fe200078e0a05 */
[C---:B------:R-:W-:Y:S01]  /*2620*/  ISETP.GT.U32.AND P4, PT, R5.reuse, R23, PT ;  /* 0x000000170500720c */ /* 0x040fe20003f84070 */
[----:B------:R-:W-:Y:S01]  /*2630*/  IMAD.HI.U32 R8, R2, R24, RZ ;  /* 0x0000001802087227 */ /* 0x000fe200078e00ff */
[----:B------:R-:W-:Y:S01]  /*2640*/  IABS R102, R106 ;  /* 0x0000006a00667213 */ /* 0x000fe20000000000 */
[----:B------:R-:W-:Y:S01]  /*2650*/  STL [R1+0x112c], R16 ;  /* 0x00112c1001007387 */ /* 0x000fe20000100800 */
[----:B------:R-:W-:Y:S01]  /*2660*/  LOP3.LUT R107, R0, 0x130, RZ, 0xfc, !PT ;  /* 0x00000130006b7812 */ /* 0x000fe200078efcff */
[----:B------:R-:W-:Y:S01]  /*2670*/  @!P6 IMAD.IADD R22, R22, 0x1, -R5 ;  /* 0x000000011616e824 */ /* 0x000fe200078e0a05 */
[C---:B------:R-:W-:Y:S01]  /*2680*/  LOP3.LUT R108, R0.reuse, 0x12c, RZ, 0xfc, !PT ;  /* 0x0000012c006c7812 */ /* 0x040fe200078efcff */
[----:B------:R-:W-:Y:S01]  /*2690*/  IMAD.MOV R8, RZ, RZ, -R8 ;  /* 0x000000ffff087224 */ /* 0x000fe200078e0a08 */
[C---:B------:R-:W-:Y:S01]  /*26a0*/  LOP3.LUT R114, R0.reuse, 0x122, RZ, 0xfc, !PT ;  /* 0x0000012200727812 */ /* 0x040fe200078efcff */
[----:B------:R-:W-:Y:S01]  /*26b0*/  @!P1 IMAD.MOV R19, RZ, RZ, -R19 ;  /* 0x000000ffff139224 */ /* 0x000fe200078e0a13 */
[----:B------:R-:W-:Y:S01]  /*26c0*/  ISETP.GT.U32.AND P6, PT, R5, R22, PT ;  /* 0x000000160500720c */ /* 0x000fe20003fc4070 */
[--C-:B------:R-:W-:Y:S01]  /*26d0*/  @!P5 IMAD.IADD R21, R21, 0x1, -R5.reuse ;  /* 0x000000011515d824 */ /* 0x100fe200078e0a05 */
[----:B------:R-:W-:Y:S01]  /*26e0*/  ISETP.GE.AND P1, PT, R9, RZ, PT ;  /* 0x000000ff0900720c */ /* 0x000fe20003f26270 */
[----:B------:R-:W-:Y:S01]  /*26f0*/  @!P4 IMAD.IADD R23, R23, 0x1, -R5 ;  /* 0x000000011717c824 */ /* 0x000fe200078e0a05 */
[----:B------:R-:W-:Y:S01]  /*2700*/  LOP3.LUT R9, R0, 0x1c8, RZ, 0xfc, !PT ;  /* 0x000001c800097812 */ /* 0x000fe200078efcff */
[C---:B------:R-:W-:Y:S01]  /*2710*/  IMAD.HI.U32 R7, R2.reuse, R25, RZ ;  /* 0x0000001902077227 */ /* 0x040fe200078e00ff */
[----:B------:R-:W-:Y:S01]  /*2720*/  ISETP.GE.AND P5, PT, R27, RZ, PT ;  /* 0x000000ff1b00720c */ /* 0x000fe20003fa6270 */
[----:B------:R-:W-:Y:S01]  /*2730*/  STL [R1+0x1130], R17 ;  /* 0x0011301101007387 */ /* 0x000fe20000100800 */
[----:B------:R-:W-:Y:S01]  /*2740*/  IABS R27, R9 ;  /* 0x00000009001b7213 */ /* 0x000fe20000000000 */
[----:B------:R-:W-:Y:S01]  /*2750*/  @!P0 IMAD.MOV R21, RZ, RZ, -R21 ;  /* 0x000000ffff158224 */ /* 0x000fe200078e0a15 */
[C---:B------:R-:W-:Y:S01]  /*2760*/  ISETP.GT.U32.AND P0, PT, R5.reuse, R23, PT ;  /* 0x000000170500720c */ /* 0x040fe20003f04070 */
[----:B------:R-:W-:Y:S01]  /*2770*/  IMAD R24, R5, R8, R24 ;  /* 0x0000000805187224 */ /* 0x000fe200078e0218 */
[----:B------:R-:W-:Y:S01]  /*2780*/  ISETP.GE.AND P4, PT, R29, RZ, PT ;  /* 0x000000ff1d00720c */ /* 0x000fe20003f86270 */
[----:B------:R-:W-:Y:S01]  /*2790*/  IMAD.HI.U32 R8, R2, R26, RZ ;  /* 0x0000001a02087227 */ /* 0x000fe200078e00ff */
[----:B------:R-:W-:Y:S01]  /*27a0*/  IABS R29, R31 ;  /* 0x0000001f001d7213 */ /* 0x000fe20000000000 */
[----:B------:R2:W-:Y:S01]  /*27b0*/  STL [R1+0x1134], R18 ;  /* 0x0011341201007387 */ /* 0x0005e20000100800 */
[----:B------:R-:W-:Y:S01]  /*27c0*/  IABS R105, R108 ;  /* 0x0000006c00697213 */ /* 0x000fe20000000000 */
[----:B------:R-:W-:Y:S01]  /*27d0*/  IMAD.MOV R10, RZ, RZ, -R7 ;  /* 0x000000ffff0a7224 */ /* 0x000fe200078e0a07 */
[----:B------:R-:W-:Y:S01]  /*27e0*/  IABS R110, R114 ;  /* 0x00000072006e7213 */ /* 0x000fe20000000000 */
[----:B------:R-:W-:Y:S01]  /*27f0*/  IMAD.MOV R8, RZ, RZ, -R8 ;  /* 0x000000ffff087224 */ /* 0x000fe200078e0a08 */
[----:B------:R-:W-:Y:S01]  /*2800*/  LOP3.LUT R111, R0, 0x124, RZ, 0xfc, !PT ;  /* 0x00000124006f7812 */ /* 0x000fe200078efcff */
[----:B------:R-:W-:Y:S01]  /*2810*/  @!P6 IMAD.IADD R22, R22, 0x1, -R5 ;  /* 0x000000011616e824 */ /* 0x000fe200078e0a05 */
[----:B------:R-:W-:Y:S01]  /*2820*/  ISETP.GE.AND P6, PT, R28, RZ, PT ;  /* 0x000000ff1c00720c */ /* 0x000fe20003fc6270 */
[C---:B------:R-:W-:Y:S01]  /*2830*/  IMAD R25, R5.reuse, R10, R25 ;  /* 0x0000000a05197224 */ /* 0x040fe200078e0219 */
[----:B------:R-:W-:Y:S01]  /*2840*/  LOP3.LUT R10, R0, 0x1c6, RZ, 0xfc, !PT ;  /* 0x000001c6000a7812 */ /* 0x000fe200078efcff */
[----:B------:R-:W-:Y:S01]  /*2850*/  @!P2 IMAD.MOV R20, RZ, RZ, -R20 ;  /* 0x000000ffff14a224 */ /* 0x000fe200078e0a14 */
[C---:B------:R-:W-:Y:S01]  /*2860*/  ISETP.GT.U32.AND P2, PT, R5.reuse, R24, PT ;  /* 0x000000180500720c */ /* 0x040fe20003f44070 */
[C---:B------:R-:W-:Y:S01]  /*2870*/  IMAD R26, R5.reuse, R8, R26 ;  /* 0x00000008051a7224 */ /* 0x040fe200078e021a */
[----:B------:R-:W-:Y:S01]  /*2880*/  IABS R28, R10 ;  /* 0x0000000a001c7213 */ /* 0x000fe20000000000 */
[----:B------:R-:W-:Y:S01]  /*2890*/  IMAD.HI.U32 R7, R2, R27, RZ ;  /* 0x0000001b02077227 */ /* 0x000fe200078e00ff */
[----:B------:R-:W-:Y:S01]  /*28a0*/  IABS R109, R111 ;  /* 0x0000006f006d7213 */ /* 0x000fe20000000000 */
[----:B------:R-:W-:Y:S01]  /*28b0*/  STL [R1+0x1138], R19 ;  /* 0x0011381301007387 */ /* 0x000fe20000100800 */
[C---:B------:R-:W-:Y:S01]  /*28c0*/  LOP3.LUT R119, R0.reuse, 0x11a, RZ, 0xfc, !PT ;  /* 0x0000011a00777812 */ /* 0x040fe200078efcff */
[----:B------:R-:W-:Y:S01]  /*28d0*/  @!P1 IMAD.MOV R22, RZ, RZ, -R22 ;  /* 0x000000ffff169224 */ /* 0x000fe200078e0a16 */
[----:B------:R-:W-:Y:S01]  /*28e0*/  ISETP.GT.U32.AND P1, PT, R5, R25, PT ;  /* 0x000000190500720c */ /* 0x000fe20003f24070 */
[----:B------:R-:W-:Y:S01]  /*28f0*/  @!P0 IMAD.IADD R23, R23, 0x1, -R5 ;  /* 0x0000000117178824 */ /* 0x000fe200078e0a05 */
[C---:B------:R-:W-:Y:S01]  /*2900*/  ISETP.GT.U32.AND P0, PT, R5.reuse, R26, PT ;  /* 0x0000001a0500720c */ /* 0x040fe20003f04070 */
[----:B------:R-:W-:Y:S01]  /*2910*/  IMAD.MOV R8, RZ, RZ, -R7 ;  /* 0x000000ffff087224 */ /* 0x000fe200078e0a07 */
[----:B------:R-:W-:Y:S01]  /*2920*/  LOP3.LUT R121, R0, 0x118, RZ, 0xfc, !PT ;  /* 0x0000011800797812 */ /* 0x000fe200078efcff */
[----:B------:R-:W-:Y:S01]  /*2930*/  @!P2 IMAD.IADD R24, R24, 0x1, -R5 ;  /* 0x000000011818a824 */ /* 0x000fe200078e0a05 */
[----:B------:R-:W-:Y:S01]  /*2940*/  LOP3.LUT R122, R0, 0x116, RZ, 0xfc, !PT ;  /* 0x00000116007a7812 */ /* 0x000fe200078efcff */
[C---:B------:R-:W-:Y:S01]  /*2950*/  IMAD R27, R5.reuse, R8, R27 ;  /* 0x00000008051b7224 */ /* 0x040fe200078e021b */
[----:B------:R-:W-:Y:S01]  /*2960*/  IABS R115, R121 ;  /* 0x0000007900737213 */ /* 0x000fe20000000000 */
[----:B------:R-:W-:Y:S01]  /*2970*/  @!P5 IMAD.MOV R23, RZ, RZ, -R23 ;  /* 0x000000ffff17d224 */ /* 0x000fe200078e0a17 */
[C---:B------:R-:W-:Y:S01]  /*2980*/  ISETP.GT.U32.AND P2, PT, R5.reuse, R24, PT ;  /* 0x000000180500720c */ /* 0x040fe20003f44070 */
[----:B------:R-:W-:Y:S01]  /*2990*/  IMAD.HI.U32 R7, R2, R28, RZ ;  /* 0x0000001c02077227 */ /* 0x000fe200078e00ff */
[----:B------:R-:W-:Y:S01]  /*29a0*/  ISETP.GT.U32.AND P5, PT, R5, R27, PT ;  /* 0x0000001b0500720c */ /* 0x000fe20003fa4070 */
[----:B------:R-:W-:Y:S01]  /*29b0*/  STL [R1+0x113c], R20 ;  /* 0x00113c1401007387 */ /* 0x000fe20000100800 */
[----:B------:R-:W-:Y:S01]  /*29c0*/  IABS R116, R122 ;  /* 0x0000007a00747213 */ /* 0x000fe20000000000 */
[--C-:B------:R-:W-:Y:S01]  /*29d0*/  @!P1 IMAD.IADD R25, R25, 0x1, -R5.reuse ;  /* 0x0000000119199824 */ /* 0x100fe200078e0a05 */
[----:B------:R-:W-:Y:S01]  /*29e0*/  LOP3.LUT R123, R0, 0x114, RZ, 0xfc, !PT ;  /* 0x00000114007b7812 */ /* 0x000fe200078efcff */
[----:B------:R-:W-:Y:S01]  /*29f0*/  @!P0 IMAD.IADD R26, R26, 0x1, -R5 ;  /* 0x000000011a1a8824 */ /* 0x000fe200078e0a05 */
[----:B------:R-:W-:Y:S01]  /*2a00*/  LOP3.LUT R124, R0, 0x112, RZ, 0xfc, !PT ;  /* 0x00000112007c7812 */ /* 0x000fe200078efcff */
[----:B------:R-:W-:Y:S01]  /*2a10*/  IMAD.HI.U32 R8, R2, R29, RZ ;  /* 0x0000001d02087227 */ /* 0x000fe200078e00ff */
[C---:B------:R-:W-:Y:S01]  /*2a20*/  ISETP.GT.U32.AND P1, PT, R5.reuse, R25, PT ;  /* 0x000000190500720c */ /* 0x040fe20003f24070 */
[----:B------:R3:W-:Y:S01]  /*2a30*/  STL [R1+0x1140], R21 ;  /* 0x0011401501007387 */ /* 0x0007e20000100800 */
[----:B------:R-:W-:Y:S01]  /*2a40*/  ISETP.GT.U32.AND P0, PT, R5, R26, PT ;  /* 0x0000001a0500720c */ /* 0x000fe20003f04070 */
[----:B------:R-:W-:Y:S01]  /*2a50*/  IMAD.MOV R7, RZ, RZ, -R7 ;  /* 0x000000ffff077224 */ /* 0x000fe200078e0a07 */
[----:B------:R-:W-:Y:S01]  /*2a60*/  IABS R117, R123 ;  /* 0x0000007b00757213 */ /* 0x000fe20000000000 */
[--C-:B------:R-:W-:Y:S01]  /*2a70*/  @!P5 IMAD.IADD R27, R27, 0x1, -R5.reuse ;  /* 0x000000011b1bd824 */ /* 0x100fe200078e0a05 */
[----:B------:R-:W-:Y:S01]  /*2a80*/  IABS R118, R124 ;  /* 0x0000007c00767213 */ /* 0x000fe20000000000 */
[----:B------:R-:W-:Y:S01]  /*2a90*/  IMAD.MOV R8, RZ, RZ, -R8 ;  /* 0x000000ffff087224 */ /* 0x000fe200078e0a08 */
[----:B------:R-:W-:Y:S01]  /*2aa0*/  LOP3.LUT R127, R0, 0x104, RZ, 0xfc, !PT ;  /* 0x00000104007f7812 */ /* 0x000fe200078efcff */
[----:B------:R-:W-:Y:S01]  /*2ab0*/  @!P2 IMAD.IADD R24, R24, 0x1, -R5 ;  /* 0x000000011818a824 */ /* 0x000fe200078e0a05 */
[----:B------:R-:W-:Y:S01]  /*2ac0*/  ISETP.GE.AND P2, PT, R9, RZ, PT ;  /* 0x000000ff0900720c */ /* 0x000fe20003f46270 */
[----:B------:R-:W-:Y:S01]  /*2ad0*/  IMAD.HI.U32 R9, R2, R30, RZ ;  /* 0x0000001e02097227 */ /* 0x000fe200078e00ff */
[----:B------:R-:W-:-:S02]  /*2ae0*/  ISETP.GT.U32.AND P5, PT, R5, R27, PT ;  /* 0x0000001b0500720c */ /* 0x000fc40003fa4070 */
[----:B------:R-:W-:Y:S01]  /*2af0*/  IABS R125, R127 ;  /* 0x0000007f007d7213 */ /* 0x000fe20000000000 */
[----:B------:R-:W-:Y:S01]  /*2b00*/  IMAD R28, R5, R7, R28 ;  /* 0x00000007051c7224 */ /* 0x000fe200078e021c */
[C---:B------:R-:W-:Y:S01]  /*2b10*/  LOP3.LUT R130, R0.reuse, 0x100, RZ, 0xfc, !PT ;  /* 0x0000010000827812 */ /* 0x040fe200078efcff */
[----:B------:R-:W-:Y:S01]  /*2b20*/  @!P1 IMAD.IADD R25, R25, 0x1, -R5 ;  /* 0x0000000119199824 */ /* 0x000fe200078e0a05 */
[----:B------:R-:W-:Y:S01]  /*2b30*/  ISETP.GE.AND P1, PT, R31, RZ, PT ;  /* 0x000000ff1f00720c */ /* 0x000fe20003f26270 */
[C---:B------:R-:W-:Y:S01]  /*2b40*/  IMAD R29, R5.reuse, R8, R29 ;  /* 0x00000008051d7224 */ /* 0x040fe200078e021d */
[----:B------:R-:W-:Y:S01]  /*2b50*/  IABS R31, R35 ;  /* 0x00000023001f7213 */ /* 0x000fe20000000000 */
[----:B------:R-:W-:Y:S01]  /*2b60*/  IMAD.MOV R9, RZ, RZ, -R9 ;  /* 0x000000ffff097224 */ /* 0x000fe200078e0a09 */
[----:B------:R-:W-:Y:S01]  /*2b70*/  LOP3.LUT R131, R0, 0xfc, RZ, 0xfc, !PT ;  /* 0x000000fc00837812 */ /* 0x000fe200078efcff */
[----:B------:R-:W-:Y:S01]  /*2b80*/  @!P0 IMAD.IADD R26, R26, 0x1, -R5 ;  /* 0x000000011a1a8824 */ /* 0x000fe200078e0a05 */
[C---:B------:R-:W-:Y:S01]  /*2b90*/  ISETP.GT.U32.AND P0, PT, R5.reuse, R28, PT ;  /* 0x0000001c0500720c */ /* 0x040fe20003f04070 */
[----:B------:R-:W-:Y:S01]  /*2ba0*/  @!P6 IMAD.MOV R25, RZ, RZ, -R25 ;  /* 0x000000ffff19e224 */ /* 0x000fe200078e0a19 */
[C---:B------:R-:W-:Y:S01]  /*2bb0*/  ISETP.GT.U32.AND P6, PT, R5.reuse, R29, PT ;  /* 0x0000001d0500720c */ /* 0x040fe20003fc4070 */
[----:B------:R-:W-:Y:S01]  /*2bc0*/  IMAD R30, R5, R9, R30 ;  /* 0x00000009051e7224 */ /* 0x000fe200078e021e */
[----:B------:R-:W-:Y:S01]  /*2bd0*/  IABS R129, R131 ;  /* 0x0000008300817213 */ /* 0x000fe20000000000 */
[--C-:B------:R-:W-:Y:S01]  /*2be0*/  @!P5 IMAD.IADD R27, R27, 0x1, -R5.reuse ;  /* 0x000000011b1bd824 */ /* 0x100fe200078e0a05 */
[----:B------:R-:W-:Y:S01]  /*2bf0*/  LOP3.LUT R133, R0, 0xf8, RZ, 0xfc, !PT ;  /* 0x000000f800857812 */ /* 0x000fe200078efcff */
[----:B------:R-:W-:Y:S01]  /*2c00*/  VIADD R7, R4, 0x1be ;  /* 0x000001be04077836 */ /* 0x000fe20000000000 */
[----:B------:R-:W-:Y:S01]  /*2c10*/  ISETP.GT.U32.AND P5, PT, R5, R30, PT ;  /* 0x0000001e0500720c */ /* 0x000fe20003fa4070 */
[----:B------:R-:W-:Y:S01]  /*2c20*/  @!P4 IMAD.MOV R26, RZ, RZ, -R26 ;  /* 0x000000ffff1ac224 */ /* 0x000fe200078e0a1a */
[----:B------:R-:W-:Y:S01]  /*2c30*/  LOP3.LUT R138, R0, 0xf6, RZ, 0xfc, !PT ;  /* 0x000000f6008a7812 */ /* 0x000fe200078efcff */
[----:B------:R-:W-:Y:S01]  /*2c40*/  @!P3 IMAD.MOV R24, RZ, RZ, -R24 ;  /* 0x000000ffff18b224 */ /* 0x000fe200078e0a18 */
[----:B------:R-:W-:Y:S01]  /*2c50*/  IABS R32, R7 ;  /* 0x0000000700207213 */ /* 0x000fe20000000000 */
[--C-:B------:R-:W-:Y:S01]  /*2c60*/  @!P0 IMAD.IADD R28, R28, 0x1, -R5.reuse ;  /* 0x000000011c1c8824 */ /* 0x100fe200078e0a05 */
[----:B------:R-:W-:Y:S01]  /*2c70*/  ISETP.GE.AND P4, PT, R7, RZ, PT ;  /* 0x000000ff0700720c */ /* 0x000fe20003f86270 */
[----:B------:R-:W-:Y:S01]  /*2c80*/  @!P6 IMAD.IADD R29, R29, 0x1, -R5 ;  /* 0x000000011d1de824 */ /* 0x000fe200078e0a05 */
[----:B------:R-:W-:Y:S01]  /*2c90*/  ISETP.GE.AND P3, PT, R10, RZ, PT ;  /* 0x000000ff0a00720c */ /* 0x000fe20003f66270 */
[----:B------:R-:W-:Y:S01]  /*2ca0*/  IMAD.HI.U32 R7, R2, R31, RZ ;  /* 0x0000001f02077227 */ /* 0x000fe200078e00ff */
[----:B------:R-:W-:-:S02]  /*2cb0*/  ISETP.GT.U32.AND P0, PT, R5, R28, PT ;  /* 0x0000001c0500720c */ /* 0x000fc40003f04070 */
[C---:B------:R-:W-:Y:S01]  /*2cc0*/  ISETP.GT.U32.AND P6, PT, R5.reuse, R29, PT ;  /* 0x0000001d0500720c */ /* 0x040fe20003fc4070 */
[----:B------:R-:W-:Y:S01]  /*2cd0*/  @!P5 IMAD.IADD R30, R30, 0x1, -R5 ;  /* 0x000000011e1ed824 */ /* 0x000fe200078e0a05 */
[----:B------:R-:W-:Y:S01]  /*2ce0*/  IABS R132, R138 ;  /* 0x0000008a00847213 */ /* 0x000fe20000000000 */
[----:B------:R-:W-:Y:S01]  /*2cf0*/  IMAD.HI.U32 R8, R2, R32, RZ ;  /* 0x0000002002087227 */ /* 0x000fe200078e00ff */
[C---:B------:R-:W-:Y:S02]  /*2d00*/  LOP3.LUT R140, R0.reuse, 0xf4, RZ, 0xfc, !PT ;  /* 0x000000f4008c7812 */ /* 0x040fe400078efcff */
[----:B------:R-:W-:Y:S01]  /*2d10*/  ISETP.GT.U32.AND P5, PT, R5, R30, PT ;  /* 0x0000001e0500720c */ /* 0x000fe20003fa4070 */
[----:B------:R-:W-:Y:S01]  /*2d20*/  IMAD.MOV R10, RZ, RZ, -R7 ;  /* 0x000000ffff0a7224 */ /* 0x000fe200078e0a07 */
[----:B------:R-:W-:Y:S01]  /*2d30*/  LOP3.LUT R7, R0, 0x1ba, RZ, 0xfc, !PT ;  /* 0x000001ba00077812 */ /* 0x000fe200078efcff */
[----:B------:R-:W-:Y:S01]  /*2d40*/  IMAD.HI.U32 R9, R2, R33, RZ ;  /* 0x0000002102097227 */ /* 0x000fe200078e00ff */
[----:B------:R-:W-:-:S02]  /*2d50*/  LOP3.LUT R141, R0, 0xf2, RZ, 0xfc, !PT ;  /* 0x000000f2008d7812 */ /* 0x000fc400078efcff */
[C---:B------:R-:W-:Y:S01]  /*2d60*/  LOP3.LUT R142, R0.reuse, 0xf0, RZ, 0xfc, !PT ;  /* 0x000000f0008e7812 */ /* 0x040fe200078efcff */
[----:B------:R-:W-:Y:S01]  /*2d70*/  IMAD.MOV R8, RZ, RZ, -R8 ;  /* 0x000000ffff087224 */ /* 0x000fe200078e0a08 */
[----:B------:R-:W-:Y:S01]  /*2d80*/  IABS R134, R141 ;  /* 0x0000008d00867213 */ /* 0x000fe20000000000 */
[----:B------:R-:W-:Y:S01]  /*2d90*/  IMAD R31, R5, R10, R31 ;  /* 0x0000000a051f7224 */ /* 0x000fe200078e021f */
[----:B------:R-:W-:Y:S01]  /*2da0*/  LOP3.LUT R10, R0, 0x1b6, RZ, 0xfc, !PT ;  /* 0x000001b6000a7812 */ /* 0x000fe200078efcff */
[----:B------:R-:W-:Y:S01]  /*2db0*/  @!P2 IMAD.MOV R27, RZ, RZ, -R27 ;  /* 0x000000ffff1ba224 */ /* 0x000fe200078e0a1b */
[----:B------:R-:W-:Y:S01]  /*2dc0*/  ISETP.GE.AND P2, PT, R34, RZ, PT ;  /* 0x000000ff2200720c */ /* 0x000fe20003f46270 */
[----:B------:R-:W-:Y:S01]  /*2dd0*/  @!P0 IMAD.IADD R28, R28, 0x1, -R5 ;  /* 0x000000011c1c8824 */ /* 0x000fe200078e0a05 */
[----:B------:R-:W-:Y:S01]  /*2de0*/  ISETP.GE.AND P0, PT, R35, RZ, PT ;  /* 0x000000ff2300720c */ /* 0x000fe20003f06270 */
[----:B------:R-:W-:Y:S01]  /*2df0*/  IMAD.MOV R34, RZ, RZ, -R9 ;  /* 0x000000ffff227224 */ /* 0x000fe200078e0a09 */
[----:B------:R-:W-:Y:S01]  /*2e00*/  LOP3.LUT R9, R0, 0x1b8, RZ, 0xfc, !PT ;  /* 0x000001b800097812 */ /* 0x000fe200078efcff */
[----:B------:R-:W-:Y:S01]  /*2e10*/  IMAD R32, R5, R8, R32 ;  /* 0x0000000805207224 */ /* 0x000fe200078e0220 */
[----:B------:R-:W-:Y:S01]  /*2e20*/  IABS R135, R142 ;  /* 0x0000008e00877213 */ /* 0x000fe20000000000 */
[----:B------:R-:W-:Y:S01]  /*2e30*/  @!P6 IMAD.IADD R29, R29, 0x1, -R5 ;  /* 0x000000011d1de824 */ /* 0x000fe200078e0a05 */
[C---:B------:R-:W-:Y:S01]  /*2e40*/  ISETP.GT.U32.AND P6, PT, R5.reuse, R31, PT ;  /* 0x0000001f0500720c */ /* 0x040fe20003fc4070 */
[C---:B------:R-:W-:Y:S01]  /*2e50*/  IMAD R33, R5.reuse, R34, R33 ;  /* 0x0000002205217224 */ /* 0x040fe200078e0221 */
[----:B------:R-:W-:Y:S01]  /*2e60*/  IABS R34, R7 ;  /* 0x0000000700227213 */ /* 0x000fe20000000000 */
[----:B------:R-:W-:Y:S01]  /*2e70*/  @!P3 IMAD.MOV R28, RZ, RZ, -R28 ;  /* 0x000000ffff1cb224 */ /* 0x000fe200078e0a1c */
[C---:B------:R-:W-:Y:S01]  /*2e80*/  ISETP.GT.U32.AND P3, PT, R5.reuse, R32, PT ;  /* 0x000000200500720c */ /* 0x040fe20003f64070 */
[----:B------:R-:W-:Y:S01]  /*2e90*/  @!P5 IMAD.IADD R30, R30, 0x1, -R5 ;  /* 0x000000011e1ed824 */ /* 0x000fe200078e0a05 */
[----:B------:R-:W-:Y:S01]  /*2ea0*/  ISETP.GT.U32.AND P5, PT, R5, R33, PT ;  /* 0x000000210500720c */ /* 0x000fe20003fa4070 */
[----:B------:R-:W-:Y:S01]  /*2eb0*/  @!P1 IMAD.MOV R29, RZ, RZ, -R29 ;  /* 0x000000ffff1d9224 */ /* 0x000fe200078e0a1d */
[----:B------:R-:W-:Y:S01]  /*2ec0*/  IABS R35, R9 ;  /* 0x0000000900237213 */ /* 0x000fe20000000000 */
[----:B------:R-:W-:Y:S01]  /*2ed0*/  @!P2 IMAD.MOV R30, RZ, RZ, -R30 ;  /* 0x000000ffff1ea224 */ /* 0x000fe200078e0a1e */
[----:B------:R-:W-:-:S02]  /*2ee0*/  ISETP.GE.AND P1, PT, R36, RZ, PT ;  /* 0x000000ff2400720c */ /* 0x000fc40003f26270 */
[----:B------:R-:W-:Y:S01]  /*2ef0*/  IABS R36, R10 ;  /* 0x0000000a00247213 */ /* 0x000fe20000000000 */
[--C-:B------:R-:W-:Y:S01]  /*2f00*/  @!P6 IMAD.IADD R31, R31, 0x1, -R5.reuse ;  /* 0x000000011f1fe824 */ /* 0x100fe200078e0a05 */
[----:B------:R-:W-:Y:S01]  /*2f10*/  ISETP.GE.AND P6, PT, R7, RZ, PT ;  /* 0x000000ff0700720c */ /* 0x000fe20003fc6270 */
[----:B------:R-:W-:Y:S01]  /*2f20*/  IMAD.HI.U32 R7, R2, R34, RZ ;  /* 0x0000002202077227 */ /* 0x000fe200078e00ff */
[C---:B------:R-:W-:Y:S02]  /*2f30*/  LOP3.LUT R143, R0.reuse, 0xec, RZ, 0xfc, !PT ;  /* 0x000000ec008f7812 */ /* 0x040fe400078efcff */
[----:B------:R-:W-:Y:S01]  /*2f40*/  LOP3.LUT R144, R0, 0xe6, RZ, 0xfc, !PT ;  /* 0x000000e600907812 */ /* 0x000fe200078efcff */
[--C-:B------:R-:W-:Y:S01]  /*2f50*/  @!P3 IMAD.IADD R32, R32, 0x1, -R5.reuse ;  /* 0x000000012020b824 */ /* 0x100fe200078e0a05 */
[----:B------:R-:W-:Y:S01]  /*2f60*/  ISETP.GT.U32.AND P3, PT, R5, R31, PT ;  /* 0x0000001f0500720c */ /* 0x000fe20003f64070 */
[----:B------:R-:W-:Y:S01]  /*2f70*/  @!P5 IMAD.IADD R33, R33, 0x1, -R5 ;  /* 0x000000012121d824 */ /* 0x000fe200078e0a05 */
[----:B------:R-:W-:Y:S01]  /*2f80*/  IABS R137, R143 ;  /* 0x0000008f00897213 */ /* 0x000fe20000000000 */
[----:B------:R-:W-:Y:S01]  /*2f90*/  IMAD.MOV R8, RZ, RZ, -R7 ;  /* 0x000000ffff087224 */ /* 0x000fe200078e0a07 */
[C---:B------:R-:W-:Y:S01]  /*2fa0*/  ISETP.GT.U32.AND P5, PT, R5.reuse, R32, PT ;  /* 0x000000200500720c */ /* 0x040fe20003fa4070 */
[----:B------:R-:W-:Y:S01]  /*2fb0*/  IMAD.HI.U32 R7, R2, R35, RZ ;  /* 0x0000002302077227 */ /* 0x000fe200078e00ff */
[----:B------:R-:W-:-:S02]  /*2fc0*/  ISETP.GT.U32.AND P2, PT, R5, R33, PT ;  /* 0x000000210500720c */ /* 0x000fc40003f44070 */
[C---:B------:R-:W-:Y:S01]  /*2fd0*/  LOP3.LUT R153, R0.reuse, 0xda, RZ, 0xfc, !PT ;  /* 0x000000da00997812 */ /* 0x040fe200078efcff */
[----:B------:R-:W-:Y:S01]  /*2fe0*/  IMAD R34, R5, R8, R34 ;  /* 0x0000000805227224 */ /* 0x000fe200078e0222 */
[C---:B------:R-:W-:Y:S01]  /*2ff0*/  LOP3.LUT R154, R0.reuse, 0xd8, RZ, 0xfc, !PT ;  /* 0x000000d8009a7812 */ /* 0x040fe200078efcff */
[----:B------:R-:W-:Y:S01]  /*3000*/  IMAD.MOV R8, RZ, RZ, -R7 ;  /* 0x000000ffff087224 */ /* 0x000fe200078e0a07 */
[----:B------:R-:W-:Y:S01]  /*3010*/  IABS R147, R153 ;  /* 0x0000009900937213 */ /* 0x000fe20000000000 */
[----:B------:R-:W-:Y:S01]  /*3020*/  @!P3 IMAD.IADD R31, R31, 0x1, -R5 ;  /* 0x000000011f1fb824 */ /* 0x000fe200078e0a05 */
[C---:B------:R-:W-:Y:S01]  /*3030*/  ISETP.GT.U32.AND P3, PT, R5.reuse, R34, PT ;  /* 0x000000220500720c */ /* 0x040fe20003f64070 */
[C---:B------:R-:W-:Y:S01]  /*3040*/  IMAD R35, R5.reuse, R8, R35 ;  /* 0x0000000805237224 */ /* 0x040fe200078e0223 */
[----:B------:R-:W-:Y:S01]  /*3050*/  LOP3.LUT R155, R0, 0xd6, RZ, 0xfc, !PT ;  /* 0x000000d6009b7812 */ /* 0x000fe200078efcff */
[----:B------:R-:W-:Y:S01]  /*3060*/  @!P5 IMAD.IADD R32, R32, 0x1, -R5 ;  /* 0x000000012020d824 */ /* 0x000fe200078e0a05 */
[----:B------:R-:W-:Y:S01]  /*3070*/  LOP3.LUT R156, R0, 0xd4, RZ, 0xfc, !PT ;  /* 0x000000d4009c7812 */ /* 0x000fe200078efcff */
[----:B------:R-:W-:Y:S01]  /*3080*/  IMAD.HI.U32 R7, R2, R36, RZ ;  /* 0x0000002402077227 */ /* 0x000fe200078e00ff */
[----:B------:R-:W-:-:S02]  /*3090*/  ISETP.GT.U32.AND P5, PT, R5, R35, PT ;  /* 0x000000230500720c */ /* 0x000fc40003fa4070 */
[----:B------:R-:W-:Y:S01]  /*30a0*/  IABS R148, R155 ;  /* 0x0000009b00947213 */ /* 0x000fe20000000000 */
[----:B------:R-:W-:Y:S01]  /*30b0*/  IMAD.MOV R7, RZ, RZ, -R7 ;  /* 0x000000ffff077224 */ /* 0x000fe200078e0a07 */
[----:B------:R-:W-:Y:S01]  /*30c0*/  IABS R149, R156 ;  /* 0x0000009c00957213 */ /* 0x000fe20000000000 */
[----:B------:R-:W-:Y:S01]  /*30d0*/  @!P0 IMAD.MOV R31, RZ, RZ, -R31 ;  /* 0x000000ffff1f8224 */ /* 0x000fe200078e0a1f */
[----:B------:R-:W-:Y:S01]  /*30e0*/  LOP3.LUT R157, R0, 0xd2, RZ, 0xfc, !PT ;  /* 0x000000d2009d7812 */ /* 0x000fe200078efcff */
[--C-:B------:R-:W-:Y:S01]  /*30f0*/  @!P3 IMAD.IADD R34, R34, 0x1, -R5.reuse ;  /* 0x000000012222b824 */ /* 0x100fe200078e0a05 */
[----:B------:R-:W-:Y:S01]  /*3100*/  ISETP.GE.AND P3, PT, R10, RZ, PT ;  /* 0x000000ff0a00720c */ /* 0x000fe20003f66270 */
[C---:B------:R-:W-:Y:S01]  /*3110*/  IMAD R36, R5.reuse, R7, R36 ;  /* 0x0000000705247224 */ /* 0x040fe200078e0224 */
[----:B------:R-:W-:Y:S01]  /*3120*/  IABS R150, R157 ;  /* 0x0000009d00967213 */ /* 0x000fe20000000000 */
[----:B------:R-:W-:Y:S01]  /*3130*/  @!P4 IMAD.MOV R32, RZ, RZ, -R32 ;  /* 0x000000ffff20c224 */ /* 0x000fe200078e0a20 */
[----:B------:R-:W-:Y:S01]  /*3140*/  ISETP.GT.U32.AND P0, PT, R5, R34, PT ;  /* 0x000000220500720c */ /* 0x000fe20003f04070 */
[----:B------:R-:W-:Y:S01]  /*3150*/  @!P5 IMAD.IADD R35, R35, 0x1, -R5 ;  /* 0x000000012323d824 */ /* 0x000fe200078e0a05 */
[----:B------:R-:W-:Y:S01]  /*3160*/  ISETP.GT.U32.AND P4, PT, R5, R36, PT ;  /* 0x000000240500720c */ /* 0x000fe20003f84070 */
[----:B------:R-:W-:Y:S01]  /*3170*/  IMAD.HI.U32 R7, R2, R37, RZ ;  /* 0x0000002502077227 */ /* 0x000fe200078e00ff */
[----:B------:R-:W-:-:S02]  /*3180*/  LOP3.LUT R160, R0, 0xc6, RZ, 0xfc, !PT ;  /* 0x000000c600a07812 */ /* 0x000fc400078efcff */
[C---:B------:R-:W-:Y:S01]  /*3190*/  ISETP.GT.U32.AND P5, PT, R5.reuse, R35, PT ;  /* 0x000000230500720c */ /* 0x040fe20003fa4070 */
[----:B------:R-:W-:Y:S01]  /*31a0*/  IMAD.HI.U32 R8, R2, R38, RZ ;  /* 0x0000002602087227 */ /* 0x000fe200078e00ff */
[C---:B------:R-:W-:Y:S02]  /*31b0*/  LOP3.LUT R161, R0.reuse, 0xc4, RZ, 0xfc, !PT ;  /* 0x000000c400a17812 */ /* 0x040fe400078efcff */
[C---:B------:R-:W-:Y:S01]  /*31c0*/  LOP3.LUT R162, R0.reuse, 0xc2, RZ, 0xfc, !PT ;  /* 0x000000c200a27812 */ /* 0x040fe200078efcff */
[----:B------:R-:W-:Y:S01]  /*31d0*/  IMAD.MOV R10, RZ, RZ, -R7 ;  /* 0x000000ffff0a7224 */ /* 0x000fe200078e0a07 */
[C---:B------:R-:W-:Y:S01]  /*31e0*/  LOP3.LUT R163, R0.reuse, 0xc0, RZ, 0xfc, !PT ;  /* 0x000000c000a37812 */ /* 0x040fe200078efcff */
[----:B------:R-:W-:Y:S01]  /*31f0*/  IMAD.MOV R8, RZ, RZ, -R8 ;  /* 0x000000ffff087224 */ /* 0x000fe200078e0a08 */
[----:B------:R-:W-:Y:S01]  /*3200*/  IABS R158, R162 ;  /* 0x000000a2009e7213 */ /* 0x000fe20000000000 */
[C---:B------:R-:W-:Y:S01]  /*3210*/  IMAD R37, R5.reuse, R10, R37 ;  /* 0x0000000a05257224 */ /* 0x040fe200078e0225 */
[----:B------:R-:W-:Y:S01]  /*3220*/  IABS R159, R163 ;  /* 0x000000a3009f7213 */ /* 0x000fe20000000000 */
[----:B------:R-:W-:Y:S01]  /*3230*/  IMAD R38, R5, R8, R38 ;  /* 0x0000000805267224 */ /* 0x000fe200078e0226 */
[----:B------:R-:W-:Y:S01]  /*3240*/  LOP3.LUT R8, R0, 0x1b0, RZ, 0xfc, !PT ;  /* 0x000001b000087812 */ /* 0x000fe200078efcff */
[--C-:B------:R-:W-:Y:S01]  /*3250*/  @!P0 IMAD.IADD R34, R34, 0x1, -R5.reuse ;  /* 0x0000000122228824 */ /* 0x100fe200078e0a05 */
[----:B------:R-:W-:Y:S01]  /*3260*/  LOP3.LUT R164, R0, 0xb8, RZ, 0xfc, !PT ;  /* 0x000000b800a47812 */ /* 0x000fe200078efcff */
[--C-:B------:R-:W-:Y:S01]  /*3270*/  @!P5 IMAD.IADD R35, R35, 0x1, -R5.reuse ;  /* 0x000000012323d824 */ /* 0x100fe200078e0a05 */
[C---:B------:R-:W-:Y:S01]  /*3280*/  ISETP.GT.U32.AND P5, PT, R5.reuse, R37, PT ;  /* 0x000000250500720c */ /* 0x040fe20003fa4070 */
[--C-:B------:R-:W-:Y:S01]  /*3290*/  @!P4 IMAD.IADD R36, R36, 0x1, -R5.reuse ;  /* 0x000000012424c824 */ /* 0x100fe200078e0a05 */
[----:B------:R-:W-:Y:S01]  /*32a0*/  LOP3.LUT R169, R0, 0xb2, RZ, 0xfc, !PT ;  /* 0x000000b200a97812 */ /* 0x000fe200078efcff */
[----:B------:R-:W-:Y:S01]  /*32b0*/  @!P6 IMAD.MOV R34, RZ, RZ, -R34 ;  /* 0x000000ffff22e224 */ /* 0x000fe200078e0a22 */
[----:B------:R-:W-:Y:S01]  /*32c0*/  ISETP.GT.U32.AND P6, PT, R5, R38, PT ;  /* 0x000000260500720c */ /* 0x000fe20003fc4070 */
[----:B------:R-:W-:Y:S01]  /*32d0*/  @!P2 IMAD.IADD R33, R33, 0x1, -R5 ;  /* 0x000000012121a824 */ /* 0x000fe200078e0a05 */
[----:B------:R-:W-:Y:S01]  /*32e0*/  ISETP.GT.U32.AND P4, PT, R5, R36, PT ;  /* 0x000000240500720c */ /* 0x000fe20003f84070 */
[----:B------:R-:W-:Y:S01]  /*32f0*/  VIADD R7, R4, 0x1ae ;  /* 0x000001ae04077836 */ /* 0x000fe20000000000 */
[----:B------:R-:W-:Y:S01]  /*3300*/  ISETP.GE.AND P2, PT, R9, RZ, PT ;  /* 0x000000ff0900720c */ /* 0x000fe20003f46270 */
[----:B------:R-:W-:Y:S01]  /*3310*/  @!P1 IMAD.MOV R33, RZ, RZ, -R33 ;  /* 0x000000ffff219224 */ /* 0x000fe200078e0a21 */
[----:B------:R-:W-:-:S02]  /*3320*/  LOP3.LUT R9, R0, 0x1ac, RZ, 0xfc, !PT ;  /* 0x000001ac00097812 */ /* 0x000fc400078efcff */
[----:B------:R-:W-:Y:S01]  /*3330*/  ISETP.GE.AND P1, PT, R39, RZ, PT ;  /* 0x000000ff2700720c */ /* 0x000fe20003f26270 */
[--C-:B------:R-:W-:Y:S01]  /*3340*/  @!P5 IMAD.IADD R37, R37, 0x1, -R5.reuse ;  /* 0x000000012525d824 */ /* 0x100fe200078e0a05 */
[----:B------:R-:W-:Y:S02]  /*3350*/  IABS R39, R8 ;  /* 0x0000000800277213 */ /* 0x000fe40000000000 */
[----:B------:R-:W-:Y:S01]  /*3360*/  IABS R41, R9 ;  /* 0x0000000900297213 */ /* 0x000fe20000000000 */
[--C-:B------:R-:W-:Y:S01]  /*3370*/  @!P6 IMAD.IADD R38, R38, 0x1, -R5.reuse ;  /* 0x000000012626e824 */ /* 0x100fe200078e0a05 */
[----:B------:R-:W-:Y:S01]  /*3380*/  ISETP.GE.AND P0, PT, R7, RZ, PT ;  /* 0x000000ff0700720c */ /* 0x000fe20003f06270 */
[----:B------:R-:W-:Y:S01]  /*3390*/  @!P4 IMAD.IADD R36, R36, 0x1, -R5 ;  /* 0x000000012424c824 */ /* 0x000fe200078e0a05 */
[----:B------:R-:W-:Y:S01]  /*33a0*/  IABS R40, R7 ;  /* 0x0000000700287213 */ /* 0x000fe20000000000 */
[----:B------:R-:W-:Y:S01]  /*33b0*/  IMAD.HI.U32 R7, R2, R39, RZ ;  /* 0x0000002702077227 */ /* 0x000fe200078e00ff */
[----:B------:R-:W-:-:S02]  /*33c0*/  ISETP.GT.U32.AND P5, PT, R5, R37, PT ;  /* 0x000000250500720c */ /* 0x000fc40003fa4070 */
[----:B------:R-:W-:Y:S01]  /*33d0*/  ISETP.GE.AND P4, PT, R8, RZ, PT ;  /* 0x000000ff0800720c */ /* 0x000fe20003f86270 */
[----:B------:R-:W-:Y:S01]  /*33e0*/  IMAD.HI.U32 R8, R2, R41, RZ ;  /* 0x0000002902087227 */ /* 0x000fe200078e00ff */
[C---:B------:R-:W-:Y:S02]  /*33f0*/  ISETP.GT.U32.AND P6, PT, R5.reuse, R38, PT ;  /* 0x000000260500720c */ /* 0x040fe40003fc4070 */
[----:B------:R-:W-:Y:S01]  /*3400*/  IABS R166, R169 ;  /* 0x000000a900a67213 */ /* 0x000fe20000000000 */
[----:B------:R-:W-:Y:S01]  /*3410*/  IMAD.MOV R10, RZ, RZ, -R7 ;  /* 0x000000ffff0a7224 */ /* 0x000fe200078e0a07 */
[----:B------:R-:W-:Y:S01]  /*3420*/  LOP3.LUT R167, R0, 0xb4, RZ, 0xfc, !PT ;  /* 0x000000b400a77812 */ /* 0x000fe200078efcff */
[----:B------:R-:W-:Y:S01]  /*3430*/  IMAD.HI.U32 R7, R2, R40, RZ ;  /* 0x0000002802077227 */ /* 0x000fe200078e00ff */
[C---:B------:R-:W-:Y:S02]  /*3440*/  LOP3.LUT R175, R0.reuse, 0xa6, RZ, 0xfc, !PT ;  /* 0x000000a600af7812 */ /* 0x040fe400078efcff */
[----:B------:R-:W-:Y:S01]  /*3450*/  IABS R165, R167 ;  /* 0x000000a700a57213 */ /* 0x000fe20000000000 */
[----:B------:R-:W-:Y:S01]  /*3460*/  IMAD.MOV R8, RZ, RZ, -R8 ;  /* 0x000000ffff087224 */ /* 0x000fe200078e0a08 */
[----:B------:R-:W-:Y:S01]  /*3470*/  IABS R172, R175 ;  /* 0x000000af00ac7213 */ /* 0x000fe20000000000 */
[C---:B------:R-:W-:Y:S01]  /*3480*/  IMAD R39, R5.reuse, R10, R39 ;  /* 0x0000000a05277224 */ /* 0x040fe200078e0227 */
[C---:B------:R-:W-:Y:S01]  /*3490*/  LOP3.LUT R180, R0.reuse, 0xa0, RZ, 0xfc, !PT ;  /* 0x000000a000b47812 */ /* 0x040fe200078efcff */
[----:B------:R-:W-:Y:S01]  /*34a0*/  IMAD.MOV R7, RZ, RZ, -R7 ;  /* 0x000000ffff077224 */ /* 0x000fe200078e0a07 */
[C---:B------:R-:W-:Y:S01]  /*34b0*/  LOP3.LUT R181, R0.reuse, 0x9a, RZ, 0xfc, !PT ;  /* 0x0000009a00b57812 */ /* 0x040fe200078efcff */
[----:B------:R-:W-:Y:S01]  /*34c0*/  IMAD R41, R5, R8, R41 ;  /* 0x0000000805297224 */ /* 0x000fe200078e0229 */
[C---:B------:R-:W-:Y:S01]  /*34d0*/  LOP3.LUT R182, R0.reuse, 0x98, RZ, 0xfc, !PT ;  /* 0x0000009800b67812 */ /* 0x040fe200078efcff */
[--C-:B------:R-:W-:Y:S01]  /*34e0*/  @!P5 IMAD.IADD R37, R37, 0x1, -R5.reuse ;  /* 0x000000012525d824 */ /* 0x100fe200078e0a05 */
[C---:B------:R-:W-:Y:S01]  /*34f0*/  ISETP.GT.U32.AND P5, PT, R5.reuse, R39, PT ;  /* 0x000000270500720c */ /* 0x040fe20003fa4070 */
[C---:B------:R-:W-:Y:S01]  /*3500*/  IMAD R40, R5.reuse, R7, R40 ;  /* 0x0000000705287224 */ /* 0x040fe200078e0228 */
[----:B------:R-:W-:Y:S01]  /*3510*/  LOP3.LUT R7, R0, 0x1aa, RZ, 0xfc, !PT ;  /* 0x000001aa00077812 */ /* 0x000fe200078efcff */
[----:B------:R-:W-:Y:S01]  /*3520*/  @!P6 IMAD.IADD R38, R38, 0x1, -R5 ;  /* 0x000000012626e824 */ /* 0x000fe200078e0a05 */
[C---:B------:R-:W-:Y:S01]  /*3530*/  ISETP.GT.U32.AND P6, PT, R5.reuse, R41, PT ;  /* 0x000000290500720c */ /* 0x040fe20003fc4070 */
[----:B------:R-:W-:Y:S01]  /*3540*/  @!P1 IMAD.MOV R37, RZ, RZ, -R37 ;  /* 0x000000ffff259224 */ /* 0x000fe200078e0a25 */
[----:B------:R-:W-:Y:S01]  /*3550*/  ISETP.GT.U32.AND P1, PT, R5, R40, PT ;  /* 0x000000280500720c */ /* 0x000fe20003f24070 */
[----:B------:R-:W-:Y:S01]  /*3560*/  @!P2 IMAD.MOV R35, RZ, RZ, -R35 ;  /* 0x000000ffff23a224 */ /* 0x000fe200078e0a23 */
[----:B------:R-:W-:Y:S01]  /*3570*/  ISETP.GE.AND P2, PT, R42, RZ, PT ;  /* 0x000000ff2a00720c */ /* 0x000fe20003f46270 */
[----:B------:R-:W-:Y:S01]  /*3580*/  @!P3 IMAD.MOV R36, RZ, RZ, -R36 ;  /* 0x000000ffff24b224 */ /* 0x000fe200078e0a24 */
[----:B------:R-:W-:-:S02]  /*3590*/  ISETP.GE.AND P3, PT, R9, RZ, PT ;  /* 0x000000ff0900720c */ /* 0x000fc40003f66270 */
[----:B------:R-:W-:Y:S01]  /*35a0*/  IABS R42, R7 ;  /* 0x00000007002a7213 */ /* 0x000fe20000000000 */
[--C-:B------:R-:W-:Y:S01]  /*35b0*/  @!P5 IMAD.IADD R39, R39, 0x1, -R5.reuse ;  /* 0x000000012727d824 */ /* 0x100fe200078e0a05 */
[----:B------:R-:W-:Y:S02]  /*35c0*/  LOP3.LUT R9, R0, 0x1a8, RZ, 0xfc, !PT ;  /* 0x000001a800097812 */ /* 0x000fe400078efcff */
[----:B------:R-:W-:Y:S01]  /*35d0*/  ISETP.GE.AND P5, PT, R7, RZ, PT ;  /* 0x000000ff0700720c */ /* 0x000fe20003fa6270 */
[--C-:B------:R-:W-:Y:S01]  /*35e0*/  @!P6 IMAD.IADD R41, R41, 0x1, -R5.reuse ;  /* 0x000000012929e824 */ /* 0x100fe200078e0a05 */
[----:B------:R-:W-:Y:S01]  /*35f0*/  IABS R43, R9 ;  /* 0x00000009002b7213 */ /* 0x000fe20000000000 */
[----:B------:R-:W-:Y:S01]  /*3600*/  IMAD.HI.U32 R7, R2, R42, RZ ;  /* 0x0000002a02077227 */ /* 0x000fe200078e00ff */
[----:B------:R-:W-:Y:S02]  /*3610*/  IABS R178, R181 ;  /* 0x000000b500b27213 */ /* 0x000fe40000000000 */
[C---:B------:R-:W-:Y:S01]  /*3620*/  ISETP.GT.U32.AND P6, PT, R5.reuse, R41, PT ;  /* 0x000000290500720c */ /* 0x040fe20003fc4070 */
[----:B------:R-:W-:Y:S01]  /*3630*/  @!P1 IMAD.IADD R40, R40, 0x1, -R5 ;  /* 0x0000000128289824 */ /* 0x000fe200078e0a05 */
[----:B------:R-:W-:Y:S01]  /*3640*/  ISETP.GT.U32.AND P1, PT, R5, R39, PT ;  /* 0x000000270500720c */ /* 0x000fe20003f24070 */
[----:B------:R-:W-:Y:S01]  /*3650*/  IMAD.MOV R8, RZ, RZ, -R7 ;  /* 0x000000ffff087224 */ /* 0x000fe200078e0a07 */
[----:B------:R-:W-:Y:S01]  /*3660*/  IABS R179, R182 ;  /* 0x000000b600b37213 */ /* 0x000fe20000000000 */
[----:B------:R-:W-:Y:S01]  /*3670*/  IMAD.HI.U32 R7, R2, R43, RZ ;  /* 0x0000002b02077227 */ /* 0x000fe200078e00ff */
[----:B------:R-:W-:-:S02]  /*3680*/  LOP3.LUT R191, R0, 0x8a, RZ, 0xfc, !PT ;  /* 0x0000008a00bf7812 */ /* 0x000fc400078efcff */
[----:B------:R-:W-:Y:S01]  /*3690*/  LOP3.LUT R194, R0, 0x86, RZ, 0xfc, !PT ;  /* 0x0000008600c27812 */ /* 0x000fe200078efcff */
[----:B------:R-:W-:Y:S01]  /*36a0*/  @!P2 IMAD.MOV R38, RZ, RZ, -R38 ;  /* 0x000000ffff26a224 */ /* 0x000fe200078e0a26 */
[C---:B------:R-:W-:Y:S01]  /*36b0*/  ISETP.GT.U32.AND P2, PT, R5.reuse, R40, PT ;  /* 0x000000280500720c */ /* 0x040fe20003f44070 */
[----:B------:R-:W-:Y:S01]  /*36c0*/  IMAD.MOV R10, RZ, RZ, -R7 ;  /* 0x000000ffff0a7224 */ /* 0x000fe200078e0a07 */
[----:B------:R-:W-:Y:S01]  /*36d0*/  IABS R186, R191 ;  /* 0x000000bf00ba7213 */ /* 0x000fe20000000000 */
[----:B------:R-:W-:Y:S01]  /*36e0*/  IMAD.HI.U32 R7, R2, R44, RZ ;  /* 0x0000002c02077227 */ /* 0x000fe200078e00ff */
[C---:B------:R-:W-:Y:S02]  /*36f0*/  LOP3.LUT R193, R0.reuse, 0x88, RZ, 0xfc, !PT ;  /* 0x0000008800c17812 */ /* 0x040fe400078efcff */
[----:B------:R-:W-:Y:S01]  /*3700*/  IABS R188, R194 ;  /* 0x000000c200bc7213 */ /* 0x000fe20000000000 */
[C---:B------:R-:W-:Y:S01]  /*3710*/  IMAD R43, R5.reuse, R10, R43 ;  /* 0x0000000a052b7224 */ /* 0x040fe200078e022b */
[----:B------:R-:W-:Y:S01]  /*3720*/  IABS R187, R193 ;  /* 0x000000c100bb7213 */ /* 0x000fe20000000000 */
[----:B------:R-:W-:Y:S01]  /*3730*/  IMAD R42, R5, R8, R42 ;  /* 0x00000008052a7224 */ /* 0x000fe200078e022a */
[----:B------:R-:W-:Y:S01]  /*3740*/  LOP3.LUT R195, R0, 0x84, RZ, 0xfc, !PT ;  /* 0x0000008400c37812 */ /* 0x000fe200078efcff */
[----:B------:R-:W-:Y:S01]  /*3750*/  IMAD.HI.U32 R8, R2, R45, RZ ;  /* 0x0000002d02087227 */ /* 0x000fe200078e00ff */
[----:B------:R-:W-:-:S02]  /*3760*/  LOP3.LUT R196, R0, 0x82, RZ, 0xfc, !PT ;  /* 0x0000008200c47812 */ /* 0x000fc400078efcff */
[----:B------:R-:W-:Y:S01]  /*3770*/  IABS R189, R195 ;  /* 0x000000c300bd7213 */ /* 0x000fe20000000000 */
        /* <DEDUP_REMOVED lines=9> */
[C---:B------:R-:W-:Y:S01]  /*3810*/  LOP3.LUT R9, R0.reuse, 0x1a2, RZ, 0xfc, !PT ;  /* 0x000001a200097812 */ /* 0x040fe200078efcff */
[C---:B------:R-:W-:Y:S01]  /*3820*/  IMAD R44, R5.reuse, R7, R44 ;  /* 0x00000007052c7224 */ /* 0x040fe200078e022c */
[----:B------:R-:W-:Y:S01]  /*3830*/  LOP3.LUT R203, R0, 0x72, RZ, 0xfc, !PT ;  /* 0x0000007200cb7812 */ /* 0x000fe200078efcff */
[C---:B------:R-:W-:Y:S01]  /*3840*/  IMAD R45, R5.reuse, R8, R45 ;  /* 0x00000008052d7224 */ /* 0x040fe200078e022d */
[----:B------:R-:W-:Y:S01]  /*3850*/  IABS R46, R9 ;  /* 0x00000009002e7213 */ /* 0x000fe20000000000 */
[----:B------:R-:W-:Y:S01]  /*3860*/  @!P0 IMAD.MOV R40, RZ, RZ, -R40 ;  /* 0x000000ffff288224 */ /* 0x000fe200078e0a28 */
[C---:B------:R-:W-:Y:S01]  /*3870*/  ISETP.GT.U32.AND P0, PT, R5.reuse, R44, PT ;  /* 0x0000002c0500720c */ /* 0x040fe20003f04070 */
[----:B------:R-:W-:Y:S01]  /*3880*/  @!P3 IMAD.MOV R41, RZ, RZ, -R41 ;  /* 0x000000ffff29b224 */ /* 0x000fe200078e0a29 */
[----:B------:R-:W-:Y:S01]  /*3890*/  ISETP.GT.U32.AND P3, PT, R5, R45, PT ;  /* 0x0000002d0500720c */ /* 0x000fe20003f64070 */
[----:B------:R-:W-:Y:S01]  /*38a0*/  VIADD R7, R4, 0x19e ;  /* 0x0000019e04077836 */ /* 0x000fe20000000000 */
[----:B------:R-:W-:Y:S01]  /*38b0*/  IABS R198, R203 ;  /* 0x000000cb00c67213 */ /* 0x000fe20000000000 */
        /* <DEDUP_REMOVED lines=16> */
[----:B------:R-:W-:Y:S01]  /*39c0*/  LOP3.LUT R207, R0, 0x6a, RZ, 0xfc, !PT ;  /* 0x0000006a00cf7812 */ /* 0x000fe200078efcff */
[----:B------:R-:W-:Y:S01]  /*39d0*/  IMAD.HI.U32 R7, R2, R47, RZ ;  /* 0x0000002f02077227 */ /* 0x000fe200078e00ff */
[----:B------:R-:W-:-:S02]  /*39e0*/  IABS R201, R206 ;  /* 0x000000ce00c97213 */ /* 0x000fc40000000000 */
[----:B------:R-:W-:Y:S01]  /*39f0*/  IABS R202, R207 ;  /* 0x000000cf00ca7213 */ /* 0x000fe20000000000 */
        /* <DEDUP_REMOVED lines=10> */
[----:B------:R-:W-:Y:S01]  /*3aa0*/  @!P3 IMAD.IADD R44, R44, 0x1, -R5 ;  /* 0x000000012c2cb824 */ /* 0x000fe200078e0a05 */
[----:B------:R-:W-:Y:S01]  /*3ab0*/  ISETP.GT.U32.AND P3, PT, R5, R47, PT ;  /* 0x0000002f0500720c */ /* 0x000fe20003f64070 */
[----:B------:R-:W-:Y:S01]  /*3ac0*/  IMAD.HI.U32 R8, R2, R48, RZ ;  /* 0x0000003002087227 */ /* 0x000fe200078e00ff */
[----:B------:R-:W-:-:S02]  /*3ad0*/  LOP3.LUT R209, R0, 0x64, RZ, 0xfc, !PT ;  /* 0x0000006400d17812 */ /* 0x000fc400078efcff */
[----:B------:R-:W-:Y:S01]  /*3ae0*/  LOP3.LUT R210, R0, 0x60, RZ, 0xfc, !PT ;  /* 0x0000006000d27812 */ /* 0x000fe200078efcff */
[----:B------:R-:W-:Y:S01]  /*3af0*/  @!P6 IMAD.IADD R46, R46, 0x1, -R5 ;  /* 0x000000012e2ee824 */ /* 0x000fe200078e0a05 */
[----:B------:R-:W-:Y:S01]  /*3b00*/  IABS R205, R209 ;  /* 0x000000d100cd7213 */ /* 0x000fe20000000000 */
        /* <DEDUP_REMOVED lines=8> */
[----:B------:R-:W-:Y:S01]  /*3b90*/  IMAD.HI.U32 R7, R2, R49, RZ ;  /* 0x0000003102077227 */ /* 0x000fe200078e00ff */
[----:B------:R-:W-:-:S02]  /*3ba0*/  ISETP.GE.AND P5, PT, R51, RZ, PT ;  /* 0x000000ff3300720c */ /* 0x000fc40003fa6270 */
[----:B------:R-:W-:Y:S01]  /*3bb0*/  IABS R51, R9 ;  /* 0x0000000900337213 */ /* 0x000fe20000000000 */
[----:B------:R-:W-:Y:S01]  /*3bc0*/  @!P0 IMAD.MOV R45, RZ, RZ, -R45 ;  /* 0x000000ffff2d8224 */ /* 0x000fe200078e0a2d */
[C---:B------:R-:W-:Y:S01]  /*3bd0*/  ISETP.GT.U32.AND P0, PT, R5.reuse, R47, PT ;  /* 0x0000002f0500720c */ /* 0x040fe20003f04070 */
[----:B------:R-:W-:Y:S01]  /*3be0*/  IMAD R48, R5, R8, R48 ;  /* 0x0000000805307224 */ /* 0x000fe200078e0230 */
[----:B------:R-:W-:Y:S01]  /*3bf0*/  ISETP.GE.AND P3, PT, R53, RZ, PT ;  /* 0x000000ff3500720c */ /* 0x000fe20003f66270 */
[----:B------:R-:W-:Y:S01]  /*3c00*/  IMAD.HI.U32 R8, R2, R50, RZ ;  /* 0x0000003202087227 */ /* 0x000fe200078e00ff */
[----:B------:R-:W-:Y:S02]  /*3c10*/  IABS R53, R55 ;  /* 0x0000003700357213 */ /* 0x000fe40000000000 */
[----:B------:R-:W-:Y:S01]  /*3c20*/  IABS R213, R217 ;  /* 0x000000d900d57213 */ /* 0x000fe20000000000 */
[----:B------:R-:W-:Y:S01]  /*3c30*/  IMAD.MOV R10, RZ, RZ, -R7 ;  /* 0x000000ffff0a7224 */ /* 0x000fe200078e0a07 */
[C---:B------:R-:W-:Y:S01]  /*3c40*/  LOP3.LUT R216, R0.reuse, 0x56, RZ, 0xfc, !PT ;  /* 0x0000005600d87812 */ /* 0x040fe200078efcff */
        /* <DEDUP_REMOVED lines=8> */
[----:B------:R-:W-:Y:S01]  /*3cd0*/  IMAD R50, R5, R8, R50 ;  /* 0x0000000805327224 */ /* 0x000fe200078e0232 */
[----:B------:R-:W-:Y:S01]  /*3ce0*/  IABS R52, R10 ;  /* 0x0000000a00347213 */ /* 0x000fe20000000000 */
[----:B------:R-:W-:Y:S01]  /*3cf0*/  IMAD.HI.U32 R7, R2, R51, RZ ;  /* 0x0000003302077227 */ /* 0x000fe200078e00ff */
[----:B------:R-:W-:-:S02]  /*3d00*/  IABS R214, R216 ;  /* 0x000000d800d67213 */ /* 0x000fc40000000000 */
        /* <DEDUP_REMOVED lines=8> */
[----:B------:R-:W-:Y:S01]  /*3d90*/  IABS R215, R222 ;  /* 0x000000de00d77213 */ /* 0x000fe20000000000 */
[C---:B------:R-:W-:Y:S01]  /*3da0*/  IMAD R51, R5.reuse, R8, R51 ;  /* 0x0000000805337224 */ /* 0x040fe200078e0233 */
[----:B------:R-:W-:Y:S01]  /*3db0*/  LOP3.LUT R225, R0, 0x4c, RZ, 0xfc, !PT ;  /* 0x0000004c00e17812 */ /* 0x000fe200078efcff */
[----:B------:R-:W-:Y:S01]  /*3dc0*/  @!P5 IMAD.MOV R47, RZ, RZ, -R47 ;  /* 0x000000ffff2fd224 */ /* 0x000fe200078e0a2f */
[C---:B------:R-:W-:Y:S01]  /*3dd0*/  ISETP.GT.U32.AND P4, PT, R5.reuse, R48, PT ;  /* 0x000000300500720c */ /* 0x040fe20003f84070 */
[----:B------:R-:W-:Y:S01]  /*3de0*/  IMAD.HI.U32 R7, R2, R52, RZ ;  /* 0x0000003402077227 */ /* 0x000fe200078e00ff */
[----:B------:R-:W-:-:S02]  /*3df0*/  ISETP.GT.U32.AND P5, PT, R5, R51, PT ;  /* 0x000000330500720c */ /* 0x000fc40003fa4070 */
[----:B------:R-:W-:Y:S01]  /*3e00*/  IABS R224, R225 ;  /* 0x000000e100e07213 */ /* 0x000fe20000000000 */
[--C-:B------:R-:W-:Y:S01]  /*3e10*/  @!P2 IMAD.IADD R49, R49, 0x1, -R5.reuse ;  /* 0x000000013131a824 */ /* 0x100fe200078e0a05 */
[----:B------:R-:W-:Y:S01]  /*3e20*/  LOP3.LUT R223, R0, 0x48, RZ, 0xfc, !PT ;  /* 0x0000004800df7812 */ /* 0x000fe200078efcff */
[----:B------:R-:W-:Y:S01]  /*3e30*/  @!P0 IMAD.IADD R50, R50, 0x1, -R5 ;  /* 0x0000000132328824 */ /* 0x000fe200078e0a05 */
[----:B------:R-:W-:Y:S01]  /*3e40*/  LOP3.LUT R228, R0, 0x3c, RZ, 0xfc, !PT ;  /* 0x0000003c00e47812 */ /* 0x000fe200078efcff */
[----:B------:R-:W-:Y:S01]  /*3e50*/  IMAD.HI.U32 R8, R2, R53, RZ ;  /* 0x0000003502087227 */ /* 0x000fe200078e00ff */
[C---:B------:R-:W-:Y:S02]  /*3e60*/  ISETP.GT.U32.AND P2, PT, R5.reuse, R49, PT ;  /* 0x000000310500720c */ /* 0x040fe40003f44070 */
        /* <DEDUP_REMOVED lines=11> */
[C---:B------:R-:W-:Y:S01]  /*3f20*/  LOP3.LUT R231, R0.reuse, 0x34, RZ, 0xfc, !PT ;  /* 0x0000003400e77812 */ /* 0x040fe200078efcff */
[----:B------:R-:W-:Y:S01]  /*3f30*/  IMAD R52, R5, R7, R52 ;  /* 0x0000000705347224 */ /* 0x000fe200078e0234 */
[C---:B-1----:R-:W-:Y:S01]  /*3f40*/  LOP3.LUT R252, R0.reuse, 0x24, RZ, 0xfc, !PT ;  /* 0x0000002400fc7812 */ /* 0x042fe200078efcff */
        /* <DEDUP_REMOVED lines=11> */
[C---:B------:R-:W-:Y:S01]  /*4000*/  LOP3.LUT R245, R0.reuse, 0x1a, RZ, 0xfc, !PT ;  /* 0x0000001a00f57812 */ /* 0x040fe200078efcff */
[--C-:B------:R-:W-:Y:S01]  /*4010*/  @!P5 IMAD.IADD R51, R51, 0x1, -R5.reuse ;  /* 0x000000013333d824 */ /* 0x100fe200078e0a05 */
[----:B------:R-:W-:Y:S01]  /*4020*/  LOP3.LUT R251, R0, 0x1c, RZ, 0xfc, !PT ;  /* 0x0000001c00fb7812 */ /* 0x000fe200078efcff */
[----:B------:R-:W-:Y:S01]  /*4030*/  VIADD R7, R4, 0x18e ;  /* 0x0000018e04077836 */ /* 0x000fe20000000000 */
[----:B------:R-:W-:Y:S01]  /*4040*/  ISETP.GT.U32.AND P5, PT, R5, R54, PT ;  /* 0x000000360500720c */ /* 0x000fe20003fa4070 */
[----:B------:R-:W-:Y:S01]  /*4050*/  @!P3 IMAD.MOV R50, RZ, RZ, -R50 ;  /* 0x000000ffff32b224 */ /* 0x000fe200078e0a32 */
[----:B------:R-:W-:Y:S01]  /*4060*/  IABS R242, R245 ;  /* 0x000000f500f27213 */ /* 0x000fe20000000000 */
        /* <DEDUP_REMOVED lines=17> */
[----:B------:R-:W-:-:S02]  /*4180*/  IABS R243, R3 ;  /* 0x0000000300f37213 */ /* 0x000fc40000000000 */
[C---:B--2---:R-:W-:Y:S01]  /*4190*/  LOP3.LUT R18, R0.reuse, 0x16, RZ, 0xfc, !PT ;  /* 0x0000001600127812 */ /* 0x044fe200078efcff */
[----:B------:R-:W-:Y:S01]  /*41a0*/  IMAD.MOV R8, RZ, RZ, -R8 ;  /* 0x000000ffff087224 */ /* 0x000fe200078e0a08 */
[C---:B------:R-:W-:Y:S01]  /*41b0*/  LOP3.LUT R17, R0.reuse, 0x14, RZ, 0xfc, !PT ;  /* 0x0000001400117812 */ /* 0x040fe200078efcff */
        /* <DEDUP_REMOVED lines=26> */
[----:B------:R-:W-:Y:S02]  /*4360*/  IABS R246, R17 ;  /* 0x0000001100f67213 */ /* 0x000fe40000000000 */
        /* <DEDUP_REMOVED lines=11> */
[----:B------:R-:W-:Y:S01]  /*4420*/  LOP3.LUT R14, R0, 0xc, RZ, 0xfc, !PT ;  /* 0x0000000c000e7812 */ /* 0x000fe200078efcff */
[----:B------:R-:W-:Y:S01]  /*4430*/  IMAD.MOV R8, RZ, RZ, -R7 ;  /* 0x000000ffff087224 */ /* 0x000fe200078e0a07 */
[----:B0-----:R-:W-:Y:S01]  /*4440*/  IABS R247, R16 ;  /* 0x0000001000f77213 */ /* 0x001fe20000000000 */
[----:B------:R-:W-:Y:S01]  /*4450*/  @!P1 IMAD.IADD R55, R55, 0x1, -R5 ;  /* 0x0000000137379824 */ /* 0x000fe200078e0a05 */
[C---:B------:R-:W-:Y:S01]  /*4460*/  ISETP.GT.U32.AND P1, PT, R5.reuse, R58, PT ;  /* 0x0000003a0500720c */ /* 0x040fe20003f24070 */
[C---:B------:R-:W-:Y:S01]  /*4470*/  IMAD R59, R5.reuse, R8, R59 ;  /* 0x00000008053b7224 */ /* 0x040fe200078e023b */
[----:B------:R-:W-:Y:S01]  /*4480*/  IABS R250, R14 ;  /* 0x0000000e00fa7213 */ /* 0x000fe20000000000 */
[----:B------:R-:W-:Y:S01]  /*4490*/  @!P5 IMAD.IADD R56, R56, 0x1, -R5 ;  /* 0x000000013838d824 */ /* 0x000fe200078e0a05 */
[----:B------:R-:W-:Y:S01]  /*44a0*/  LOP3.LUT R13, R0, 0xa, RZ, 0xfc, !PT ;  /* 0x0000000a000d7812 */ /* 0x000fe200078efcff */
[----:B------:R-:W-:Y:S01]  /*44b0*/  IMAD.HI.U32 R7, R2, R60, RZ ;  /* 0x0000003c02077227 */ /* 0x000fe200078e00ff */
[----:B------:R-:W-:-:S02]  /*44c0*/  ISETP.GT.U32.AND P5, PT, R5, R59, PT ;  /* 0x0000003b0500720c */ /* 0x000fc40003fa4070 */
[C---:B------:R-:W-:Y:S01]  /*44d0*/  LOP3.LUT R12, R0.reuse, 0x8, RZ, 0xfc, !PT ;  /* 0x00000008000c7812 */ /* 0x040fe200078efcff */
[----:B------:R-:W-:Y:S01]  /*44e0*/  IMAD.MOV R7, RZ, RZ, -R7 ;  /* 0x000000ffff077224 */ /* 0x000fe200078e0a07 */
[C---:B------:R-:W-:Y:S01]  /*44f0*/  LOP3.LUT R11, R0.reuse, 0x6, RZ, 0xfc, !PT ;  /* 0x00000006000b7812 */ /* 0x040fe200078efcff */
[----:B------:R-:W-:Y:S01]  /*4500*/  @!P0 IMAD.MOV R55, RZ, RZ, -R55 ;  /* 0x000000ffff378224 */ /* 0x000fe200078e0a37 */
[----:B------:R-:W-:Y:S01]  /*4510*/  LOP3.LUT R6, R0, 0x4, RZ, 0xfc, !PT ;  /* 0x0000000400067812 */ /* 0x000fe200078efcff */
[--C-:B------:R-:W-:Y:S01]  /*4520*/  @!P1 IMAD.IADD R58, R58, 0x1, -R5.reuse ;  /* 0x000000013a3a9824 */ /* 0x100fe200078e0a05 */
[----:B------:R-:W-:Y:S01]  /*4530*/  ISETP.GE.AND P1, PT, R10, RZ, PT ;  /* 0x000000ff0a00720c */ /* 0x000fe20003f26270 */
[C---:B------:R-:W-:Y:S02]  /*4540*/  IMAD R60, R5.reuse, R7, R60 ;  /* 0x00000007053c7224 */ /* 0x040fe400078e023c */
[----:B------:R-:W-:Y:S01]  /*4550*/  @!P3 IMAD.MOV R56, RZ, RZ, -R56 ;  /* 0x000000ffff38b224 */ /* 0x000fe200078e0a38 */
[----:B------:R-:W-:Y:S01]  /*4560*/  ISETP.GT.U32.AND P0, PT, R5, R58, PT ;  /* 0x0000003a0500720c */ /* 0x000fe20003f04070 */
[----:B------:R-:W-:Y:S01]  /*4570*/  @!P5 IMAD.IADD R59, R59, 0x1, -R5 ;  /* 0x000000013b3bd824 */ /* 0x000fe200078e0a05 */
[----:B------:R-:W-:Y:S01]  /*4580*/  ISETP.GT.U32.AND P3, PT, R5, R60, PT ;  /* 0x0000003c0500720c */ /* 0x000fe20003f64070 */
[----:B------:R-:W-:-:S03]  /*4590*/  IMAD.HI.U32 R7, R2, R61, RZ ;  /* 0x0000003d02077227 */ /* 0x000fc600078e00ff */
[----:B------:R-:W-:Y:S01]  /*45a0*/  ISETP.GT.U32.AND P5, PT, R5, R59, PT ;  /* 0x0000003b0500720c */ /* 0x000fe20003fa4070 */
[----:B------:R-:W-:-:S04]  /*45b0*/  IMAD.HI.U32 R8, R2, R62, RZ ;  /* 0x0000003e02087227 */ /* 0x000fc800078e00ff */
[----:B------:R-:W-:Y:S02]  /*45c0*/  IMAD.MOV R10, RZ, RZ, -R7 ;  /* 0x000000ffff0a7224 */ /* 0x000fe400078e0a07 */
[----:B------:R-:W-:Y:S02]  /*45d0*/  IMAD.MOV R8, RZ, RZ, -R8 ;  /* 0x000000ffff087224 */ /* 0x000fe400078e0a08 */
[C---:B------:R-:W-:Y:S02]  /*45e0*/  IMAD R61, R5.reuse, R10, R61 ;  /* 0x0000000a053d7224 */ /* 0x040fe400078e023d */
[----:B------:R-:W-:Y:S01]  /*45f0*/  IMAD R62, R5, R8, R62 ;  /* 0x00000008053e7224 */ /* 0x000fe200078e023e */
[----:B------:R-:W-:Y:S01]  /*4600*/  LOP3.LUT R8, R0, 0x180, RZ, 0xfc, !PT ;  /* 0x0000018000087812 */ /* 0x000fe200078efcff */
[--C-:B------:R-:W-:Y:S02]  /*4610*/  @!P0 IMAD.IADD R58, R58, 0x1, -R5.reuse ;  /* 0x000000013a3a8824 */ /* 0x100fe400078e0a05 */
[--C-:B------:R-:W-:Y:S01]  /*4620*/  @!P5 IMAD.IADD R59, R59, 0x1, -R5.reuse ;  /* 0x000000013b3bd824 */ /* 0x100fe200078e0a05 */
[----:B------:R-:W-:Y:S01]  /*4630*/  ISETP.GT.U32.AND P5, PT, R5, R61, PT ;  /* 0x0000003d0500720c */ /* 0x000fe20003fa4070 */
[----:B------:R-:W-:-:S02]  /*4640*/  @!P3 IMAD.IADD R60, R60, 0x1, -R5 ;  /* 0x000000013c3cb824 */ /* 0x000fc400078e0a05 */
[----:B------:R-:W-:Y:S01]  /*4650*/  @!P6 IMAD.MOV R58, RZ, RZ, -R58 ;  /* 0x000000ffff3ae224 */ /* 0x000fe200078e0a3a */
[----:B------:R-:W-:Y:S01]  /*4660*/  ISETP.GT.U32.AND P6, PT, R5, R62, PT ;  /* 0x0000003e0500720c */ /* 0x000fe20003fc4070 */
[----:B------:R-:W-:Y:S01]  /*4670*/  @!P4 IMAD.IADD R57, R57, 0x1, -R5 ;  /* 0x000000013939c824 */ /* 0x000fe200078e0a05 */
[----:B------:R-:W-:Y:S01]  /*4680*/  ISETP.GE.AND P4, PT, R9, RZ, PT ;  /* 0x000000ff0900720c */ /* 0x000fe20003f86270 */
[----:B------:R-:W-:Y:S01]  /*4690*/  VIADD R7, R4, 0x17e ;  /* 0x0000017e04077836 */ /* 0x000fe20000000000 */
[----:B------:R-:W-:Y:S01]  /*46a0*/  ISETP.GT.U32.AND P3, PT, R5, R60, PT ;  /* 0x0000003c0500720c */ /* 0x000fe20003f64070 */
[----:B------:R-:W-:Y:S01]  /*46b0*/  @!P2 IMAD.MOV R57, RZ, RZ, -R57 ;  /* 0x000000ffff39a224 */ /* 0x000fe200078e0a39 */
[----:B------:R-:W-:Y:S02]  /*46c0*/  LOP3.LUT R9, R0, 0x17c, RZ, 0xfc, !PT ;  /* 0x0000017c00097812 */ /* 0x000fe400078efcff */
[----:B------:R-:W-:Y:S01]  /*46d0*/  ISETP.GE.AND P2, PT, R63, RZ, PT ;  /* 0x000000ff3f00720c */ /* 0x000fe20003f46270 */
[----:B------:R-:W-:Y:S01]  /*46e0*/  @!P5 IMAD.IADD R61, R61, 0x1, -R5 ;  /* 0x000000013d3dd824 */ /* 0x000fe200078e0a05 */
[----:B------:R-:W-:-:S02]  /*46f0*/  IABS R63, R8 ;  /* 0x00000008003f7213 */ /* 0x000fc40000000000 */
[----:B------:R-:W-:Y:S01]  /*4700*/  IABS R65, R9 ;  /* 0x0000000900417213 */ /* 0x000fe20000000000 */
[----:B------:R-:W-:Y:S01]  /*4710*/  @!P6 IMAD.IADD R62, R62, 0x1, -R5 ;  /* 0x000000013e3ee824 */ /* 0x000fe200078e0a05 */
[----:B------:R-:W-:Y:S01]  /*4720*/  ISETP.GE.AND P0, PT, R7, RZ, PT ;  /* 0x000000ff0700720c */ /* 0x000fe20003f06270 */
[----:B------:R-:W-:Y:S01]  /*4730*/  @!P4 IMAD.MOV R59, RZ, RZ, -R59 ;  /* 0x000000ffff3bc224 */ /* 0x000fe200078e0a3b */
[----:B------:R-:W-:Y:S01]  /*4740*/  IABS R64, R7 ;  /* 0x0000000700407213 */ /* 0x000fe20000000000 */
[----:B------:R-:W-:Y:S01]  /*4750*/  @!P3 IMAD.IADD R60, R60, 0x1, -R5 ;  /* 0x000000013c3cb824 */ /* 0x000fe200078e0a05 */
[C---:B------:R-:W-:Y:S01]  /*4760*/  ISETP.GT.U32.AND P4, PT, R5.reuse, R61, PT ;  /* 0x0000003d0500720c */ /* 0x040fe20003f84070 */
[----:B------:R-:W-:Y:S01]  /*4770*/  IMAD.HI.U32 R7, R2, R63, RZ ;  /* 0x0000003f02077227 */ /* 0x000fe200078e00ff */
[----:B------:R-:W-:Y:S02]  /*4780*/  ISETP.GE.AND P3, PT, R8, RZ, PT ;  /* 0x000000ff0800720c */ /* 0x000fe40003f66270 */
[----:B------:R-:W-:Y:S01]  /*4790*/  ISETP.GT.U32.AND P6, PT, R5, R62, PT ;  /* 0x0000003e0500720c */ /* 0x000fe20003fc4070 */
[----:B------:R-:W-:Y:S01]  /*47a0*/  IMAD.HI.U32 R8, R2, R65, RZ ;  /* 0x0000004102087227 */ /* 0x000fe200078e00ff */
[----:B------:R-:W-:-:S03]  /*47b0*/  ISETP.GE.AND P5, PT, R66, RZ, PT ;  /* 0x000000ff4200720c */ /* 0x000fc60003fa6270 */
[----:B------:R-:W-:Y:S02]  /*47c0*/  IMAD.MOV R10, RZ, RZ, -R7 ;  /* 0x000000ffff0a7224 */ /* 0x000fe400078e0a07 */
[----:B------:R-:W-:-:S04]  /*47d0*/  IMAD.HI.U32 R7, R2, R64, RZ ;  /* 0x0000004002077227 */ /* 0x000fc800078e00ff */
[----:B------:R-:W-:Y:S02]  /*47e0*/  IMAD.MOV R8, RZ, RZ, -R8 ;  /* 0x000000ffff087224 */ /* 0x000fe400078e0a08 */
[C---:B------:R-:W-:Y:S02]  /*47f0*/  IMAD R63, R5.reuse, R10, R63 ;  /* 0x0000000a053f7224 */ /* 0x040fe400078e023f */
[----:B------:R-:W-:Y:S02]  /*4800*/  IMAD.MOV R7, RZ, RZ, -R7 ;  /* 0x000000ffff077224 */ /* 0x000fe400078e0a07 */
[----:B------:R-:W-:Y:S02]  /*4810*/  IMAD R65, R5, R8, R65 ;  /* 0x0000000805417224 */ /* 0x000fe400078e0241 */
        /* <DEDUP_REMOVED lines=11> */
[----:B------:R-:W-:-:S02]  /*48d0*/  IABS R66, R7 ;  /* 0x0000000700427213 */ /* 0x000fc40000000000 */
[----:B------:R-:W-:Y:S01]  /*48e0*/  LOP3.LUT R9, R0, 0x178, RZ, 0xfc, !PT ;  /* 0x0000017800097812 */ /* 0x000fe200078efcff */
[----:B------:R-:W-:Y:S01]  /*48f0*/  @!P4 IMAD.IADD R63, R63, 0x1, -R5 ;  /* 0x000000013f3fc824 */ /* 0x000fe200078e0a05 */
[----:B------:R-:W-:Y:S01]  /*4900*/  ISETP.GE.AND P4, PT, R7, RZ, PT ;  /* 0x000000ff0700720c */ /* 0x000fe20003f86270 */
[----:B------:R-:W-:Y:S01]  /*4910*/  IMAD.HI.U32 R7, R2, R66, RZ ;  /* 0x0000004202077227 */ /* 0x000fe200078e00ff */
[----:B------:R-:W-:-:S03]  /*4920*/  IABS R67, R9 ;  /* 0x0000000900437213 */ /* 0x000fc60000000000 */
[--C-:B------:R-:W-:Y:S02]  /*4930*/  @!P6 IMAD.IADD R65, R65, 0x1, -R5.reuse ;  /* 0x000000014141e824 */ /* 0x100fe400078e0a05 */
[----:B------:R-:W-:Y:S01]  /*4940*/  @!P2 IMAD.IADD R64, R64, 0x1, -R5 ;  /* 0x000000014040a824 */ /* 0x000fe200078e0a05 */
[C---:B------:R-:W-:Y:S01]  /*4950*/  ISETP.GT.U32.AND P2, PT, R5.reuse, R63, PT ;  /* 0x0000003f0500720c */ /* 0x040fe20003f44070 */
[----:B------:R-:W-:Y:S01]  /*4960*/  IMAD.MOV R8, RZ, RZ, -R7 ;  /* 0x000000ffff087224 */ /* 0x000fe200078e0a07 */
[C---:B------:R-:W-:Y:S01]  /*4970*/  ISETP.GT.U32.AND P6, PT, R5.reuse, R65, PT ;  /* 0x000000410500720c */ /* 0x040fe20003fc4070 */
[----:B------:R-:W-:Y:S01]  /*4980*/  IMAD.HI.U32 R7, R2, R67, RZ ;  /* 0x0000004302077227 */ /* 0x000fe200078e00ff */
[----:B------:R-:W-:-:S03]  /*4990*/  ISETP.GT.U32.AND P5, PT, R5, R64, PT ;  /* 0x000000400500720c */ /* 0x000fc60003fa4070 */
[----:B------:R-:W-:Y:S02]  /*49a0*/  IMAD.MOV R10, RZ, RZ, -R7 ;  /* 0x000000ffff0a7224 */ /* 0x000fe400078e0a07 */
[----:B------:R-:W-:-:S04]  /*49b0*/  IMAD.HI.U32 R7, R2, R68, RZ ;  /* 0x0000004402077227 */ /* 0x000fc800078e00ff */
[C---:B------:R-:W-:Y:S02]  /*49c0*/  IMAD R67, R5.reuse, R10, R67 ;  /* 0x0000000a05437224 */ /* 0x040fe400078e0243 */
[----:B------:R-:W-:Y:S02]  /*49d0*/  IMAD R66, R5, R8, R66 ;  /* 0x0000000805427224 */ /* 0x000fe400078e0242 */
[----:B------:R-:W-:-:S04]  /*49e0*/  IMAD.HI.U32 R8, R2, R69, RZ ;  /* 0x0000004502087227 */ /* 0x000fc800078e00ff */
[----:B------:R-:W-:Y:S02]  /*49f0*/  IMAD.MOV R7, RZ, RZ, -R7 ;  /* 0x000000ffff077224 */ /* 0x000fe400078e0a07 */
        /* <DEDUP_REMOVED lines=8> */
[----:B------:R-:W-:-:S02]  /*4a80*/  IMAD R68, R5, R7, R68 ;  /* 0x0000000705447224 */ /* 0x000fc400078e0244 */
[C---:B------:R-:W-:Y:S01]  /*4a90*/  IMAD R69, R5.reuse, R8, R69 ;  /* 0x0000000805457224 */ /* 0x040fe200078e0245 */
[----:B------:R-:W-:Y:S01]  /*4aa0*/  IABS R70, R9 ;  /* 0x0000000900467213 */ /* 0x000fe20000000000 */
[----:B------:R-:W-:Y:S01]  /*4ab0*/  @!P0 IMAD.MOV R64, RZ, RZ, -R64 ;  /* 0x000000ffff408224 */ /* 0x000fe200078e0a40 */
[C---:B------:R-:W-:Y:S01]  /*4ac0*/  ISETP.GT.U32.AND P0, PT, R5.reuse, R68, PT ;  /* 0x000000440500720c */ /* 0x040fe20003f04070 */
[----:B------:R-:W-:Y:S01]  /*4ad0*/  @!P1 IMAD.MOV R65, RZ, RZ, -R65 ;  /* 0x000000ffff419224 */ /* 0x000fe200078e0a41 */
[----:B------:R-:W-:Y:S01]  /*4ae0*/  ISETP.GT.U32.AND P1, PT, R5, R69, PT ;  /* 0x000000450500720c */ /* 0x000fe20003f24070 */
[----:B------:R-:W-:Y:S02]  /*4af0*/  VIADD R7, R4, 0x16e ;  /* 0x0000016e04077836 */ /* 0x000fe40000000000 */
[--C-:B------:R-:W-:Y:S02]  /*4b00*/  @!P6 IMAD.IADD R67, R67, 0x1, -R5.reuse ;  /* 0x000000014343e824 */ /* 0x100fe400078e0a05 */
        /* <DEDUP_REMOVED lines=13> */
[----:B------:R-:W-:Y:S02]  /*4be0*/  IMAD R70, R5, R7, R70 ;  /* 0x0000000705467224 */ /* 0x000fe400078e0246 */
[----:B------:R-:W-:-:S04]  /*4bf0*/  IMAD.HI.U32 R7, R2, R71, RZ ;  /* 0x0000004702077227 */ /* 0x000fc800078e00ff */
[----:B------:R-:W-:Y:S01]  /*4c00*/  @!P6 IMAD.IADD R67, R67, 0x1, -R5 ;  /* 0x000000014343e824 */ /* 0x000fe200078e0a05 */
[----:B------:R-:W-:Y:S01]  /*4c10*/  ISETP.GT.U32.AND P6, PT, R5, R70, PT ;  /* 0x000000460500720c */ /* 0x000fe20003fc4070 */
[----:B------:R-:W-:Y:S02]  /*4c20*/  IMAD.MOV R10, RZ, RZ, -R7 ;  /* 0x000000ffff0a7224 */ /* 0x000fe400078e0a07 */
        /* <DEDUP_REMOVED lines=8> */
[----:B------:R-:W-:-:S04]  /*4cb0*/  IMAD.HI.U32 R8, R2, R72, RZ ;  /* 0x0000004802087227 */ /* 0x000fc800078e00ff */
[----:B------:R-:W-:Y:S02]  /*4cc0*/  @!P6 IMAD.IADD R70, R70, 0x1, -R5 ;  /* 0x000000014646e824 */ /* 0x000fe400078e0a05 */
[----:B------:R-:W-:Y:S01]  /*4cd0*/  @!P5 IMAD.MOV R67, RZ, RZ, -R67 ;  /* 0x000000ffff43d224 */ /* 0x000fe200078e0a43 */
[----:B------:R-:W-:Y:S01]  /*4ce0*/  ISETP.GE.AND P5, PT, R9, RZ, PT ;  /* 0x000000ff0900720c */ /* 0x000fe20003fa6270 */
[----:B------:R-:W-:Y:S01]  /*4cf0*/  IMAD.MOV R8, RZ, RZ, -R8 ;  /* 0x000000ffff087224 */ /* 0x000fe200078e0a08 */
[----:B------:R-:W-:Y:S01]  /*4d00*/  ISETP.GT.U32.AND P6, PT, R5, R70, PT ;  /* 0x000000460500720c */ /* 0x000fe20003fc4070 */
[--C-:B------:R-:W-:Y:S01]  /*4d10*/  @!P4 IMAD.IADD R69, R69, 0x1, -R5.reuse ;  /* 0x000000014545c824 */ /* 0x100fe200078e0a05 */
[----:B------:R-:W-:Y:S01]  /*4d20*/  LOP3.LUT R9, R0, 0x168, RZ, 0xfc, !PT ;  /* 0x0000016800097812 */ /* 0x000fe200078efcff */
[----:B------:R-:W-:Y:S01]  /*4d30*/  @!P1 IMAD.IADD R71, R71, 0x1, -R5 ;  /* 0x0000000147479824 */ /* 0x000fe200078e0a05 */
[----:B------:R-:W-:Y:S01]  /*4d40*/  ISETP.GE.AND P4, PT, R75, RZ, PT ;  /* 0x000000ff4b00720c */ /* 0x000fe20003f86270 */
[----:B------:R-:W-:Y:S01]  /*4d50*/  IMAD.HI.U32 R7, R2, R73, RZ ;  /* 0x0000004902077227 */ /* 0x000fe200078e00ff */
[----:B------:R-:W-:-:S02]  /*4d60*/  IABS R75, R9 ;  /* 0x00000009004b7213 */ /* 0x000fc40000000000 */
[----:B------:R-:W-:Y:S01]  /*4d70*/  ISETP.GE.AND P1, PT, R77, RZ, PT ;  /* 0x000000ff4d00720c */ /* 0x000fe20003f26270 */
[----:B------:R-:W-:Y:S01]  /*4d80*/  @!P0 IMAD.MOV R69, RZ, RZ, -R69 ;  /* 0x000000ffff458224 */ /* 0x000fe200078e0a45 */
[C---:B------:R-:W-:Y:S01]  /*4d90*/  ISETP.GT.U32.AND P0, PT, R5.reuse, R71, PT ;  /* 0x000000470500720c */ /* 0x040fe20003f04070 */
[----:B------:R-:W-:Y:S01]  /*4da0*/  IMAD R72, R5, R8, R72 ;  /* 0x0000000805487224 */ /* 0x000fe200078e0248 */
[----:B------:R-:W-:Y:S01]  /*4db0*/  IABS R77, R79 ;  /* 0x0000004f004d7213 */ /* 0x000fe20000000000 */
[----:B------:R-:W-:-:S04]  /*4dc0*/  IMAD.HI.U32 R8, R2, R74, RZ ;  /* 0x0000004a02087227 */ /* 0x000fc800078e00ff */
[----:B------:R-:W-:Y:S02]  /*4dd0*/  IMAD.MOV R10, RZ, RZ, -R7 ;  /* 0x000000ffff0a7224 */ /* 0x000fe400078e0a07 */
[----:B------:R-:W-:Y:S01]  /*4de0*/  @!P6 IMAD.IADD R70, R70, 0x1, -R5 ;  /* 0x000000014646e824 */ /* 0x000fe200078e0a05 */
[----:B------:R-:W-:Y:S01]  /*4df0*/  ISETP.GE.AND P6, PT, R76, RZ, PT ;  /* 0x000000ff4c00720c */ /* 0x000fe20003fc6270 */
[----:B------:R-:W-:Y:S02]  /*4e00*/  IMAD.MOV R8, RZ, RZ, -R8 ;  /* 0x000000ffff087224 */ /* 0x000fe400078e0a08 */
[C---:B------:R-:W-:Y:S01]  /*4e10*/  IMAD R73, R5.reuse, R10, R73 ;  /* 0x0000000a05497224 */ /* 0x040fe200078e0249 */
[----:B------:R-:W-:Y:S01]  /*4e20*/  LOP3.LUT R10, R0, 0x166, RZ, 0xfc, !PT ;  /* 0x00000166000a7812 */ /* 0x000fe200078efcff */
[----:B------:R-:W-:Y:S01]  /*4e30*/  @!P3 IMAD.MOV R68, RZ, RZ, -R68 ;  /* 0x000000ffff44b224 */ /* 0x000fe200078e0a44 */
[C---:B------:R-:W-:Y:S01]  /*4e40*/  ISETP.GT.U32.AND P3, PT, R5.reuse, R72, PT ;  /* 0x000000480500720c */ /* 0x040fe20003f64070 */
[C---:B------:R-:W-:Y:S01]  /*4e50*/  IMAD R74, R5.reuse, R8, R74 ;  /* 0x00000008054a7224 */ /* 0x040fe200078e024a */
[----:B------:R-:W-:Y:S01]  /*4e60*/  IABS R76, R10 ;  /* 0x0000000a004c7213 */ /* 0x000fe20000000000 */
[----:B------:R-:W-:Y:S01]  /*4e70*/  @!P5 IMAD.MOV R70, RZ, RZ, -R70 ;  /* 0x000000ffff46d224 */ /* 0x000fe200078e0a46 */
[----:B------:R-:W-:Y:S01]  /*4e80*/  ISETP.GT.U32.AND P5, PT, R5, R73, PT ;  /* 0x000000490500720c */ /* 0x000fe20003fa4070 */
[----:B------:R-:W-:-:S04]  /*4e90*/  IMAD.HI.U32 R7, R2, R75, RZ ;  /* 0x0000004b02077227 */ /* 0x000fc800078e00ff */
[----:B------:R-:W-:Y:S01]  /*4ea0*/  @!P0 IMAD.IADD R71, R71, 0x1, -R5 ;  /* 0x0000000147478824 */ /* 0x000fe200078e0a05 */
[C---:B------:R-:W-:Y:S01]  /*4eb0*/  ISETP.GT.U32.AND P0, PT, R5.reuse, R74, PT ;  /* 0x0000004a0500720c */ /* 0x040fe20003f04070 */
[----:B------:R-:W-:Y:S02]  /*4ec0*/  IMAD.MOV R8, RZ, RZ, -R7 ;  /* 0x000000ffff087224 */ /* 0x000fe400078e0a07 */
[----:B------:R-:W-:Y:S02]  /*4ed0*/  @!P3 IMAD.IADD R72, R72, 0x1, -R5 ;  /* 0x000000014848b824 */ /* 0x000fe400078e0a05 */
[C---:B------:R-:W-:Y:S02]  /*4ee0*/  IMAD R75, R5.reuse, R8, R75 ;  /* 0x00000008054b7224 */ /* 0x040fe400078e024b */
[----:B------:R-:W-:Y:S01]  /*4ef0*/  @!P4 IMAD.MOV R71, RZ, RZ, -R71 ;  /* 0x000000ffff47c224 */ /* 0x000fe200078e0a47 */
[----:B------:R-:W-:Y:S01]  /*4f00*/  ISETP.GT.U32.AND P3, PT, R5, R72, PT ;  /* 0x000000480500720c */ /* 0x000fe20003f64070 */
[----:B------:R-:W-:Y:S01]  /*4f10*/  @!P5 IMAD.IADD R73, R73, 0x1, -R5 ;  /* 0x000000014949d824 */ /* 0x000fe200078e0a05 */
[----:B------:R-:W-:Y:S01]  /*4f20*/  ISETP.GT.U32.AND P4, PT, R5, R75, PT ;  /* 0x0000004b0500720c */ /* 0x000fe20003f84070 */
[----:B------:R-:W-:-:S03]  /*4f30*/  IMAD.HI.U32 R7, R2, R76, RZ ;  /* 0x0000004c02077227 */ /* 0x000fc600078e00ff */
[----:B------:R-:W-:Y:S01]  /*4f40*/  ISETP.GT.U32.AND P5, PT, R5, R73, PT ;  /* 0x000000490500720c */ /* 0x000fe20003fa4070 */
[----:B------:R-:W-:Y:S02]  /*4f50*/  @!P0 IMAD.IADD R74, R74, 0x1, -R5 ;  /* 0x000000014a4a8824 */ /* 0x000fe400078e0a05 */
[----:B------:R-:W-:-:S03]  /*4f60*/  IMAD.HI.U32 R8, R2, R77, RZ ;  /* 0x0000004d02087227 */ /* 0x000fc600078e00ff */
[----:B------:R-:W-:Y:S01]  /*4f70*/  ISETP.GT.U32.AND P0, PT, R5, R74, PT ;  /* 0x0000004a0500720c */ /* 0x000fe20003f04070 */
[----:B------:R-:W-:Y:S02]  /*4f80*/  IMAD.MOV R7, RZ, RZ, -R7 ;  /* 0x000000ffff077224 */ /* 0x000fe400078e0a07 */
[--C-:B------:R-:W-:Y:S02]  /*4f90*/  @!P4 IMAD.IADD R75, R75, 0x1, -R5.reuse ;  /* 0x000000014b4bc824 */ /* 0x100fe400078e0a05 */
[----:B------:R-:W-:Y:S02]  /*4fa0*/  IMAD.MOV R8, RZ, RZ, -R8 ;  /* 0x000000ffff087224 */ /* 0x000fe400078e0a08 */
[----:B------:R-:W-:Y:S01]  /*4fb0*/  @!P3 IMAD.IADD R72, R72, 0x1, -R5 ;  /* 0x000000014848b824 */ /* 0x000fe200078e0a05 */
[----:B------:R-:W-:Y:S01]  /*4fc0*/  ISETP.GE.AND P3, PT, R9, RZ, PT ;  /* 0x000000ff0900720c */ /* 0x000fe20003f66270 */
[----:B------:R-:W-:Y:S01]  /*4fd0*/  IMAD.HI.U32 R9, R2, R78, RZ ;  /* 0x0000004e02097227 */ /* 0x000fe200078e00ff */
[----:B------:R-:W-:-:S03]  /*4fe0*/  ISETP.GT.U32.AND P4, PT, R5, R75, PT ;  /* 0x0000004b0500720c */ /* 0x000fc60003f84070 */
[----:B------:R-:W-:Y:S01]  /*4ff0*/  @!P5 IMAD.IADD R73, R73, 0x1, -R5 ;  /* 0x000000014949d824 */ /* 0x000fe200078e0a05 */
[----:B------:R-:W-:Y:S01]  /*5000*/  ISETP.GE.AND P5, PT, R79, RZ, PT ;  /* 0x000000ff4f00720c */ /* 0x000fe20003fa6270 */
[C---:B------:R-:W-:Y:S01]  /*5010*/  IMAD R76, R5.reuse, R7, R76 ;  /* 0x00000007054c7224 */ /* 0x040fe200078e024c */
[----:B------:R-:W-:Y:S01]  /*5020*/  IABS R79, R83 ;  /* 0x00000053004f7213 */ /* 0x000fe20000000000 */
[C---:B------:R-:W-:Y:S02]  /*5030*/  IMAD R77, R5.reuse, R8, R77 ;  /* 0x00000008054d7224 */ /* 0x040fe400078e024d */
[----:B------:R-:W-:Y:S02]  /*5040*/  IMAD.MOV R9, RZ, RZ, -R9 ;  /* 0x000000ffff097224 */ /* 0x000fe400078e0a09 */
[----:B------:R-:W-:Y:S01]  /*5050*/  @!P0 IMAD.IADD R74, R74, 0x1, -R5 ;  /* 0x000000014a4a8824 */ /* 0x000fe200078e0a05 */
[C---:B------:R-:W-:Y:S01]  /*5060*/  ISETP.GT.U32.AND P0, PT, R5.reuse, R76, PT ;  /* 0x0000004c0500720c */ /* 0x040fe20003f04070 */
[----:B------:R-:W-:Y:S01]  /*5070*/  @!P6 IMAD.MOV R73, RZ, RZ, -R73 ;  /* 0x000000ffff49e224 */ /* 0x000fe200078e0a49 */
[C---:B------:R-:W-:Y:S01]  /*5080*/  ISETP.GT.U32.AND P6, PT, R5.reuse, R77, PT ;  /* 0x0000004d0500720c */ /* 0x040fe20003fc4070 */
[----:B------:R-:W-:-:S02]  /*5090*/  IMAD R78, R5, R9, R78 ;  /* 0x00000009054e7224 */ /* 0x000fc400078e024e */
[--C-:B------:R-:W-:Y:S02]  /*50a0*/  @!P4 IMAD.IADD R75, R75, 0x1, -R5.reuse ;  /* 0x000000014b4bc824 */ /* 0x100fe400078e0a05 */
[----:B------:R-:W-:Y:S01]  /*50b0*/  VIADD R7, R4, 0x15e ;  /* 0x0000015e04077836 */ /* 0x000fe20000000000 */
[----:B------:R-:W-:Y:S01]  /*50c0*/  ISETP.GT.U32.AND P4, PT, R5, R78, PT ;  /* 0x0000004e0500720c */ /* 0x000fe20003f84070 */
[----:B------:R-:W-:Y:S02]  /*50d0*/  @!P1 IMAD.MOV R74, RZ, RZ, -R74 ;  /* 0x000000ffff4a9224 */ /* 0x000fe400078e0a4a */
[----:B------:R-:W-:Y:S01]  /*50e0*/  @!P2 IMAD.MOV R72, RZ, RZ, -R72 ;  /* 0x000000ffff48a224 */ /* 0x000fe200078e0a48 */
[----:B------:R-:W-:Y:S01]  /*50f0*/  ISETP.GE.AND P1, PT, R7, RZ, PT ;  /* 0x000000ff0700720c */ /* 0x000fe20003f26270 */
[--C-:B------:R-:W-:Y:S01]  /*5100*/  @!P0 IMAD.IADD R76, R76, 0x1, -R5.reuse ;  /* 0x000000014c4c8824 */ /* 0x100fe200078e0a05 */
[----:B------:R-:W-:Y:S01]  /*5110*/  IABS R80, R7 ;  /* 0x0000000700507213 */ /* 0x000fe20000000000 */
[----:B------:R-:W-:Y:S01]  /*5120*/  @!P6 IMAD.IADD R77, R77, 0x1, -R5 ;  /* 0x000000014d4de824 */ /* 0x000fe200078e0a05 */
[----:B------:R-:W-:Y:S01]  /*5130*/  ISETP.GE.AND P2, PT, R10, RZ, PT ;  /* 0x000000ff0a00720c */ /* 0x000fe20003f46270 */
[----:B------:R-:W-:Y:S01]  /*5140*/  IMAD.HI.U32 R7, R2, R79, RZ ;  /* 0x0000004f02077227 */ /* 0x000fe200078e00ff */
[----:B------:R-:W-:-:S02]  /*5150*/  ISETP.GT.U32.AND P0, PT, R5, R76, PT ;  /* 0x0000004c0500720c */ /* 0x000fc40003f04070 */
[----:B------:R-:W-:Y:S01]  /*5160*/  ISETP.GT.U32.AND P6, PT, R5, R77, PT ;  /* 0x0000004d0500720c */ /* 0x000fe20003fc4070 */
[----:B------:R-:W-:Y:S02]  /*5170*/  @!P4 IMAD.IADD R78, R78, 0x1, -R5 ;  /* 0x000000014e4ec824 */ /* 0x000fe400078e0a05 */
[----:B------:R-:W-:-:S03]  /*5180*/  IMAD.HI.U32 R8, R2, R80, RZ ;  /* 0x0000005002087227 */ /* 0x000fc600078e00ff */
[----:B------:R-:W-:Y:S01]  /*5190*/  ISETP.GT.U32.AND P4, PT, R5, R78, PT ;  /* 0x0000004e0500720c */ /* 0x000fe20003f84070 */
[----:B------:R-:W-:Y:S01]  /*51a0*/  IMAD.MOV R10, RZ, RZ, -R7 ;  /* 0x000000ffff0a7224 */ /* 0x000fe200078e0a07 */
[----:B------:R-:W-:Y:S01]  /*51b0*/  LOP3.LUT R7, R0, 0x15a, RZ, 0xfc, !PT ;  /* 0x0000015a00077812 */ /* 0x000fe200078efcff */
[----:B------:R-:W-:-:S04]  /*51c0*/  IMAD.HI.U32 R9, R2, R81, RZ ;  /* 0x0000005102097227 */ /* 0x000fc800078e00ff */
[----:B------:R-:W-:Y:S02]  /*51d0*/  IMAD.MOV R8, RZ, RZ, -R8 ;  /* 0x000000ffff087224 */ /* 0x000fe400078e0a08 */
        /* <DEDUP_REMOVED lines=8> */
[----:B------:R-:W-:-:S02]  /*5260*/  IMAD R80, R5, R8, R80 ;  /* 0x0000000805507224 */ /* 0x000fc400078e0250 */
        /* <DEDUP_REMOVED lines=13> */
[----:B------:R-:W-:Y:S01]  /*5340*/  @!P6 IMAD.IADD R79, R79, 0x1, -R5 ;  /* 0x000000014f4fe824 */ /* 0x000fe200078e0a05 */
[----:B------:R-:W-:Y:S01]  /*5350*/  ISETP.GE.AND P6, PT, R7, RZ, PT ;  /* 0x000000ff0700720c */ /* 0x000fe20003fc6270 */
[----:B------:R-:W-:-:S04]  /*5360*/  IMAD.HI.U32 R7, R2, R82, RZ ;  /* 0x0000005202077227 */ /* 0x000fc800078e00ff */
[--C-:B------:R-:W-:Y:S01]  /*5370*/  @!P2 IMAD.IADD R80, R80, 0x1, -R5.reuse ;  /* 0x000000015050a824 */ /* 0x100fe200078e0a05 */
[----:B------:R-:W-:Y:S01]  /*5380*/  ISETP.GT.U32.AND P2, PT, R5, R79, PT ;  /* 0x0000004f0500720c */ /* 0x000fe20003f44070 */
[----:B------:R-:W-:Y:S02]  /*5390*/  @!P4 IMAD.IADD R81, R81, 0x1, -R5 ;  /* 0x000000015151c824 */ /* 0x000fe400078e0a05 */
[----:B------:R-:W-:Y:S01]  /*53a0*/  IMAD.MOV R8, RZ, RZ, -R7 ;  /* 0x000000ffff087224 */ /* 0x000fe200078e0a07 */
[C---:B------:R-:W-:Y:S01]  /*53b0*/  ISETP.GT.U32.AND P4, PT, R5.reuse, R80, PT ;  /* 0x000000500500720c */ /* 0x040fe20003f84070 */
[----:B------:R-:W-:Y:S01]  /*53c0*/  IMAD.HI.U32 R7, R2, R83, RZ ;  /* 0x0000005302077227 */ /* 0x000fe200078e00ff */
[----:B------:R-:W-:-:S03]  /*53d0*/  ISETP.GT.U32.AND P3, PT, R5, R81, PT ;  /* 0x000000510500720c */ /* 0x000fc60003f64070 */
[----:B------:R-:W-:Y:S02]  /*53e0*/  IMAD R82, R5, R8, R82 ;  /* 0x0000000805527224 */ /* 0x000fe400078e0252 */
[----:B------:R-:W-:Y:S02]  /*53f0*/  IMAD.MOV R8, RZ, RZ, -R7 ;  /* 0x000000ffff087224 */ /* 0x000fe400078e0a07 */
[----:B------:R-:W-:Y:S01]  /*5400*/  @!P2 IMAD.IADD R79, R79, 0x1, -R5 ;  /* 0x000000014f4fa824 */ /* 0x000fe200078e0a05 */
[C---:B------:R-:W-:Y:S01]  /*5410*/  ISETP.GT.U32.AND P2, PT, R5.reuse, R82, PT ;  /* 0x000000520500720c */ /* 0x040fe20003f44070 */
[C---:B------:R-:W-:Y:S02]  /*5420*/  IMAD R83, R5.reuse, R8, R83 ;  /* 0x0000000805537224 */ /* 0x040fe400078e0253 */
[----:B------:R-:W-:Y:S02]  /*5430*/  @!P4 IMAD.IADD R80, R80, 0x1, -R5 ;  /* 0x000000015050c824 */ /* 0x000fe400078e0a05 */
[----:B------:R-:W-:Y:S01]  /*5440*/  IMAD.HI.U32 R7, R2, R84, RZ ;  /* 0x0000005402077227 */ /* 0x000fe200078e00ff */
[----:B------:R-:W-:-:S03]  /*5450*/  ISETP.GT.U32.AND P4, PT, R5, R83, PT ;  /* 0x000000530500720c */ /* 0x000fc60003f84070 */
[----:B------:R-:W-:Y:S02]  /*5460*/  IMAD.MOV R7, RZ, RZ, -R7 ;  /* 0x000000ffff077224 */ /* 0x000fe400078e0a07 */
[----:B------:R-:W-:Y:S02]  /*5470*/  @!P0 IMAD.MOV R79, RZ, RZ, -R79 ;  /* 0x000000ffff4f8224 */ /* 0x000fe400078e0a4f */
        /* <DEDUP_REMOVED lines=22> */
[----:B------:R-:W-:Y:S01]  /*55e0*/  ISETP.GT.U32.AND P1, PT, R5, R84, PT ;  /* 0x000000540500720c */ /* 0x000fe20003f24070 */
[----:B------:R-:W-:Y:S01]  /*55f0*/  VIADD R7, R4, 0x14e ;  /* 0x0000014e04077836 */ /* 0x000fe20000000000 */
[----:B------:R-:W-:Y:S01]  /*5600*/  ISETP.GE.AND P3, PT, R9, RZ, PT ;  /* 0x000000ff0900720c */ /* 0x000fe20003f66270 */
[----:B------:R-:W-:Y:S01]  /*5610*/  @!P5 IMAD.MOV R81, RZ, RZ, -R81 ;  /* 0x000000ffff51d224 */ /* 0x000fe200078e0a51 */
[----:B------:R-:W-:Y:S02]  /*5620*/  LOP3.LUT R9, R0, 0x14c, RZ, 0xfc, !PT ;  /* 0x0000014c00097812 */ /* 0x000fe400078efcff */
[----:B------:R-:W-:Y:S01]  /*5630*/  ISETP.GE.AND P5, PT, R87, RZ, PT ;  /* 0x000000ff5700720c */ /* 0x000fe20003fa6270 */
[----:B------:R-:W-:Y:S01]  /*5640*/  @!P4 IMAD.IADD R85, R85, 0x1, -R5 ;  /* 0x000000015555c824 */ /* 0x000fe200078e0a05 */
[----:B------:R-:W-:-:S02]  /*5650*/  IABS R87, R8 ;  /* 0x0000000800577213 */ /* 0x000fc40000000000 */
[----:B------:R-:W-:Y:S01]  /*5660*/  IABS R89, R9 ;  /* 0x0000000900597213 */ /* 0x000fe20000000000 */
[--C-:B------:R-:W-:Y:S01]  /*5670*/  @!P6 IMAD.IADD R86, R86, 0x1, -R5.reuse ;  /* 0x000000015656e824 */ /* 0x100fe200078e0a05 */
[----:B------:R-:W-:Y:S01]  /*5680*/  ISETP.GE.AND P0, PT, R7, RZ, PT ;  /* 0x000000ff0700720c */ /* 0x000fe20003f06270 */
[----:B------:R-:W-:Y:S01]  /*5690*/  @!P1 IMAD.IADD R84, R84, 0x1, -R5 ;  /* 0x0000000154549824 */ /* 0x000fe200078e0a05 */
[----:B------:R-:W-:Y:S01]  /*56a0*/  IABS R88, R7 ;  /* 0x0000000700587213 */ /* 0x000fe20000000000 */
[----:B------:R-:W-:Y:S01]  /*56b0*/  IMAD.HI.U32 R7, R2, R87, RZ ;  /* 0x0000005702077227 */ /* 0x000fe200078e00ff */
[C---:B------:R-:W-:Y:S02]  /*56c0*/  ISETP.GT.U32.AND P4, PT, R5.reuse, R85, PT ;  /* 0x000000550500720c */ /* 0x040fe40003f84070 */
[----:B------:R-:W-:Y:S01]  /*56d0*/  ISETP.GE.AND P1, PT, R8, RZ, PT ;  /* 0x000000ff0800720c */ /* 0x000fe20003f26270 */
[----:B------:R-:W-:Y:S01]  /*56e0*/  IMAD.HI.U32 R8, R2, R89, RZ ;  /* 0x0000005902087227 */ /* 0x000fe200078e00ff */
[----:B------:R-:W-:-:S03]  /*56f0*/  ISETP.GT.U32.AND P6, PT, R5, R86, PT ;  /* 0x000000560500720c */ /* 0x000fc60003fc4070 */
[----:B------:R-:W-:Y:S02]  /*5700*/  IMAD.MOV R10, RZ, RZ, -R7 ;  /* 0x000000ffff0a7224 */ /* 0x000fe400078e0a07 */
[----:B------:R-:W-:-:S04]  /*5710*/  IMAD.HI.U32 R7, R2, R88, RZ ;  /* 0x0000005802077227 */ /* 0x000fc800078e00ff */
[----:B------:R-:W-:Y:S02]  /*5720*/  IMAD.MOV R8, RZ, RZ, -R8 ;  /* 0x000000ffff087224 */ /* 0x000fe400078e0a08 */
[C---:B------:R-:W-:Y:S02]  /*5730*/  IMAD R87, R5.reuse, R10, R87 ;  /* 0x0000000a05577224 */ /* 0x040fe400078e0257 */
[----:B------:R-:W-:Y:S02]  /*5740*/  IMAD.MOV R7, RZ, RZ, -R7 ;  /* 0x000000ffff077224 */ /* 0x000fe400078e0a07 */
[C---:B------:R-:W-:Y:S02]  /*5750*/  IMAD R89, R5.reuse, R8, R89 ;  /* 0x0000000805597224 */ /* 0x040fe400078e0259 */
[----:B------:R-:W-:Y:S01]  /*5760*/  @!P2 IMAD.MOV R84, RZ, RZ, -R84 ;  /* 0x000000ffff54a224 */ /* 0x000fe200078e0a54 */
[----:B------:R-:W-:Y:S01]  /*5770*/  ISETP.GT.U32.AND P2, PT, R5, R87, PT ;  /* 0x000000570500720c */ /* 0x000fe20003f44070 */
[--C-:B------:R-:W-:Y:S01]  /*5780*/  @!P4 IMAD.IADD R85, R85, 0x1, -R5.reuse ;  /* 0x000000015555c824 */ /* 0x100fe200078e0a05 */
[----:B------:R-:W-:Y:S01]  /*5790*/  ISETP.GE.AND P4, PT, R9, RZ, PT ;  /* 0x000000ff0900720c */ /* 0x000fe20003f86270 */
[C---:B------:R-:W-:Y:S01]  /*57a0*/  IMAD R88, R5.reuse, R7, R88 ;  /* 0x0000000705587224 */ /* 0x040fe200078e0258 */
[----:B------:R-:W-:Y:S01]  /*57b0*/  LOP3.LUT R7, R0, 0x14a, RZ, 0xfc, !PT ;  /* 0x0000014a00077812 */ /* 0x000fe200078efcff */
[----:B------:R-:W-:Y:S01]  /*57c0*/  @!P6 IMAD.IADD R86, R86, 0x1, -R5 ;  /* 0x000000015656e824 */ /* 0x000fe200078e0a05 */
[C---:B------:R-:W-:Y:S01]  /*57d0*/  ISETP.GT.U32.AND P6, PT, R5.reuse, R89, PT ;  /* 0x000000590500720c */ /* 0x040fe20003fc4070 */
[----:B------:R-:W-:Y:S01]  /*57e0*/  @!P3 IMAD.MOV R83, RZ, RZ, -R83 ;  /* 0x000000ffff53b224 */ /* 0x000fe200078e0a53 */
[----:B------:R-:W-:Y:S01]  /*57f0*/  ISETP.GE.AND P3, PT, R90, RZ, PT ;  /* 0x000000ff5a00720c */ /* 0x000fe20003f66270 */
[----:B------:R-:W-:Y:S01]  /*5800*/  @!P5 IMAD.MOV R85, RZ, RZ, -R85 ;  /* 0x000000ffff55d224 */ /* 0x000fe200078e0a55 */
[----:B------:R-:W-:-:S02]  /*5810*/  ISETP.GT.U32.AND P5, PT, R5, R88, PT ;  /* 0x000000580500720c */ /* 0x000fc40003fa4070 */
[----:B------:R-:W-:Y:S01]  /*5820*/  IABS R90, R7 ;  /* 0x00000007005a7213 */ /* 0x000fe20000000000 */
[----:B------:R-:W-:Y:S01]  /*5830*/  @!P2 IMAD.IADD R87, R87, 0x1, -R5 ;  /* 0x000000015757a824 */ /* 0x000fe200078e0a05 */
[----:B------:R-:W-:Y:S02]  /*5840*/  LOP3.LUT R9, R0, 0x148, RZ, 0xfc, !PT ;  /* 0x0000014800097812 */ /* 0x000fe400078efcff */
[----:B------:R-:W-:Y:S01]  /*5850*/  ISETP.GE.AND P2, PT, R7, RZ, PT ;  /* 0x000000ff0700720c */ /* 0x000fe20003f46270 */
[----:B------:R-:W-:Y:S01]  /*5860*/  IMAD.HI.U32 R7, R2, R90, RZ ;  /* 0x0000005a02077227 */ /* 0x000fe200078e00ff */
[----:B------:R-:W-:-:S03]  /*5870*/  IABS R91, R9 ;  /* 0x00000009005b7213 */ /* 0x000fc60000000000 */
[--C-:B------:R-:W-:Y:S02]  /*5880*/  @!P6 IMAD.IADD R89, R89, 0x1, -R5.reuse ;  /* 0x000000015959e824 */ /* 0x100fe400078e0a05 */
[----:B------:R-:W-:Y:S01]  /*5890*/  @!P5 IMAD.IADD R88, R88, 0x1, -R5 ;  /* 0x000000015858d824 */ /* 0x000fe200078e0a05 */
[C---:B------:R-:W-:Y:S01]  /*58a0*/  ISETP.GT.U32.AND P5, PT, R5.reuse, R87, PT ;  /* 0x000000570500720c */ /* 0x040fe20003fa4070 */
[----:B------:R-:W-:Y:S01]  /*58b0*/  @!P3 IMAD.MOV R86, RZ, RZ, -R86 ;  /* 0x000000ffff56b224 */ /* 0x000fe200078e0a56 */
[C---:B------:R-:W-:Y:S01]  /*58c0*/  ISETP.GT.U32.AND P3, PT, R5.reuse, R89, PT ;  /* 0x000000590500720c */ /* 0x040fe20003f64070 */
[----:B------:R-:W-:Y:S01]  /*58d0*/  IMAD.MOV R8, RZ, RZ, -R7 ;  /* 0x000000ffff087224 */ /* 0x000fe200078e0a07 */
[----:B------:R-:W-:Y:S01]  /*58e0*/  ISETP.GT.U32.AND P6, PT, R5, R88, PT ;  /* 0x000000580500720c */ /* 0x000fe20003fc4070 */
[----:B------:R-:W-:-:S04]  /*58f0*/  IMAD.HI.U32 R7, R2, R91, RZ ;  /* 0x0000005b02077227 */ /* 0x000fc800078e00ff */
[----:B------:R-:W-:Y:S02]  /*5900*/  IMAD.MOV R10, RZ, RZ, -R7 ;  /* 0x000000ffff0a7224 */ /* 0x000fe400078e0a07 */
[C---:B------:R-:W-:Y:S02]  /*5910*/  IMAD R90, R5.reuse, R8, R90 ;  /* 0x00000008055a7224 */ /* 0x040fe400078e025a */
[----:B------:R-:W-:Y:S02]  /*5920*/  IMAD R91, R5, R10, R91 ;  /* 0x0000000a055b7224 */ /* 0x000fe400078e025b */
[----:B------:R-:W-:-:S04]  /*5930*/  IMAD.HI.U32 R7, R2, R92, RZ ;  /* 0x0000005c02077227 */ /* 0x000fc800078e00ff */
[--C-:B------:R-:W-:Y:S01]  /*5940*/  @!P5 IMAD.IADD R87, R87, 0x1, -R5.reuse ;  /* 0x000000015757d824 */ /* 0x100fe200078e0a05 */
[----:B------:R-:W-:Y:S01]  /*5950*/  ISETP.GT.U32.AND P5, PT, R5, R90, PT ;  /* 0x0000005a0500720c */ /* 0x000fe20003fa4070 */
[----:B------:R-:W-:Y:S01]  /*5960*/  @!P3 IMAD.IADD R89, R89, 0x1, -R5 ;  /* 0x000000015959b824 */ /* 0x000fe200078e0a05 */
[----:B------:R-:W-:Y:S01]  /*5970*/  ISETP.GT.U32.AND P3, PT, R5, R91, PT ;  /* 0x0000005b0500720c */ /* 0x000fe20003f64070 */
[----:B------:R-:W-:-:S04]  /*5980*/  IMAD.HI.U32 R8, R2, R93, RZ ;  /* 0x0000005d02087227 */ /* 0x000fc800078e00ff */
[----:B------:R-:W-:Y:S02]  /*5990*/  IMAD.MOV R7, RZ, RZ, -R7 ;  /* 0x000000ffff077224 */ /* 0x000fe400078e0a07 */
[----:B------:R-:W-:Y:S01]  /*59a0*/  @!P6 IMAD.IADD R88, R88, 0x1, -R5 ;  /* 0x000000015858e824 */ /* 0x000fe200078e0a05 */
[----:B------:R-:W-:Y:S01]  /*59b0*/  ISETP.GE.AND P6, PT, R9, RZ, PT ;  /* 0x000000ff0900720c */ /* 0x000fe20003fc6270 */
[----:B------:R-:W-:Y:S01]  /*59c0*/  IMAD.MOV R8, RZ, RZ, -R8 ;  /* 0x000000ffff087224 */ /* 0x000fe200078e0a08 */
[----:B------:R-:W-:Y:S01]  /*59d0*/  LOP3.LUT R9, R0, 0x142, RZ, 0xfc, !PT ;  /* 0x0000014200097812 */ /* 0x000fe200078efcff */
[C---:B------:R-:W-:Y:S02]  /*59e0*/  IMAD R92, R5.reuse, R7, R92 ;  /* 0x00000007055c7224 */ /* 0x040fe400078e025c */
[C---:B------:R-:W-:Y:S01]  /*59f0*/  IMAD R93, R5.reuse, R8, R93 ;  /* 0x00000008055d7224 */ /* 0x040fe200078e025d */
[----:B------:R-:W-:Y:S01]  /*5a00*/  IABS R94, R9 ;  /* 0x00000009005e7213 */ /* 0x000fe20000000000 */
[----:B------:R-:W-:Y:S01]  /*5a10*/  @!P0 IMAD.MOV R88, RZ, RZ, -R88 ;  /* 0x000000ffff588224 */ /* 0x000fe200078e0a58 */
[----:B------:R-:W-:Y:S01]  /*5a20*/  ISETP.GT.U32.AND P0, PT, R5, R92, PT ;  /* 0x0000005c0500720c */ /* 0x000fe20003f04070 */
[----:B------:R-:W-:-:S02]  /*5a30*/  VIADD R7, R4, 0x13e ;  /* 0x0000013e04077836 */ /* 0x000fc40000000000 */
[--C-:B------:R-:W-:Y:S02]  /*5a40*/  @!P5 IMAD.IADD R90, R90, 0x1, -R5.reuse ;  /* 0x000000015a5ad824 */ /* 0x100fe400078e0a05 */
[----:B------:R-:W-:Y:S01]  /*5a50*/  @!P3 IMAD.IADD R91, R91, 0x1, -R5 ;  /* 0x000000015b5bb824 */ /* 0x000fe200078e0a05 */
[----:B------:R-:W-:Y:S01]  /*5a60*/  ISETP.GE.AND P5, PT, R7, RZ, PT ;  /* 0x000000ff0700720c */ /* 0x000fe20003fa6270 */
[----:B------:R-:W-:Y:S01]  /*5a70*/  @!P4 IMAD.MOV R89, RZ, RZ, -R89 ;  /* 0x000000ffff59c224 */ /* 0x000fe200078e0a59 */
[C---:B------:R-:W-:Y:S01]  /*5a80*/  ISETP.GT.U32.AND P4, PT, R5.reuse, R93, PT ;  /* 0x0000005d0500720c */ /* 0x040fe20003f84070 */
[----:B------:R-:W-:Y:S01]  /*5a90*/  @!P1 IMAD.MOV R87, RZ, RZ, -R87 ;  /* 0x000000ffff579224 */ /* 0x000fe200078e0a57 */
[----:B------:R-:W-:Y:S01]  /*5aa0*/  IABS R96, R7 ;  /* 0x0000000700607213 */ /* 0x000fe20000000000 */
[----:B------:R-:W-:Y:S01]  /*5ab0*/  IMAD.HI.U32 R7, R2, R94, RZ ;  /* 0x0000005e02077227 */ /* 0x000fe200078e00ff */
[C---:B------:R-:W-:Y:S02]  /*5ac0*/  ISETP.GT.U32.AND P1, PT, R5.reuse, R90, PT ;  /* 0x0000005a0500720c */ /* 0x040fe40003f24070 */
[----:B------:R-:W-:Y:S01]  /*5ad0*/  ISETP.GT.U32.AND P3, PT, R5, R91, PT ;  /* 0x0000005b0500720c */ /* 0x000fe20003f64070 */
[----:B------:R-:W-:-:S02]  /*5ae0*/  IMAD.MOV R7, RZ, RZ, -R7 ;  /* 0x000000ffff077224 */ /* 0x000fc400078e0a07 */
[--C-:B------:R-:W-:Y:S01]  /*5af0*/  @!P0 IMAD.IADD R92, R92, 0x1, -R5.reuse ;  /* 0x000000015c5c8824 */ /* 0x100fe200078e0a05 */
[----:B------:R-:W-:Y:S01]  /*5b00*/  ISETP.GE.AND P0, PT, R98, RZ, PT ;  /* 0x000000ff6200720c */ /* 0x000fe20003f06270 */
[----:B------:R-:W-:Y:S01]  /*5b10*/  IMAD R94, R5, R7, R94 ;  /* 0x00000007055e7224 */ /* 0x000fe200078e025e */
[----:B------:R-:W-:Y:S01]  /*5b20*/  IABS R98, R101 ;  /* 0x0000006500627213 */ /* 0x000fe20000000000 */
[----:B------:R-:W-:Y:S01]  /*5b30*/  @!P4 IMAD.IADD R93, R93, 0x1, -R5 ;  /* 0x000000015d5dc824 */ /* 0x000fe200078e0a05 */
[----:B------:R-:W-:Y:S01]  /*5b40*/  ISETP.GT.U32.AND P4, PT, R5, R92, PT ;  /* 0x0000005c0500720c */ /* 0x000fe20003f84070 */
[----:B------:R-:W-:-:S04]  /*5b50*/  IMAD.HI.U32 R7, R2, R95, RZ ;  /* 0x0000005f02077227 */ /* 0x000fc800078e00ff */
[--C-:B------:R-:W-:Y:S01]  /*5b60*/  @!P1 IMAD.IADD R90, R90, 0x1, -R5.reuse ;  /* 0x000000015a5a9824 */ /* 0x100fe200078e0a05 */
[----:B------:R-:W-:Y:S01]  /*5b70*/  ISETP.GE.AND P1, PT, R97, RZ, PT ;  /* 0x000000ff6100720c */ /* 0x000fe20003f26270 */
[----:B------:R-:W-:Y:S01]  /*5b80*/  @!P3 IMAD.IADD R91, R91, 0x1, -R5 ;  /* 0x000000015b5bb824 */ /* 0x000fe200078e0a05 */
[----:B------:R-:W-:Y:S01]  /*5b90*/  ISETP.GT.U32.AND P3, PT, R5, R94, PT ;  /* 0x0000005e0500720c */ /* 0x000fe20003f64070 */
[----:B------:R-:W-:Y:S01]  /*5ba0*/  IMAD.HI.U32 R8, R2, R96, RZ ;  /* 0x0000006002087227 */ /* 0x000fe200078e00ff */
[----:B------:R-:W-:-:S03]  /*5bb0*/  IABS R97, R100 ;  /* 0x0000006400617213 */ /* 0x000fc60000000000 */
[----:B------:R-:W-:Y:S02]  /*5bc0*/  IMAD.MOV R10, RZ, RZ, -R7 ;  /* 0x000000ffff0a7224 */ /* 0x000fe400078e0a07 */
[----:B------:R-:W-:Y:S02]  /*5bd0*/  IMAD.MOV R8, RZ, RZ, -R8 ;  /* 0x000000ffff087224 */ /* 0x000fe400078e0a08 */
[C---:B------:R-:W-:Y:S02]  /*5be0*/  IMAD R95, R5.reuse, R10, R95 ;  /* 0x0000000a055f7224 */ /* 0x040fe400078e025f */
[C---:B------:R-:W-:Y:S02]  /*5bf0*/  IMAD R96, R5.reuse, R8, R96 ;  /* 0x0000000805607224 */ /* 0x040fe400078e0260 */
[--C-:B------:R-:W-:Y:S01]  /*5c00*/  @!P4 IMAD.IADD R92, R92, 0x1, -R5.reuse ;  /* 0x000000015c5cc824 */ /* 0x100fe200078e0a05 */
[C---:B------:R-:W-:Y:S01]  /*5c10*/  ISETP.GT.U32.AND P4, PT, R5.reuse, R95, PT ;  /* 0x0000005f0500720c */ /* 0x040fe20003f84070 */
[----:B------:R-:W-:Y:S01]  /*5c20*/  @!P3 IMAD.IADD R94, R94, 0x1, -R5 ;  /* 0x000000015e5eb824 */ /* 0x000fe200078e0a05 */
[C---:B------:R-:W-:Y:S01]  /*5c30*/  ISETP.GT.U32.AND P3, PT, R5.reuse, R93, PT ;  /* 0x0000005d0500720c */ /* 0x040fe20003f64070 */
[----:B------:R-:W-:Y:S01]  /*5c40*/  @!P1 IMAD.MOV R92, RZ, RZ, -R92 ;  /* 0x000000ffff5c9224 */ /* 0x000fe200078e0a5c */
[C---:B------:R-:W-:Y:S01]  /*5c50*/  ISETP.GT.U32.AND P1, PT, R5.reuse, R96, PT ;  /* 0x000000600500720c */ /* 0x040fe20003f24070 */
[----:B------:R-:W-:Y:S01]  /*5c60*/  @!P2 IMAD.MOV R90, RZ, RZ, -R90 ;  /* 0x000000ffff5aa224 */ /* 0x000fe200078e0a5a */
[----:B------:R-:W-:Y:S01]  /*5c70*/  ISETP.GT.U32.AND P2, PT, R5, R94, PT ;  /* 0x0000005e0500720c */ /* 0x000fe20003f44070 */
[----:B------:R-:W-:Y:S01]  /*5c80*/  @!P6 IMAD.MOV R91, RZ, RZ, -R91 ;  /* 0x000000ffff5be224 */ /* 0x000fe200078e0a5b */
[----:B------:R-:W-:Y:S01]  /*5c90*/  ISETP.GE.AND P6, PT, R9, RZ, PT ;  /* 0x000000ff0900720c */ /* 0x000fe20003fc6270 */
[----:B------:R-:W-:Y:S01]  /*5ca0*/  IMAD.HI.U32 R7, R2, R97, RZ ;  /* 0x0000006102077227 */ /* 0x000fe200078e00ff */
[----:B------:R-:W-:-:S03]  /*5cb0*/  LOP3.LUT R9, R0, 0x138, RZ, 0xfc, !PT ;  /* 0x0000013800097812 */ /* 0x000fc600078efcff */
[--C-:B------:R-:W-:Y:S01]  /*5cc0*/  @!P4 IMAD.IADD R95, R95, 0x1, -R5.reuse ;  /* 0x000000015f5fc824 */ /* 0x100fe200078e0a05 */
[----:B------:R-:W-:Y:S01]  /*5cd0*/  ISETP.GE.AND P4, PT, R101, RZ, PT ;  /* 0x000000ff6500720c */ /* 0x000fe20003f86270 */
[--C-:B------:R-:W-:Y:S01]  /*5ce0*/  @!P3 IMAD.IADD R93, R93, 0x1, -R5.reuse ;  /* 0x000000015d5db824 */ /* 0x100fe200078e0a05 */
[----:B------:R-:W-:Y:S01]  /*5cf0*/  ISETP.GE.AND P3, PT, R99, RZ, PT ;  /* 0x000000ff6300720c */ /* 0x000fe20003f66270 */
[----:B------:R-:W-:Y:S01]  /*5d00*/  @!P1 IMAD.IADD R96, R96, 0x1, -R5 ;  /* 0x0000000160609824 */ /* 0x000fe200078e0a05 */
[----:B------:R-:W-:Y:S01]  /*5d10*/  ISETP.GT.U32.AND P1, PT, R5, R95, PT ;  /* 0x0000005f0500720c */ /* 0x000fe20003f24070 */
[----:B------:R-:W-:Y:S01]  /*5d20*/  IMAD.HI.U32 R8, R2, R98, RZ ;  /* 0x0000006202087227 */ /* 0x000fe200078e00ff */
[----:B------:R-:W-:Y:S02]  /*5d30*/  IABS R99, R9 ;  /* 0x0000000900637213 */ /* 0x000fe40000000000 */
[----:B------:R-:W-:Y:S01]  /*5d40*/  IABS R101, R103 ;  /* 0x0000006700657213 */ /* 0x000fe20000000000 */
[----:B------:R-:W-:-:S02]  /*5d50*/  IMAD.MOV R10, RZ, RZ, -R7 ;  /* 0x000000ffff0a7224 */ /* 0x000fc400078e0a07 */
[----:B------:R-:W-:Y:S02]  /*5d60*/  IMAD.MOV R8, RZ, RZ, -R8 ;  /* 0x000000ffff087224 */ /* 0x000fe400078e0a08 */
[----:B------:R-:W-:-:S04]  /*5d70*/  IMAD.HI.U32 R7, R2, R99, RZ ;  /* 0x0000006302077227 */ /* 0x000fc800078e00ff */
[----:B------:R-:W-:Y:S01]  /*5d80*/  @!P2 IMAD.IADD R94, R94, 0x1, -R5 ;  /* 0x000000015e5ea824 */ /* 0x000fe200078e0a05 */
[----:B------:R-:W-:Y:S01]  /*5d90*/  ISETP.GE.AND P2, PT, R100, RZ, PT ;  /* 0x000000ff6400720c */ /* 0x000fe20003f46270 */
[C---:B------:R-:W-:Y:S01]  /*5da0*/  IMAD R97, R5.reuse, R10, R97 ;  /* 0x0000000a05617224 */ /* 0x040fe200078e0261 */
[----:B------:R-:W-:Y:S01]  /*5db0*/  LOP3.LUT R10, R0, 0x136, RZ, 0xfc, !PT ;  /* 0x00000136000a7812 */ /* 0x000fe200078efcff */
[C---:B------:R-:W-:Y:S02]  /*5dc0*/  IMAD R98, R5.reuse, R8, R98 ;  /* 0x0000000805627224 */ /* 0x040fe400078e0262 */
[----:B------:R-:W-:Y:S01]  /*5dd0*/  IMAD.MOV R8, RZ, RZ, -R7 ;  /* 0x000000ffff087224 */ /* 0x000fe200078e0a07 */
[----:B------:R-:W-:Y:S01]  /*5de0*/  IABS R100, R10 ;  /* 0x0000000a00647213 */ /* 0x000fe20000000000 */
[----:B------:R-:W-:Y:S01]  /*5df0*/  @!P6 IMAD.MOV R94, RZ, RZ, -R94 ;  /* 0x000000ffff5ee224 */ /* 0x000fe200078e0a5e */
[----:B------:R-:W-:Y:S01]  /*5e00*/  ISETP.GT.U32.AND P6, PT, R5, R97, PT ;  /* 0x000000610500720c */ /* 0x000fe20003fc4070 */
[----:B------:R-:W-:Y:S01]  /*5e10*/  @!P1 IMAD.IADD R95, R95, 0x1, -R5 ;  /* 0x000000015f5f9824 */ /* 0x000fe200078e0a05 */
[C---:B------:R-:W-:Y:S01]  /*5e20*/  ISETP.GT.U32.AND P1, PT, R5.reuse, R98, PT ;  /* 0x000000620500720c */ /* 0x040fe20003f24070 */
[----:B------:R-:W-:-:S02]  /*5e30*/  IMAD R99, R5, R8, R99 ;  /* 0x0000000805637224 */ /* 0x000fc400078e0263 */
[----:B------:R-:W-:Y:S02]  /*5e40*/  @!P3 IMAD.MOV R95, RZ, RZ, -R95 ;  /* 0x000000ffff5fb224 */ /* 0x000fe400078e0a5f */
[----:B------:R-:W-:Y:S01]  /*5e50*/  @!P0 IMAD.MOV R93, RZ, RZ, -R93 ;  /* 0x000000ffff5d8224 */ /* 0x000fe200078e0a5d */
[C---:B------:R-:W-:Y:S01]  /*5e60*/  ISETP.GT.U32.AND P3, PT, R5.reuse, R99, PT ;  /* 0x000000630500720c */ /* 0x040fe20003f64070 */
[----:B------:R-:W-:Y:S01]  /*5e70*/  IMAD.HI.U32 R7, R2, R100, RZ ;  /* 0x0000006402077227 */ /* 0x000fe200078e00ff */
[----:B------:R-:W-:-:S03]  /*5e80*/  ISETP.GT.U32.AND P0, PT, R5, R96, PT ;  /* 0x000000600500720c */ /* 0x000fc60003f04070 */
[--C-:B------:R-:W-:Y:S02]  /*5e90*/  @!P6 IMAD.IADD R97, R97, 0x1, -R5.reuse ;  /* 0x000000016161e824 */ /* 0x100fe400078e0a05 */
[--C-:B------:R-:W-:Y:S02]  /*5ea0*/  @!P1 IMAD.IADD R98, R98, 0x1, -R5.reuse ;  /* 0x0000000162629824 */ /* 0x100fe400078e0a05 */
[----:B------:R-:W-:Y:S01]  /*5eb0*/  IMAD.HI.U32 R8, R2, R101, RZ ;  /* 0x0000006502087227 */ /* 0x000fe200078e00ff */
[C---:B------:R-:W-:Y:S02]  /*5ec0*/  ISETP.GT.U32.AND P6, PT, R5.reuse, R97, PT ;  /* 0x000000610500720c */ /* 0x040fe40003fc4070 */
[----:B------:R-:W-:Y:S01]  /*5ed0*/  ISETP.GT.U32.AND P1, PT, R5, R98, PT ;  /* 0x000000620500720c */ /* 0x000fe20003f24070 */
[--C-:B------:R-:W-:Y:S02]  /*5ee0*/  @!P3 IMAD.IADD R99, R99, 0x1, -R5.reuse ;  /* 0x000000016363b824 */ /* 0x100fe400078e0a05 */
[----:B------:R-:W-:Y:S01]  /*5ef0*/  @!P0 IMAD.IADD R96, R96, 0x1, -R5 ;  /* 0x0000000160608824 */ /* 0x000fe200078e0a05 */
[----:B------:R-:W-:Y:S01]  /*5f00*/  ISETP.GE.AND P0, PT, R9, RZ, PT ;  /* 0x000000ff0900720c */ /* 0x000fe20003f06270 */
[----:B------:R-:W-:Y:S01]  /*5f10*/  IMAD.MOV R7, RZ, RZ, -R7 ;  /* 0x000000ffff077224 */ /* 0x000fe200078e0a07 */
[----:B------:R-:W-:Y:S01]  /*5f20*/  ISETP.GT.U32.AND P3, PT, R5, R99, PT ;  /* 0x000000630500720c */ /* 0x000fe20003f64070 */
[----:B------:R-:W-:-:S04]  /*5f30*/  IMAD.HI.U32 R9, R2, R102, RZ ;  /* 0x0000006602097227 */ /* 0x000fc800078e00ff */
[----:B------:R-:W-:Y:S02]  /*5f40*/  IMAD.MOV R8, RZ, RZ, -R8 ;  /* 0x000000ffff087224 */ /* 0x000fe400078e0a08 */
[----:B------:R-:W-:Y:S02]  /*5f50*/  IMAD R100, R5, R7, R100 ;  /* 0x0000000705647224 */ /* 0x000fe400078e0264 */
[----:B------:R-:W-:Y:S02]  /*5f60*/  IMAD.MOV R9, RZ, RZ, -R9 ;  /* 0x000000ffff097224 */ /* 0x000fe400078e0a09 */
[----:B------:R-:W-:Y:S01]  /*5f70*/  @!P6 IMAD.IADD R97, R97, 0x1, -R5 ;  /* 0x000000016161e824 */ /* 0x000fe200078e0a05 */
[----:B------:R-:W-:Y:S01]  /*5f80*/  ISETP.GE.AND P6, PT, R103, RZ, PT ;  /* 0x000000ff6700720c */ /* 0x000fe20003fc6270 */
[C---:B------:R-:W-:Y:S01]  /*5f90*/  IMAD R101, R5.reuse, R8, R101 ;  /* 0x0000000805657224 */ /* 0x040fe200078e0265 */
[----:B------:R-:W-:Y:S01]  /*5fa0*/  IABS R103, R107 ;  /* 0x0000006b00677213 */ /* 0x000fe20000000000 */
[----:B------:R-:W-:Y:S01]  /*5fb0*/  @!P1 IMAD.IADD R98, R98, 0x1, -R5 ;  /* 0x0000000162629824 */ /* 0x000fe200078e0a05 */
[C---:B------:R-:W-:Y:S01]  /*5fc0*/  ISETP.GT.U32.AND P1, PT, R5.reuse, R100, PT ;  /* 0x000000640500720c */ /* 0x040fe20003f24070 */
[----:B------:R-:W-:-:S02]  /*5fd0*/  IMAD R102, R5, R9, R102 ;  /* 0x0000000905667224 */ /* 0x000fc400078e0266 */
[----:B------:R-:W-:Y:S01]  /*5fe0*/  @!P2 IMAD.MOV R97, RZ, RZ, -R97 ;  /* 0x000000ffff61a224 */ /* 0x000fe200078e0a61 */
[----:B------:R-:W-:Y:S01]  /*5ff0*/  ISETP.GT.U32.AND P2, PT, R5, R101, PT ;  /* 0x000000650500720c */ /* 0x000fe20003f44070 */
[--C-:B------:R-:W-:Y:S01]  /*6000*/  @!P3 IMAD.IADD R99, R99, 0x1, -R5.reuse ;  /* 0x000000016363b824 */ /* 0x100fe200078e0a05 */
[----:B------:R-:W-:Y:S01]  /*6010*/  ISETP.GT.U32.AND P3, PT, R5, R102, PT ;  /* 0x000000660500720c */ /* 0x000fe20003f64070 */
[----:B------:R-:W-:Y:S02]  /*6020*/  VIADD R7, R4, 0x12e ;  /* 0x0000012e04077836 */ /* 0x000fe40000000000 */
[----:B------:R-:W-:Y:S02]  /*6030*/  @!P4 IMAD.MOV R98, RZ, RZ, -R98 ;  /* 0x000000ffff62c224 */ /* 0x000fe400078e0a62 */
[----:B------:R-:W-:Y:S01]  /*6040*/  @!P5 IMAD.MOV R96, RZ, RZ, -R96 ;  /* 0x000000ffff60d224 */ /* 0x000fe200078e0a60 */
[----:B------:R-:W-:Y:S01]  /*6050*/  IABS R104, R7 ;  /* 0x0000000700687213 */ /* 0x000fe20000000000 */
[----:B------:R-:W-:Y:S01]  /*6060*/  @!P1 IMAD.IADD R100, R100, 0x1, -R5 ;  /* 0x0000000164649824 */ /* 0x000fe200078e0a05 */
[----:B------:R-:W-:Y:S01]  /*6070*/  ISETP.GE.AND P4, PT, R7, RZ, PT ;  /* 0x000000ff0700720c */ /* 0x000fe20003f86270 */
[----:B------:R-:W-:Y:S01]  /*6080*/  IMAD.HI.U32 R7, R2, R103, RZ ;  /* 0x0000006702077227 */ /* 0x000fe200078e00ff */
[----:B------:R-:W-:-:S02]  /*6090*/  ISETP.GE.AND P5, PT, R10, RZ, PT ;  /* 0x000000ff0a00720c */ /* 0x000fc40003fa6270 */
[----:B------:R-:W-:Y:S01]  /*60a0*/  ISETP.GT.U32.AND P1, PT, R5, R100, PT ;  /* 0x000000640500720c */ /* 0x000fe20003f24070 */
[--C-:B------:R-:W-:Y:S02]  /*60b0*/  @!P2 IMAD.IADD R101, R101, 0x1, -R5.reuse ;  /* 0x000000016565a824 */ /* 0x100fe400078e0a05 */
[----:B------:R-:W-:Y:S02]  /*60c0*/  @!P3 IMAD.IADD R102, R102, 0x1, -R5 ;  /* 0x000000016666b824 */ /* 0x000fe400078e0a05 */
[C---:B------:R-:W-:Y:S01]  /*60d0*/  IMAD.HI.U32 R8, R2.reuse, R104, RZ ;  /* 0x0000006802087227 */ /* 0x040fe200078e00ff */
[C---:B------:R-:W-:Y:S02]  /*60e0*/  ISETP.GT.U32.AND P2, PT, R5.reuse, R101, PT ;  /* 0x000000650500720c */ /* 0x040fe40003f44070 */
[----:B------:R-:W-:Y:S01]  /*60f0*/  ISETP.GT.U32.AND P3, PT, R5, R102, PT ;  /* 0x000000660500720c */ /* 0x000fe20003f64070 */
[----:B------:R-:W-:-:S04]  /*6100*/  IMAD.HI.U32 R9, R2, R105, RZ ;  /* 0x0000006902097227 */ /* 0x000fc800078e00ff */
[----:B------:R-:W-:Y:S01]  /*6110*/  @!P0 IMAD.MOV R99, RZ, RZ, -R99 ;  /* 0x000000ffff638224 */ /* 0x000fe200078e0a63 */
[----:B------:R-:W-:Y:S01]  /*6120*/  ISETP.GE.AND P0, PT, R106, RZ, PT ;  /* 0x000000ff6a00720c */ /* 0x000fe20003f06270 */
[----:B------:R-:W-:Y:S01]  /*6130*/  IMAD.MOV R10, RZ, RZ, -R7 ;  /* 0x000000ffff0a7224 */ /* 0x000fe200078e0a07 */
[C---:B------:R-:W-:Y:S01]  /*6140*/  LOP3.LUT R7, R0.reuse, 0x12a, RZ, 0xfc, !PT ;  /* 0x0000012a00077812 */ /* 0x040fe200078efcff */
[----:B------:R-:W-:Y:S02]  /*6150*/  IMAD.MOV R8, RZ, RZ, -R8 ;  /* 0x000000ffff087224 */ /* 0x000fe400078e0a08 */
[----:B------:R-:W-:Y:S01]  /*6160*/  IMAD.MOV R106, RZ, RZ, -R9 ;  /* 0x000000ffff6a7224 */ /* 0x000fe200078e0a09 */
[C---:B------:R-:W-:Y:S01]  /*6170*/  LOP3.LUT R9, R0.reuse, 0x128, RZ, 0xfc, !PT ;  /* 0x0000012800097812 */ /* 0x040fe200078efcff */
[----:B------:R-:W-:Y:S01]  /*6180*/  IMAD R103, R5, R10, R103 ;  /* 0x0000000a05677224 */ /* 0x000fe200078e0267 */
[----:B------:R-:W-:Y:S01]  /*6190*/  LOP3.LUT R10, R0, 0x126, RZ, 0xfc, !PT ;  /* 0x00000126000a7812 */ /* 0x000fe200078efcff */
[----:B------:R-:W-:Y:S01]  /*61a0*/  @!P1 IMAD.IADD R100, R100, 0x1, -R5 ;  /* 0x0000000164649824 */ /* 0x000fe200078e0a05 */
[----:B------:R-:W-:Y:S01]  /*61b0*/  ISETP.GE.AND P1, PT, R107, RZ, PT ;  /* 0x000000ff6b00720c */ /* 0x000fe20003f26270 */
[C---:B------:R-:W-:Y:S01]  /*61c0*/  IMAD R104, R5.reuse, R8, R104 ;  /* 0x0000000805687224 */ /* 0x040fe200078e0268 */
[----:B------:R-:W-:Y:S01]  /*61d0*/  IABS R107, R9 ;  /* 0x00000009006b7213 */ /* 0x000fe20000000000 */
[----:B------:R-:W-:Y:S01]  /*61e0*/  IMAD R105, R5, R106, R105 ;  /* 0x0000006a05697224 */ /* 0x000fe200078e0269 */
[----:B------:R-:W-:Y:S01]  /*61f0*/  IABS R106, R7 ;  /* 0x00000007006a7213 */ /* 0x000fe20000000000 */
[--C-:B------:R-:W-:Y:S01]  /*6200*/  @!P2 IMAD.IADD R101, R101, 0x1, -R5.reuse ;  /* 0x000000016565a824 */ /* 0x100fe200078e0a05 */
[C---:B------:R-:W-:Y:S01]  /*6210*/  ISETP.GT.U32.AND P2, PT, R5.reuse, R103, PT ;  /* 0x000000670500720c */ /* 0x040fe20003f44070 */
[----:B------:R-:W-:Y:S01]  /*6220*/  @!P5 IMAD.MOV R100, RZ, RZ, -R100 ;  /* 0x000000ffff64d224 */ /* 0x000fe200078e0a64 */
[C---:B------:R-:W-:Y:S01]  /*6230*/  ISETP.GT.U32.AND P5, PT, R5.reuse, R104, PT ;  /* 0x000000680500720c */ /* 0x040fe20003fa4070 */
[----:B------:R-:W-:Y:S01]  /*6240*/  @!P3 IMAD.IADD R102, R102, 0x1, -R5 ;  /* 0x000000016666b824 */ /* 0x000fe200078e0a05 */
[----:B------:R-:W-:Y:S01]  /*6250*/  ISETP.GT.U32.AND P3, PT, R5, R105, PT ;  /* 0x000000690500720c */ /* 0x000fe20003f64070 */
[----:B------:R-:W-:Y:S01]  /*6260*/  @!P6 IMAD.MOV R101, RZ, RZ, -R101 ;  /* 0x000000ffff65e224 */ /* 0x000fe200078e0a65 */
[----:B------:R-:W-:Y:S01]  /*6270*/  ISETP.GE.AND P6, PT, R108, RZ, PT ;  /* 0x000000ff6c00720c */ /* 0x000fe20003fc6270 */
[----:B------:R-:W-:Y:S01]  /*6280*/  @!P0 IMAD.MOV R102, RZ, RZ, -R102 ;  /* 0x000000ffff668224 */ /* 0x000fe200078e0a66 */
[----:B------:R-:W-:-:S05]  /*6290*/  IABS R108, R10 ;  /* 0x0000000a006c7213 */ /* 0x000fca0000000000 */
[--C-:B------:R-:W-:Y:S01]  /*62a0*/  @!P2 IMAD.IADD R103, R103, 0x1, -R5.reuse ;  /* 0x000000016767a824 */ /* 0x100fe200078e0a05 */
[----:B------:R-:W-:Y:S01]  /*62b0*/  ISETP.GE.AND P2, PT, R7, RZ, PT ;  /* 0x000000ff0700720c */ /* 0x000fe20003f46270 */
[----:B------:R-:W-:Y:S02]  /*62c0*/  @!P5 IMAD.IADD R104, R104, 0x1, -R5 ;  /* 0x000000016868d824 */ /* 0x000fe400078e0a05 */
[----:B------:R-:W-:Y:S01]  /*62d0*/  IMAD.HI.U32 R7, R2, R106, RZ ;  /* 0x0000006a02077227 */ /* 0x000fe200078e00ff */
[----:B------:R-:W-:-:S03]  /*62e0*/  ISETP.GT.U32.AND P5, PT, R5, R103, PT ;  /* 0x000000670500720c */ /* 0x000fc60003fa4070 */
[----:B------:R-:W-:Y:S01]  /*62f0*/  @!P3 IMAD.IADD R105, R105, 0x1, -R5 ;  /* 0x000000016969b824 */ /* 0x000fe200078e0a05 */
[C---:B------:R-:W-:Y:S01]  /*6300*/  ISETP.GT.U32.AND P3, PT, R5.reuse, R104, PT ;  /* 0x000000680500720c */ /* 0x040fe20003f64070 */
[----:B------:R-:W-:Y:S02]  /*6310*/  IMAD.MOV R8, RZ, RZ, -R7 ;  /* 0x000000ffff087224 */ /* 0x000fe400078e0a07 */
[----:B------:R-:W-:Y:S01]  /*6320*/  IMAD.HI.U32 R7, R2, R107, RZ ;  /* 0x0000006b02077227 */ /* 0x000fe200078e00ff */
[----:B------:R-:W-:-:S03]  /*6330*/  ISETP.GT.U32.AND P0, PT, R5, R105, PT ;  /* 0x000000690500720c */ /* 0x000fc60003f04070 */
[----:B------:R-:W-:Y:S02]  /*6340*/  IMAD R106, R5, R8, R106 ;  /* 0x00000008056a7224 */ /* 0x000fe400078e026a */
[----:B------:R-:W-:Y:S02]  /*6350*/  IMAD.MOV R8, RZ, RZ, -R7 ;  /* 0x000000ffff087224 */ /* 0x000fe400078e0a07 */
[----:B------:R-:W-:-:S04]  /*6360*/  IMAD.HI.U32 R7, R2, R108, RZ ;  /* 0x0000006c02077227 */ /* 0x000fc800078e00ff */
[C---:B------:R-:W-:Y:S02]  /*6370*/  IMAD R107, R5.reuse, R8, R107 ;  /* 0x00000008056b7224 */ /* 0x040fe400078e026b */
[----:B------:R-:W-:Y:S02]  /*6380*/  IMAD.MOV R7, RZ, RZ, -R7 ;  /* 0x000000ffff077224 */ /* 0x000fe400078e0a07 */
[--C-:B------:R-:W-:Y:S01]  /*6390*/  @!P3 IMAD.IADD R104, R104, 0x1, -R5.reuse ;  /* 0x000000016868b824 */ /* 0x100fe200078e0a05 */
[----:B------:R-:W-:Y:S01]  /*63a0*/  ISETP.GT.U32.AND P3, PT, R5, R107, PT ;  /* 0x0000006b0500720c */ /* 0x000fe20003f64070 */
[----:B------:R-:W-:Y:S01]  /*63b0*/  @!P0 IMAD.IADD R105, R105, 0x1, -R5 ;  /* 0x0000000169698824 */ /* 0x000fe200078e0a05 */
[----:B------:R-:W-:Y:S01]  /*63c0*/  ISETP.GE.AND P0, PT, R9, RZ, PT ;  /* 0x000000ff0900720c */ /* 0x000fe20003f06270 */
[----:B------:R-:W-:Y:S01]  /*63d0*/  IMAD R108, R5, R7, R108 ;  /* 0x00000007056c7224 */ /* 0x000fe200078e026c */
[----:B------:R-:W-:Y:S01]  /*63e0*/  LOP3.LUT R9, R0, 0x120, RZ, 0xfc, !PT ;  /* 0x0000012000097812 */ /* 0x000fe200078efcff */
[----:B------:R-:W-:-:S02]  /*63f0*/  @!P6 IMAD.MOV R105, RZ, RZ, -R105 ;  /* 0x000000ffff69e224 */ /* 0x000fc400078e0a69 */
[----:B------:R-:W-:Y:S01]  /*6400*/  IMAD.HI.U32 R8, R2, R110, RZ ;  /* 0x0000006e02087227 */ /* 0x000fe200078e00ff */
[----:B------:R-:W-:-:S03]  /*6410*/  ISETP.GT.U32.AND P6, PT, R5, R108, PT ;  /* 0x0000006c0500720c */ /* 0x000fc60003fc4070 */
[--C-:B------:R-:W-:Y:S01]  /*6420*/  @!P5 IMAD.IADD R103, R103, 0x1, -R5.reuse ;  /* 0x000000016767d824 */ /* 0x100fe200078e0a05 */
[----:B------:R-:W-:Y:S01]  /*6430*/  ISETP.GT.U32.AND P5, PT, R5, R106, PT ;  /* 0x0000006a0500720c */ /* 0x000fe20003fa4070 */
[----:B------:R-:W-:Y:S02]  /*6440*/  IMAD.MOV R8, RZ, RZ, -R8 ;  /* 0x000000ffff087224 */ /* 0x000fe400078e0a08 */
[----:B------:R-:W-:Y:S02]  /*6450*/  @!P3 IMAD.IADD R107, R107, 0x1, -R5 ;  /* 0x000000016b6bb824 */ /* 0x000fe400078e0a05 */
[C---:B------:R-:W-:Y:S02]  /*6460*/  IMAD R110, R5.reuse, R8, R110 ;  /* 0x00000008056e7224 */ /* 0x040fe400078e026e */
[----:B------:R-:W-:Y:S01]  /*6470*/  @!P1 IMAD.MOV R103, RZ, RZ, -R103 ;  /* 0x000000ffff679224 */ /* 0x000fe200078e0a67 */
[C---:B------:R-:W-:Y:S01]  /*6480*/  ISETP.GT.U32.AND P1, PT, R5.reuse, R107, PT ;  /* 0x0000006b0500720c */ /* 0x040fe20003f24070 */
[----:B------:R-:W-:Y:S01]  /*6490*/  @!P6 IMAD.IADD R108, R108, 0x1, -R5 ;  /* 0x000000016c6ce824 */ /* 0x000fe200078e0a05 */
[----:B------:R-:W-:Y:S01]  /*64a0*/  ISETP.GT.U32.AND P6, PT, R5, R110, PT ;  /* 0x0000006e0500720c */ /* 0x000fe20003fc4070 */
[----:B------:R-:W-:-:S04]  /*64b0*/  IMAD.HI.U32 R7, R2, R109, RZ ;  /* 0x0000006d02077227 */ /* 0x000fc800078e00ff */
[----:B------:R-:W-:Y:S01]  /*64c0*/  @!P5 IMAD.IADD R106, R106, 0x1, -R5 ;  /* 0x000000016a6ad824 */ /* 0x000fe200078e0a05 */
[----:B------:R-:W-:Y:S01]  /*64d0*/  ISETP.GE.AND P5, PT, R10, RZ, PT ;  /* 0x000000ff0a00720c */ /* 0x000fe20003fa6270 */
[----:B------:R-:W-:Y:S02]  /*64e0*/  IMAD.MOV R10, RZ, RZ, -R7 ;  /* 0x000000ffff0a7224 */ /* 0x000fe400078e0a07 */
[----:B------:R-:W-:Y:S01]  /*64f0*/  @!P4 IMAD.MOV R104, RZ, RZ, -R104 ;  /* 0x000000ffff68c224 */ /* 0x000fe200078e0a68 */
[----:B------:R-:W-:Y:S01]  /*6500*/  ISETP.GE.AND P4, PT, R111, RZ, PT ;  /* 0x000000ff6f00720c */ /* 0x000fe20003f86270 */
[----:B------:R-:W-:Y:S01]  /*6510*/  VIADD R7, R4, 0x11e ;  /* 0x0000011e04077836 */ /* 0x000fe20000000000 */
[----:B------:R-:W-:Y:S01]  /*6520*/  IABS R111, R9 ;  /* 0x00000009006f7213 */ /* 0x000fe20000000000 */
[--C-:B------:R-:W-:Y:S01]  /*6530*/  @!P1 IMAD.IADD R107, R107, 0x1, -R5.reuse ;  /* 0x000000016b6b9824 */ /* 0x100fe200078e0a05 */
[----:B------:R-:W-:Y:S01]  /*6540*/  ISETP.GT.U32.AND P3, PT, R5, R106, PT ;  /* 0x0000006a0500720c */ /* 0x000fe20003f64070 */
[----:B------:R-:W-:Y:S01]  /*6550*/  @!P6 IMAD.IADD R110, R110, 0x1, -R5 ;  /* 0x000000016e6ee824 */ /* 0x000fe200078e0a05 */
[----:B------:R-:W-:Y:S01]  /*6560*/  ISETP.GE.AND P1, PT, R7, RZ, PT ;  /* 0x000000ff0700720c */ /* 0x000fe20003f26270 */
[C---:B------:R-:W-:Y:S01]  /*6570*/  IMAD R109, R5.reuse, R10, R109 ;  /* 0x0000000a056d7224 */ /* 0x040fe200078e026d */
[----:B------:R-:W-:Y:S01]  /*6580*/  IABS R112, R7 ;  /* 0x0000000700707213 */ /* 0x000fe20000000000 */
[----:B------:R-:W-:Y:S01]  /*6590*/  IMAD.HI.U32 R7, R2, R111, RZ ;  /* 0x0000006f02077227 */ /* 0x000fe200078e00ff */
[----:B------:R-:W-:-:S02]  /*65a0*/  ISETP.GT.U32.AND P6, PT, R5, R110, PT ;  /* 0x0000006e0500720c */ /* 0x000fc40003fc4070 */
[----:B------:R-:W-:Y:S01]  /*65b0*/  LOP3.LUT R10, R0, 0x11c, RZ, 0xfc, !PT ;  /* 0x0000011c000a7812 */ /* 0x000fe200078efcff */
[----:B------:R-:W-:Y:S02]  /*65c0*/  IMAD.MOV R8, RZ, RZ, -R7 ;  /* 0x000000ffff087224 */ /* 0x000fe400078e0a07 */
[----:B------:R-:W-:Y:S01]  /*65d0*/  IMAD.HI.U32 R7, R2, R112, RZ ;  /* 0x0000007002077227 */ /* 0x000fe200078e00ff */
[----:B------:R-:W-:-:S03]  /*65e0*/  IABS R113, R10 ;  /* 0x0000000a00717213 */ /* 0x000fc60000000000 */
[C---:B------:R-:W-:Y:S02]  /*65f0*/  IMAD R111, R5.reuse, R8, R111 ;  /* 0x00000008056f7224 */ /* 0x040fe400078e026f */
[----:B------:R-:W-:Y:S01]  /*6600*/  @!P3 IMAD.IADD R106, R106, 0x1, -R5 ;  /* 0x000000016a6ab824 */ /* 0x000fe200078e0a05 */
[C---:B------:R-:W-:Y:S01]  /*6610*/  ISETP.GT.U32.AND P3, PT, R5.reuse, R109, PT ;  /* 0x0000006d0500720c */ /* 0x040fe20003f64070 */
[----:B------:R-:W-:Y:S02]  /*6620*/  IMAD.MOV R8, RZ, RZ, -R7 ;  /* 0x000000ffff087224 */ /* 0x000fe400078e0a07 */
[----:B------:R-:W-:Y:S01]  /*6630*/  @!P2 IMAD.MOV R106, RZ, RZ, -R106 ;  /* 0x000000ffff6aa224 */ /* 0x000fe200078e0a6a */
[C---:B------:R-:W-:Y:S01]  /*6640*/  ISETP.GT.U32.AND P2, PT, R5.reuse, R108, PT ;  /* 0x0000006c0500720c */ /* 0x040fe20003f44070 */
[----:B------:R-:W-:Y:S02]  /*6650*/  IMAD R112, R5, R8, R112 ;  /* 0x0000000805707224 */ /* 0x000fe400078e0270 */
[----:B------:R-:W-:-:S02]  /*6660*/  @!P6 IMAD.IADD R110, R110, 0x1, -R5 ;  /* 0x000000016e6ee824 */ /* 0x000fc400078e0a05 */
[----:B------:R-:W-:Y:S01]  /*6670*/  IMAD.HI.U32 R7, R2, R113, RZ ;  /* 0x0000007102077227 */ /* 0x000fe200078e00ff */
[----:B------:R-:W-:-:S03]  /*6680*/  ISETP.GT.U32.AND P6, PT, R5, R112, PT ;  /* 0x000000700500720c */ /* 0x000fc60003fc4070 */
[----:B------:R-:W-:Y:S02]  /*6690*/  IMAD.MOV R8, RZ, RZ, -R7 ;  /* 0x000000ffff087224 */ /* 0x000fe400078e0a07 */
[----:B------:R-:W-:Y:S01]  /*66a0*/  @!P0 IMAD.MOV R107, RZ, RZ, -R107 ;  /* 0x000000ffff6b8224 */ /* 0x000fe200078e0a6b */
[----:B------:R-:W-:Y:S01]  /*66b0*/  ISETP.GE.AND P0, PT, R114, RZ, PT ;  /* 0x000000ff7200720c */ /* 0x000fe20003f06270 */
[----:B------:R-:W-:Y:S01]  /*66c0*/  @!P2 IMAD.IADD R108, R108, 0x1, -R5 ;  /* 0x000000016c6ca824 */ /* 0x000fe200078e0a05 */
[C---:B------:R-:W-:Y:S01]  /*66d0*/  ISETP.GT.U32.AND P2, PT, R5.reuse, R111, PT ;  /* 0x0000006f0500720c */ /* 0x040fe20003f44070 */
[----:B------:R-:W-:Y:S01]  /*66e0*/  IMAD R113, R5, R8, R113 ;  /* 0x0000000805717224 */ /* 0x000fe200078e0271 */
[----:B------:R-:W-:Y:S01]  /*66f0*/  IABS R114, R119 ;  /* 0x0000007700727213 */ /* 0x000fe20000000000 */
[----:B------:R-:W-:-:S04]  /*6700*/  IMAD.HI.U32 R8, R2, R115, RZ ;  /* 0x0000007302087227 */ /* 0x000fc800078e00ff */
[----:B------:R-:W-:Y:S01]  /*6710*/  @!P6 IMAD.IADD R112, R112, 0x1, -R5 ;  /* 0x000000017070e824 */ /* 0x000fe200078e0a05 */
[----:B------:R-:W-:Y:S01]  /*6720*/  ISETP.GT.U32.AND P6, PT, R5, R113, PT ;  /* 0x000000710500720c */ /* 0x000fe20003fc4070 */
[----:B------:R-:W-:-:S04]  /*6730*/  IMAD.HI.U32 R7, R2, R114, RZ ;  /* 0x0000007202077227 */ /* 0x000fc800078e00ff */
[----:B------:R-:W-:Y:S01]  /*6740*/  @!P2 IMAD.IADD R111, R111, 0x1, -R5 ;  /* 0x000000016f6fa824 */ /* 0x000fe200078e0a05 */
[----:B------:R-:W-:Y:S01]  /*6750*/  ISETP.GE.AND P2, PT, R10, RZ, PT ;  /* 0x000000ff0a00720c */ /* 0x000fe20003f46270 */
[----:B------:R-:W-:Y:S02]  /*6760*/  IMAD.MOV R7, RZ, RZ, -R7 ;  /* 0x000000ffff077224 */ /* 0x000fe400078e0a07 */
[--C-:B------:R-:W-:Y:S02]  /*6770*/  @!P3 IMAD.IADD R109, R109, 0x1, -R5.reuse ;  /* 0x000000016d6db824 */ /* 0x100fe400078e0a05 */
[----:B------:R-:W-:Y:S02]  /*6780*/  IMAD.MOV R8, RZ, RZ, -R8 ;  /* 0x000000ffff087224 */ /* 0x000fe400078e0a08 */
[----:B------:R-:W-:Y:S01]  /*6790*/  @!P6 IMAD.IADD R113, R113, 0x1, -R5 ;  /* 0x000000017171e824 */ /* 0x000fe200078e0a05 */
[C---:B------:R-:W-:Y:S01]  /*67a0*/  ISETP.GT.U32.AND P6, PT, R5.reuse, R111, PT ;  /* 0x0000006f0500720c */ /* 0x040fe20003fc4070 */
[C---:B------:R-:W-:Y:S01]  /*67b0*/  IMAD R114, R5.reuse, R7, R114 ;  /* 0x0000000705727224 */ /* 0x040fe200078e0272 */
[C---:B------:R-:W-:Y:S01]  /*67c0*/  ISETP.GT.U32.AND P3, PT, R5.reuse, R109, PT ;  /* 0x0000006d0500720c */ /* 0x040fe20003f64070 */
[----:B------:R-:W-:-:S02]  /*67d0*/  IMAD R115, R5, R8, R115 ;  /* 0x0000000805737224 */ /* 0x000fc400078e0273 */
[----:B------:R-:W-:Y:S01]  /*67e0*/  @!P0 IMAD.MOV R110, RZ, RZ, -R110 ;  /* 0x000000ffff6e8224 */ /* 0x000fe200078e0a6e */
[C---:B------:R-:W-:Y:S01]  /*67f0*/  ISETP.GT.U32.AND P0, PT, R5.reuse, R114, PT ;  /* 0x000000720500720c */ /* 0x040fe20003f04070 */
[----:B------:R-:W-:Y:S01]  /*6800*/  @!P5 IMAD.MOV R108, RZ, RZ, -R108 ;  /* 0x000000ffff6cd224 */ /* 0x000fe200078e0a6c */
[----:B------:R-:W-:Y:S01]  /*6810*/  ISETP.GT.U32.AND P5, PT, R5, R112, PT ;  /* 0x000000700500720c */ /* 0x000fe20003fa4070 */
[----:B------:R-:W-:-:S04]  /*6820*/  IMAD.HI.U32 R7, R2, R116, RZ ;  /* 0x0000007402077227 */ /* 0x000fc800078e00ff */
[--C-:B------:R-:W-:Y:S01]  /*6830*/  @!P6 IMAD.IADD R111, R111, 0x1, -R5.reuse ;  /* 0x000000016f6fe824 */ /* 0x100fe200078e0a05 */
[----:B------:R-:W-:Y:S01]  /*6840*/  ISETP.GT.U32.AND P6, PT, R5, R115, PT ;  /* 0x000000730500720c */ /* 0x000fe20003fc4070 */
[----:B------:R-:W-:Y:S01]  /*6850*/  @!P3 IMAD.IADD R109, R109, 0x1, -R5 ;  /* 0x000000016d6db824 */ /* 0x000fe200078e0a05 */
[----:B------:R-:W-:Y:S01]  /*6860*/  ISETP.GE.AND P3, PT, R9, RZ, PT ;  /* 0x000000ff0900720c */ /* 0x000fe20003f66270 */
[----:B------:R-:W-:Y:S02]  /*6870*/  IMAD.MOV R9, RZ, RZ, -R7 ;  /* 0x000000ffff097224 */ /* 0x000fe400078e0a07 */
[----:B------:R-:W-:Y:S02]  /*6880*/  @!P0 IMAD.IADD R114, R114, 0x1, -R5 ;  /* 0x0000000172728824 */ /* 0x000fe400078e0a05 */
[----:B------:R-:W-:-:S04]  /*6890*/  IMAD.HI.U32 R7, R2, R117, RZ ;  /* 0x0000007502077227 */ /* 0x000fc800078e00ff */
[----:B------:R-:W-:-:S04]  /*68a0*/  IMAD.HI.U32 R8, R2, R118, RZ ;  /* 0x0000007602087227 */ /* 0x000fc800078e00ff */
[----:B------:R-:W-:Y:S01]  /*68b0*/  @!P6 IMAD.IADD R115, R115, 0x1, -R5 ;  /* 0x000000017373e824 */ /* 0x000fe200078e0a05 */
[C---:B------:R-:W-:Y:S01]  /*68c0*/  ISETP.GT.U32.AND P6, PT, R5.reuse, R114, PT ;  /* 0x000000720500720c */ /* 0x040fe20003fc4070 */
[----:B------:R-:W-:Y:S02]  /*68d0*/  IMAD.MOV R10, RZ, RZ, -R7 ;  /* 0x000000ffff0a7224 */ /* 0x000fe400078e0a07 */
[----:B------:R-:W-:Y:S01]  /*68e0*/  @!P4 IMAD.MOV R109, RZ, RZ, -R109 ;  /* 0x000000ffff6dc224 */ /* 0x000fe200078e0a6d */
[C---:B------:R-:W-:Y:S01]  /*68f0*/  ISETP.GT.U32.AND P4, PT, R5.reuse, R113, PT ;  /* 0x000000710500720c */ /* 0x040fe20003f84070 */
[----:B------:R-:W-:Y:S02]  /*6900*/  IMAD.MOV R8, RZ, RZ, -R8 ;  /* 0x000000ffff087224 */ /* 0x000fe400078e0a08 */
[----:B------:R-:W-:Y:S02]  /*6910*/  @!P5 IMAD.IADD R112, R112, 0x1, -R5 ;  /* 0x000000017070d824 */ /* 0x000fe400078e0a05 */
[----:B------:R-:W-:-:S02]  /*6920*/  IMAD R117, R5, R10, R117 ;  /* 0x0000000a05757224 */ /* 0x000fc400078e0275 */
[C---:B------:R-:W-:Y:S02]  /*6930*/  IMAD R118, R5.reuse, R8, R118 ;  /* 0x0000000805767224 */ /* 0x040fe400078e0276 */
[----:B------:R-:W-:Y:S01]  /*6940*/  @!P1 IMAD.MOV R112, RZ, RZ, -R112 ;  /* 0x000000ffff709224 */ /* 0x000fe200078e0a70 */
[C---:B------:R-:W-:Y:S01]  /*6950*/  ISETP.GT.U32.AND P1, PT, R5.reuse, R117, PT ;  /* 0x000000750500720c */ /* 0x040fe20003f24070 */
[C---:B------:R-:W-:Y:S01]  /*6960*/  IMAD R116, R5.reuse, R9, R116 ;  /* 0x0000000905747224 */ /* 0x040fe200078e0274 */
[----:B------:R-:W-:Y:S01]  /*6970*/  LOP3.LUT R9, R0, 0x110, RZ, 0xfc, !PT ;  /* 0x0000011000097812 */ /* 0x000fe200078efcff */
[--C-:B------:R-:W-:Y:S01]  /*6980*/  @!P6 IMAD.IADD R114, R114, 0x1, -R5.reuse ;  /* 0x000000017272e824 */ /* 0x100fe200078e0a05 */
[----:B------:R-:W-:Y:S01]  /*6990*/  ISETP.GT.U32.AND P6, PT, R5, R118, PT ;  /* 0x000000760500720c */ /* 0x000fe20003fc4070 */
[----:B------:R-:W-:Y:S01]  /*69a0*/  @!P4 IMAD.IADD R113, R113, 0x1, -R5 ;  /* 0x000000017171c824 */ /* 0x000fe200078e0a05 */
[----:B------:R-:W-:Y:S01]  /*69b0*/  ISETP.GT.U32.AND P5, PT, R5, R116, PT ;  /* 0x000000740500720c */ /* 0x000fe20003fa4070 */
[----:B------:R-:W-:Y:S01]  /*69c0*/  VIADD R7, R4, 0x10e ;  /* 0x0000010e04077836 */ /* 0x000fe20000000000 */
[----:B------:R-:W-:Y:S01]  /*69d0*/  ISETP.GE.AND P4, PT, R119, RZ, PT ;  /* 0x000000ff7700720c */ /* 0x000fe20003f86270 */
[----:B------:R-:W-:Y:S01]  /*69e0*/  @!P3 IMAD.MOV R111, RZ, RZ, -R111 ;  /* 0x000000ffff6fb224 */ /* 0x000fe200078e0a6f */
[----:B------:R-:W-:Y:S01]  /*69f0*/  IABS R119, R9 ;  /* 0x0000000900777213 */ /* 0x000fe20000000000 */
[----:B------:R-:W-:Y:S01]  /*6a00*/  @!P2 IMAD.MOV R113, RZ, RZ, -R113 ;  /* 0x000000ffff71a224 */ /* 0x000fe200078e0a71 */
[----:B------:R-:W-:Y:S01]  /*6a10*/  ISETP.GT.U32.AND P3, PT, R5, R115, PT ;  /* 0x000000730500720c */ /* 0x000fe20003f64070 */
[----:B------:R-:W-:Y:S01]  /*6a20*/  @!P1 IMAD.IADD R117, R117, 0x1, -R5 ;  /* 0x0000000175759824 */ /* 0x000fe200078e0a05 */
[----:B------:R-:W-:-:S02]  /*6a30*/  ISETP.GE.AND P0, PT, R7, RZ, PT ;  /* 0x000000ff0700720c */ /* 0x000fc40003f06270 */
[----:B------:R-:W-:Y:S01]  /*6a40*/  IABS R120, R7 ;  /* 0x0000000700787213 */ /* 0x000fe20000000000 */
[----:B------:R-:W-:Y:S01]  /*6a50*/  IMAD.HI.U32 R7, R2, R119, RZ ;  /* 0x0000007702077227 */ /* 0x000fe200078e00ff */
[----:B------:R-:W-:Y:S02]  /*6a60*/  ISETP.GE.AND P2, PT, R121, RZ, PT ;  /* 0x000000ff7900720c */ /* 0x000fe40003f46270 */
[----:B------:R-:W-:Y:S01]  /*6a70*/  ISETP.GE.AND P1, PT, R124, RZ, PT ;  /* 0x000000ff7c00720c */ /* 0x000fe20003f26270 */
[--C-:B------:R-:W-:Y:S01]  /*6a80*/  @!P6 IMAD.IADD R118, R118, 0x1, -R5.reuse ;  /* 0x000000017676e824 */ /* 0x100fe200078e0a05 */
[----:B------:R-:W-:Y:S01]  /*6a90*/  ISETP.GT.U32.AND P6, PT, R5, R117, PT ;  /* 0x000000750500720c */ /* 0x000fe20003fc4070 */
[----:B------:R-:W-:Y:S02]  /*6aa0*/  @!P5 IMAD.IADD R116, R116, 0x1, -R5 ;  /* 0x000000017474d824 */ /* 0x000fe400078e0a05 */
[----:B------:R-:W-:-:S03]  /*6ab0*/  IMAD.HI.U32 R8, R2, R120, RZ ;  /* 0x0000007802087227 */ /* 0x000fc600078e00ff */
[----:B------:R-:W-:Y:S01]  /*6ac0*/  ISETP.GT.U32.AND P5, PT, R5, R116, PT ;  /* 0x000000740500720c */ /* 0x000fe20003fa4070 */
[----:B------:R-:W-:Y:S01]  /*6ad0*/  IMAD.MOV R10, RZ, RZ, -R7 ;  /* 0x000000ffff0a7224 */ /* 0x000fe200078e0a07 */
[----:B------:R-:W-:Y:S01]  /*6ae0*/  LOP3.LUT R7, R0, 0x10c, RZ, 0xfc, !PT ;  /* 0x0000010c00077812 */ /* 0x000fe200078efcff */
[----:B------:R-:W-:Y:S01]  /*6af0*/  @!P3 IMAD.IADD R115, R115, 0x1, -R5 ;  /* 0x000000017373b824 */ /* 0x000fe200078e0a05 */
[----:B------:R-:W-:Y:S01]  /*6b00*/  ISETP.GE.AND P3, PT, R122, RZ, PT ;  /* 0x000000ff7a00720c */ /* 0x000fe20003f66270 */
[----:B------:R-:W-:Y:S01]  /*6b10*/  IMAD.MOV R8, RZ, RZ, -R8 ;  /* 0x000000ffff087224 */ /* 0x000fe200078e0a08 */
[----:B------:R-:W-:Y:S01]  /*6b20*/  IABS R121, R7 ;  /* 0x0000000700797213 */ /* 0x000fe20000000000 */
[C---:B------:R-:W-:Y:S02]  /*6b30*/  IMAD R119, R5.reuse, R10, R119 ;  /* 0x0000000a05777224 */ /* 0x040fe400078e0277 */
[----:B------:R-:W-:Y:S01]  /*6b40*/  @!P4 IMAD.MOV R114, RZ, RZ, -R114 ;  /* 0x000000ffff72c224 */ /* 0x000fe200078e0a72 */
[C---:B------:R-:W-:Y:S01]  /*6b50*/  ISETP.GT.U32.AND P4, PT, R5.reuse, R118, PT ;  /* 0x000000760500720c */ /* 0x040fe20003f84070 */
[C---:B------:R-:W-:Y:S01]  /*6b60*/  IMAD R120, R5.reuse, R8, R120 ;  /* 0x0000000805787224 */ /* 0x040fe200078e0278 */
[----:B------:R-:W-:Y:S01]  /*6b70*/  LOP3.LUT R8, R0, 0x10a, RZ, 0xfc, !PT ;  /* 0x0000010a00087812 */ /* 0x000fe200078efcff */
[----:B------:R-:W-:Y:S01]  /*6b80*/  @!P2 IMAD.MOV R115, RZ, RZ, -R115 ;  /* 0x000000ffff73a224 */ /* 0x000fe200078e0a73 */
[----:B------:R-:W-:Y:S01]  /*6b90*/  ISETP.GT.U32.AND P2, PT, R5, R119, PT ;  /* 0x000000770500720c */ /* 0x000fe20003f44070 */
[--C-:B------:R-:W-:Y:S01]  /*6ba0*/  @!P6 IMAD.IADD R117, R117, 0x1, -R5.reuse ;  /* 0x000000017575e824 */ /* 0x100fe200078e0a05 */
[----:B------:R-:W-:Y:S01]  /*6bb0*/  ISETP.GT.U32.AND P6, PT, R5, R120, PT ;  /* 0x000000780500720c */ /* 0x000fe20003fc4070 */
[----:B------:R-:W-:Y:S01]  /*6bc0*/  @!P5 IMAD.IADD R116, R116, 0x1, -R5 ;  /* 0x000000017474d824 */ /* 0x000fe200078e0a05 */
[----:B------:R-:W-:-:S02]  /*6bd0*/  IABS R122, R8 ;  /* 0x00000008007a7213 */ /* 0x000fc40000000000 */
[----:B------:R-:W-:Y:S01]  /*6be0*/  ISETP.GE.AND P5, PT, R123, RZ, PT ;  /* 0x000000ff7b00720c */ /* 0x000fe20003fa6270 */
[----:B------:R-:W-:Y:S01]  /*6bf0*/  @!P3 IMAD.MOV R116, RZ, RZ, -R116 ;  /* 0x000000ffff74b224 */ /* 0x000fe200078e0a74 */
[----:B------:R-:W-:Y:S01]  /*6c00*/  ISETP.GE.AND P3, PT, R9, RZ, PT ;  /* 0x000000ff0900720c */ /* 0x000fe20003f66270 */
[----:B------:R-:W-:Y:S01]  /*6c10*/  @!P4 IMAD.IADD R118, R118, 0x1, -R5 ;  /* 0x000000017676c824 */ /* 0x000fe200078e0a05 */
[----:B------:R-:W-:Y:S01]  /*6c20*/  ISETP.GE.AND P4, PT, R7, RZ, PT ;  /* 0x000000ff0700720c */ /* 0x000fe20003f86270 */
[----:B------:R-:W-:Y:S01]  /*6c30*/  IMAD.HI.U32 R7, R2, R121, RZ ;  /* 0x0000007902077227 */ /* 0x000fe200078e00ff */
[----:B------:R-:W-:-:S03]  /*6c40*/  LOP3.LUT R9, R0, 0x108, RZ, 0xfc, !PT ;  /* 0x0000010800097812 */ /* 0x000fc600078efcff */
[----:B------:R-:W-:Y:S01]  /*6c50*/  @!P2 IMAD.IADD R119, R119, 0x1, -R5 ;  /* 0x000000017777a824 */ /* 0x000fe200078e0a05 */
[----:B------:R-:W-:Y:S01]  /*6c60*/  ISETP.GE.AND P2, PT, R8, RZ, PT ;  /* 0x000000ff0800720c */ /* 0x000fe20003f46270 */
[----:B------:R-:W-:Y:S01]  /*6c70*/  IMAD.MOV R10, RZ, RZ, -R7 ;  /* 0x000000ffff0a7224 */ /* 0x000fe200078e0a07 */
[----:B------:R-:W-:Y:S01]  /*6c80*/  IABS R123, R9 ;  /* 0x00000009007b7213 */ /* 0x000fe20000000000 */
[----:B------:R-:W-:Y:S01]  /*6c90*/  @!P6 IMAD.IADD R120, R120, 0x1, -R5 ;  /* 0x000000017878e824 */ /* 0x000fe200078e0a05 */
[----:B------:R-:W-:Y:S01]  /*6ca0*/  ISETP.GT.U32.AND P6, PT, R5, R119, PT ;  /* 0x000000770500720c */ /* 0x000fe20003fc4070 */
[----:B------:R-:W-:-:S04]  /*6cb0*/  IMAD.HI.U32 R8, R2, R122, RZ ;  /* 0x0000007a02087227 */ /* 0x000fc800078e00ff */
[C---:B------:R-:W-:Y:S01]  /*6cc0*/  IMAD R121, R5.reuse, R10, R121 ;  /* 0x0000000a05797224 */ /* 0x040fe200078e0279 */
[----:B------:R-:W-:Y:S01]  /*6cd0*/  LOP3.LUT R10, R0, 0x106, RZ, 0xfc, !PT ;  /* 0x00000106000a7812 */ /* 0x000fe200078efcff */
[----:B------:R-:W-:Y:S02]  /*6ce0*/  IMAD.MOV R8, RZ, RZ, -R8 ;  /* 0x000000ffff087224 */ /* 0x000fe400078e0a08 */
[----:B------:R-:W-:Y:S01]  /*6cf0*/  @!P1 IMAD.MOV R118, RZ, RZ, -R118 ;  /* 0x000000ffff769224 */ /* 0x000fe200078e0a76 */
[----:B------:R-:W-:Y:S01]  /*6d00*/  ISETP.GT.U32.AND P1, PT, R5, R121, PT ;  /* 0x000000790500720c */ /* 0x000fe20003f24070 */
[----:B------:R-:W-:Y:S01]  /*6d10*/  IMAD.HI.U32 R7, R2, R123, RZ ;  /* 0x0000007b02077227 */ /* 0x000fe200078e00ff */
[----:B------:R-:W-:-:S03]  /*6d20*/  IABS R124, R10 ;  /* 0x0000000a007c7213 */ /* 0x000fc60000000000 */
[C---:B------:R-:W-:Y:S02]  /*6d30*/  IMAD R122, R5.reuse, R8, R122 ;  /* 0x00000008057a7224 */ /* 0x040fe400078e027a */
[----:B------:R-:W-:Y:S02]  /*6d40*/  IMAD.MOV R8, RZ, RZ, -R7 ;  /* 0x000000ffff087224 */ /* 0x000fe400078e0a07 */
[----:B------:R-:W-:Y:S01]  /*6d50*/  @!P5 IMAD.MOV R117, RZ, RZ, -R117 ;  /* 0x000000ffff75d224 */ /* 0x000fe200078e0a75 */
[----:B------:R-:W-:Y:S01]  /*6d60*/  ISETP.GT.U32.AND P5, PT, R5, R120, PT ;  /* 0x000000780500720c */ /* 0x000fe20003fa4070 */
[----:B------:R-:W-:Y:S01]  /*6d70*/  @!P6 IMAD.IADD R119, R119, 0x1, -R5 ;  /* 0x000000017777e824 */ /* 0x000fe200078e0a05 */
[C---:B------:R-:W-:Y:S01]  /*6d80*/  ISETP.GT.U32.AND P6, PT, R5.reuse, R122, PT ;  /* 0x0000007a0500720c */ /* 0x040fe20003fc4070 */
[----:B------:R-:W-:Y:S02]  /*6d90*/  IMAD R123, R5, R8, R123 ;  /* 0x00000008057b7224 */ /* 0x000fe400078e027b */
[----:B------:R-:W-:-:S02]  /*6da0*/  @!P3 IMAD.MOV R119, RZ, RZ, -R119 ;  /* 0x000000ffff77b224 */ /* 0x000fc400078e0a77 */
[----:B------:R-:W-:Y:S01]  /*6db0*/  @!P1 IMAD.IADD R121, R121, 0x1, -R5 ;  /* 0x0000000179799824 */ /* 0x000fe200078e0a05 */
[----:B------:R-:W-:Y:S01]  /*6dc0*/  ISETP.GT.U32.AND P3, PT, R5, R123, PT ;  /* 0x0000007b0500720c */ /* 0x000fe20003f64070 */
[----:B------:R-:W-:-:S03]  /*6dd0*/  IMAD.HI.U32 R7, R2, R124, RZ ;  /* 0x0000007c02077227 */ /* 0x000fc600078e00ff */
[----:B------:R-:W-:Y:S01]  /*6de0*/  ISETP.GT.U32.AND P1, PT, R5, R121, PT ;  /* 0x000000790500720c */ /* 0x000fe20003f24070 */
[--C-:B------:R-:W-:Y:S01]  /*6df0*/  @!P5 IMAD.IADD R120, R120, 0x1, -R5.reuse ;  /* 0x000000017878d824 */ /* 0x100fe200078e0a05 */
[----:B------:R-:W-:Y:S01]  /*6e00*/  ISETP.GE.AND P5, PT, R9, RZ, PT ;  /* 0x000000ff0900720c */ /* 0x000fe20003fa6270 */
[----:B------:R-:W-:Y:S01]  /*6e10*/  @!P6 IMAD.IADD R122, R122, 0x1, -R5 ;  /* 0x000000017a7ae824 */ /* 0x000fe200078e0a05 */
[----:B------:R-:W-:Y:S01]  /*6e20*/  LOP3.LUT R9, R0, 0x102, RZ, 0xfc, !PT ;  /* 0x0000010200097812 */ /* 0x000fe200078efcff */
[----:B------:R-:W-:-:S03]  /*6e30*/  IMAD.HI.U32 R8, R2, R125, RZ ;  /* 0x0000007d02087227 */ /* 0x000fc600078e00ff */
[----:B------:R-:W-:Y:S01]  /*6e40*/  IABS R126, R9 ;  /* 0x00000009007e7213 */ /* 0x000fe20000000000 */
[----:B------:R-:W-:Y:S01]  /*6e50*/  @!P3 IMAD.IADD R123, R123, 0x1, -R5 ;  /* 0x000000017b7bb824 */ /* 0x000fe200078e0a05 */
[C---:B------:R-:W-:Y:S01]  /*6e60*/  ISETP.GT.U32.AND P6, PT, R5.reuse, R122, PT ;  /* 0x0000007a0500720c */ /* 0x040fe20003fc4070 */
[----:B------:R-:W-:Y:S02]  /*6e70*/  IMAD.MOV R7, RZ, RZ, -R7 ;  /* 0x000000ffff077224 */ /* 0x000fe400078e0a07 */
[----:B------:R-:W-:Y:S01]  /*6e80*/  IMAD.MOV R8, RZ, RZ, -R8 ;  /* 0x000000ffff087224 */ /* 0x000fe200078e0a08 */
[C---:B------:R-:W-:Y:S01]  /*6e90*/  ISETP.GT.U32.AND P3, PT, R5.reuse, R123, PT ;  /* 0x0000007b0500720c */ /* 0x040fe20003f64070 */
[----:B------:R-:W-:Y:S02]  /*6ea0*/  IMAD R124, R5, R7, R124 ;  /* 0x00000007057c7224 */ /* 0x000fe400078e027c */
[----:B------:R-:W-:Y:S01]  /*6eb0*/  @!P1 IMAD.IADD R121, R121, 0x1, -R5 ;  /* 0x0000000179799824 */ /* 0x000fe200078e0a05 */
[----:B------:R-:W-:Y:S01]  /*6ec0*/  ISETP.GE.AND P1, PT, R127, RZ, PT ;  /* 0x000000ff7f00720c */ /* 0x000fe20003f26270 */
[----:B------:R-:W-:Y:S01]  /*6ed0*/  IMAD R125, R5, R8, R125 ;  /* 0x00000008057d7224 */ /* 0x000fe200078e027d */
[----:B------:R-:W-:Y:S01]  /*6ee0*/  IABS R127, R130 ;  /* 0x00000082007f7213 */ /* 0x000fe20000000000 */
[----:B------:R-:W-:-:S04]  /*6ef0*/  IMAD.HI.U32 R7, R2, R126, RZ ;  /* 0x0000007e02077227 */ /* 0x000fc800078e00ff */
[----:B------:R-:W-:Y:S02]  /*6f00*/  IMAD.MOV R7, RZ, RZ, -R7 ;  /* 0x000000ffff077224 */ /* 0x000fe400078e0a07 */
[----:B------:R-:W-:Y:S01]  /*6f10*/  @!P4 IMAD.MOV R121, RZ, RZ, -R121 ;  /* 0x000000ffff79c224 */ /* 0x000fe200078e0a79 */
[C---:B------:R-:W-:Y:S01]  /*6f20*/  ISETP.GT.U32.AND P4, PT, R5.reuse, R125, PT ;  /* 0x0000007d0500720c */ /* 0x040fe20003f84070 */
[C---:B------:R-:W-:Y:S02]  /*6f30*/  IMAD R126, R5.reuse, R7, R126 ;  /* 0x00000007057e7224 */ /* 0x040fe400078e027e */
[--C-:B------:R-:W-:Y:S01]  /*6f40*/  @!P6 IMAD.IADD R122, R122, 0x1, -R5.reuse ;  /* 0x000000017a7ae824 */ /* 0x100fe200078e0a05 */
[----:B------:R-:W-:Y:S01]  /*6f50*/  ISETP.GT.U32.AND P6, PT, R5, R124, PT ;  /* 0x0000007c0500720c */ /* 0x000fe20003fc4070 */
[----:B------:R-:W-:Y:S01]  /*6f60*/  @!P3 IMAD.IADD R123, R123, 0x1, -R5 ;  /* 0x000000017b7bb824 */ /* 0x000fe200078e0a05 */
[----:B------:R-:W-:Y:S01]  /*6f70*/  ISETP.GT.U32.AND P3, PT, R5, R126, PT ;  /* 0x0000007e0500720c */ /* 0x000fe20003f64070 */
[----:B------:R-:W-:-:S02]  /*6f80*/  VIADD R8, R4, 0xfe ;  /* 0x000000fe04087836 */ /* 0x000fc40000000000 */
[----:B------:R-:W-:-:S03]  /*6f90*/  IMAD.HI.U32 R7, R2, R127, RZ ;  /* 0x0000007f02077227 */ /* 0x000fc600078e00ff */
[----:B------:R-:W-:Y:S01]  /*6fa0*/  IABS R128, R8 ;  /* 0x0000000800807213 */ /* 0x000fe20000000000 */
[--C-:B------:R-:W-:Y:S02]  /*6fb0*/  @!P4 IMAD.IADD R125, R125, 0x1, -R5.reuse ;  /* 0x000000017d7dc824 */ /* 0x100fe400078e0a05 */
[----:B------:R-:W-:Y:S01]  /*6fc0*/  @!P0 IMAD.MOV R120, RZ, RZ, -R120 ;  /* 0x000000ffff788224 */ /* 0x000fe200078e0a78 */
[----:B------:R-:W-:Y:S01]  /*6fd0*/  ISETP.GE.AND P0, PT, R10, RZ, PT ;  /* 0x000000ff0a00720c */ /* 0x000fe20003f06270 */
[--C-:B------:R-:W-:Y:S01]  /*6fe0*/  @!P6 IMAD.IADD R124, R124, 0x1, -R5.reuse ;  /* 0x000000017c7ce824 */ /* 0x100fe200078e0a05 */
[C---:B------:R-:W-:Y:S01]  /*6ff0*/  ISETP.GT.U32.AND P4, PT, R5.reuse, R125, PT ;  /* 0x0000007d0500720c */ /* 0x040fe20003f84070 */
[----:B------:R-:W-:Y:S02]  /*7000*/  @!P3 IMAD.IADD R126, R126, 0x1, -R5 ;  /* 0x000000017e7eb824 */ /* 0x000fe400078e0a05 */
[----:B------:R-:W-:Y:S01]  /*7010*/  IMAD.MOV R10, RZ, RZ, -R7 ;  /* 0x000000ffff0a7224 */ /* 0x000fe200078e0a07 */
[C---:B------:R-:W-:Y:S01]  /*7020*/  ISETP.GT.U32.AND P6, PT, R5.reuse, R124, PT ;  /* 0x0000007c0500720c */ /* 0x040fe20003fc4070 */
[----:B------:R-:W-:Y:S01]  /*7030*/  @!P2 IMAD.MOV R122, RZ, RZ, -R122 ;  /* 0x000000ffff7aa224 */ /* 0x000fe200078e0a7a */
[----:B------:R-:W-:Y:S01]  /*7040*/  ISETP.GE.AND P2, PT, R8, RZ, PT ;  /* 0x000000ff0800720c */ /* 0x000fe20003f46270 */
[----:B------:R-:W-:Y:S01]  /*7050*/  IMAD.HI.U32 R8, R2, R128, RZ ;  /* 0x0000008002087227 */ /* 0x000fe200078e00ff */
[----:B------:R-:W-:-:S03]  /*7060*/  ISETP.GT.U32.AND P3, PT, R5, R126, PT ;  /* 0x0000007e0500720c */ /* 0x000fc60003f64070 */
[----:B------:R-:W-:Y:S02]  /*7070*/  IMAD R127, R5, R10, R127 ;  /* 0x0000000a057f7224 */ /* 0x000fe400078e027f */
[----:B------:R-:W-:Y:S01]  /*7080*/  @!P5 IMAD.MOV R123, RZ, RZ, -R123 ;  /* 0x000000ffff7bd224 */ /* 0x000fe200078e0a7b */
[----:B------:R-:W-:Y:S01]  /*7090*/  ISETP.GE.AND P5, PT, R9, RZ, PT ;  /* 0x000000ff0900720c */ /* 0x000fe20003fa6270 */
[----:B------:R-:W-:Y:S02]  /*70a0*/  IMAD.MOV R8, RZ, RZ, -R8 ;  /* 0x000000ffff087224 */ /* 0x000fe400078e0a08 */
[----:B------:R-:W-:-:S04]  /*70b0*/  IMAD.HI.U32 R7, R2, R129, RZ ;  /* 0x0000008102077227 */ /* 0x000fc800078e00ff */
[----:B------:R-:W-:Y:S01]  /*70c0*/  @!P4 IMAD.IADD R125, R125, 0x1, -R5 ;  /* 0x000000017d7dc824 */ /* 0x000fe200078e0a05 */
[C---:B------:R-:W-:Y:S01]  /*70d0*/  ISETP.GT.U32.AND P4, PT, R5.reuse, R127, PT ;  /* 0x0000007f0500720c */ /* 0x040fe20003f84070 */
[C---:B------:R-:W-:Y:S02]  /*70e0*/  IMAD R128, R5.reuse, R8, R128 ;  /* 0x0000000805807224 */ /* 0x040fe400078e0280 */
[----:B------:R-:W-:Y:S01]  /*70f0*/  IMAD.MOV R8, RZ, RZ, -R7 ;  /* 0x000000ffff087224 */ /* 0x000fe200078e0a07 */
[----:B------:R-:W-:Y:S01]  /*7100*/  LOP3.LUT R7, R0, 0xfa, RZ, 0xfc, !PT ;  /* 0x000000fa00077812 */ /* 0x000fe200078efcff */
[----:B------:R-:W-:Y:S01]  /*7110*/  @!P6 IMAD.IADD R124, R124, 0x1, -R5 ;  /* 0x000000017c7ce824 */ /* 0x000fe200078e0a05 */
[----:B------:R-:W-:Y:S01]  /*7120*/  ISETP.GE.AND P6, PT, R130, RZ, PT ;  /* 0x000000ff8200720c */ /* 0x000fe20003fc6270 */
[----:B------:R-:W-:Y:S01]  /*7130*/  IMAD R129, R5, R8, R129 ;  /* 0x0000000805817224 */ /* 0x000fe200078e0281 */
[----:B------:R-:W-:Y:S01]  /*7140*/  IABS R130, R7 ;  /* 0x0000000700827213 */ /* 0x000fe20000000000 */
[--C-:B------:R-:W-:Y:S01]  /*7150*/  @!P3 IMAD.IADD R126, R126, 0x1, -R5.reuse ;  /* 0x000000017e7eb824 */ /* 0x100fe200078e0a05 */
[----:B------:R-:W-:Y:S01]  /*7160*/  ISETP.GE.AND P3, PT, R7, RZ, PT ;  /* 0x000000ff0700720c */ /* 0x000fe20003f66270 */
[----:B------:R-:W-:Y:S01]  /*7170*/  @!P0 IMAD.MOV R124, RZ, RZ, -R124 ;  /* 0x000000ffff7c8224 */ /* 0x000fe200078e0a7c */
[C---:B------:R-:W-:Y:S01]  /*7180*/  ISETP.GT.U32.AND P0, PT, R5.reuse, R128, PT ;  /* 0x000000800500720c */ /* 0x040fe20003f04070 */
[----:B------:R-:W-:Y:S01]  /*7190*/  @!P5 IMAD.MOV R126, RZ, RZ, -R126 ;  /* 0x000000ffff7ed224 */ /* 0x000fe200078e0a7e */
[----:B------:R-:W-:Y:S01]  /*71a0*/  ISETP.GT.U32.AND P5, PT, R5, R129, PT ;  /* 0x000000810500720c */ /* 0x000fe20003fa4070 */
[----:B------:R-:W-:-:S02]  /*71b0*/  @!P4 IMAD.IADD R127, R127, 0x1, -R5 ;  /* 0x000000017f7fc824 */ /* 0x000fc400078e0a05 */
[----:B------:R-:W-:-:S03]  /*71c0*/  IMAD.HI.U32 R7, R2, R130, RZ ;  /* 0x0000008202077227 */ /* 0x000fc600078e00ff */
[----:B------:R-:W-:Y:S01]  /*71d0*/  ISETP.GT.U32.AND P4, PT, R5, R127, PT ;  /* 0x0000007f0500720c */ /* 0x000fe20003f84070 */
[----:B------:R-:W-:Y:S02]  /*71e0*/  IMAD.MOV R9, RZ, RZ, -R7 ;  /* 0x000000ffff097224 */ /* 0x000fe400078e0a07 */
[----:B------:R-:W-:Y:S01]  /*71f0*/  @!P1 IMAD.MOV R125, RZ, RZ, -R125 ;  /* 0x000000ffff7d9224 */ /* 0x000fe200078e0a7d */
[----:B------:R-:W-:Y:S01]  /*7200*/  ISETP.GE.AND P1, PT, R131, RZ, PT ;  /* 0x000000ff8300720c */ /* 0x000fe20003f26270 */
[----:B------:R-:W-:Y:S01]  /*7210*/  IMAD R130, R5, R9, R130 ;  /* 0x0000000905827224 */ /* 0x000fe200078e0282 */
[----:B------:R-:W-:Y:S01]  /*7220*/  IABS R131, R133 ;  /* 0x0000008500837213 */ /* 0x000fe20000000000 */
[--C-:B------:R-:W-:Y:S02]  /*7230*/  @!P0 IMAD.IADD R128, R128, 0x1, -R5.reuse ;  /* 0x0000000180808824 */ /* 0x100fe400078e0a05 */
[----:B------:R-:W-:Y:S01]  /*7240*/  @!P5 IMAD.IADD R129, R129, 0x1, -R5 ;  /* 0x000000018181d824 */ /* 0x000fe200078e0a05 */
[C---:B------:R-:W-:Y:S01]  /*7250*/  ISETP.GT.U32.AND P5, PT, R5.reuse, R130, PT ;  /* 0x000000820500720c */ /* 0x040fe20003fa4070 */
[----:B------:R-:W-:Y:S01]  /*7260*/  IMAD.HI.U32 R8, R2, R131, RZ ;  /* 0x0000008302087227 */ /* 0x000fe200078e00ff */
[----:B------:R-:W-:-:S03]  /*7270*/  ISETP.GT.U32.AND P0, PT, R5, R128, PT ;  /* 0x000000800500720c */ /* 0x000fc60003f04070 */
[----:B------:R-:W-:Y:S01]  /*7280*/  @!P4 IMAD.IADD R127, R127, 0x1, -R5 ;  /* 0x000000017f7fc824 */ /* 0x000fe200078e0a05 */
[----:B------:R-:W-:Y:S01]  /*7290*/  ISETP.GE.AND P4, PT, R133, RZ, PT ;  /* 0x000000ff8500720c */ /* 0x000fe20003f86270 */
[----:B------:R-:W-:Y:S01]  /*72a0*/  IMAD.HI.U32 R7, R2, R132, RZ ;  /* 0x0000008402077227 */ /* 0x000fe200078e00ff */
[----:B------:R-:W-:-:S03]  /*72b0*/  IABS R133, R140 ;  /* 0x0000008c00857213 */ /* 0x000fc60000000000 */
[----:B------:R-:W-:Y:S01]  /*72c0*/  @!P6 IMAD.MOV R127, RZ, RZ, -R127 ;  /* 0x000000ffff7fe224 */ /* 0x000fe200078e0a7f */
[C---:B------:R-:W-:Y:S01]  /*72d0*/  ISETP.GT.U32.AND P6, PT, R5.reuse, R129, PT ;  /* 0x000000810500720c */ /* 0x040fe20003fc4070 */
[----:B------:R-:W-:Y:S02]  /*72e0*/  IMAD.MOV R10, RZ, RZ, -R8 ;  /* 0x000000ffff0a7224 */ /* 0x000fe400078e0a08 */
[----:B------:R-:W-:Y:S02]  /*72f0*/  @!P5 IMAD.IADD R130, R130, 0x1, -R5 ;  /* 0x000000018282d824 */ /* 0x000fe400078e0a05 */
[----:B------:R-:W-:Y:S02]  /*7300*/  IMAD.MOV R7, RZ, RZ, -R7 ;  /* 0x000000ffff077224 */ /* 0x000fe400078e0a07 */
[C---:B------:R-:W-:Y:S01]  /*7310*/  IMAD R131, R5.reuse, R10, R131 ;  /* 0x0000000a05837224 */ /* 0x040fe200078e0283 */
[----:B------:R-:W-:Y:S01]  /*7320*/  ISETP.GT.U32.AND P5, PT, R5, R130, PT ;  /* 0x000000820500720c */ /* 0x000fe20003fa4070 */
[----:B------:R-:W-:-:S02]  /*7330*/  @!P0 IMAD.IADD R128, R128, 0x1, -R5 ;  /* 0x0000000180808824 */ /* 0x000fc400078e0a05 */
[----:B------:R-:W-:Y:S02]  /*7340*/  IMAD R132, R5, R7, R132 ;  /* 0x0000000705847224 */ /* 0x000fe400078e0284 */
[----:B------:R-:W-:-:S04]  /*7350*/  IMAD.HI.U32 R7, R2, R133, RZ ;  /* 0x0000008502077227 */ /* 0x000fc800078e00ff */
[----:B------:R-:W-:Y:S01]  /*7360*/  @!P2 IMAD.MOV R128, RZ, RZ, -R128 ;  /* 0x000000ffff80a224 */ /* 0x000fe200078e0a80 */
[----:B------:R-:W-:Y:S01]  /*7370*/  ISETP.GT.U32.AND P2, PT, R5, R131, PT ;  /* 0x000000830500720c */ /* 0x000fe20003f44070 */
[----:B------:R-:W-:Y:S02]  /*7380*/  IMAD.MOV R10, RZ, RZ, -R7 ;  /* 0x000000ffff0a7224 */ /* 0x000fe400078e0a07 */
[----:B------:R-:W-:Y:S01]  /*7390*/  @!P6 IMAD.IADD R129, R129, 0x1, -R5 ;  /* 0x000000018181e824 */ /* 0x000fe200078e0a05 */
[C---:B------:R-:W-:Y:S01]  /*73a0*/  ISETP.GT.U32.AND P6, PT, R5.reuse, R132, PT ;  /* 0x000000840500720c */ /* 0x040fe20003fc4070 */
[----:B------:R-:W-:Y:S01]  /*73b0*/  IMAD R133, R5, R10, R133 ;  /* 0x0000000a05857224 */ /* 0x000fe200078e0285 */
[----:B------:R-:W-:Y:S01]  /*73c0*/  LOP3.LUT R10, R0, 0xe8, RZ, 0xfc, !PT ;  /* 0x000000e8000a7812 */ /* 0x000fe200078efcff */
[----:B------:R-:W-:-:S03]  /*73d0*/  IMAD.HI.U32 R7, R2, R134, RZ ;  /* 0x0000008602077227 */ /* 0x000fc600078e00ff */
[----:B------:R-:W-:Y:S01]  /*73e0*/  IABS R139, R10 ;  /* 0x0000000a008b7213 */ /* 0x000fe20000000000 */
[----:B------:R-:W-:Y:S01]  /*73f0*/  @!P5 IMAD.IADD R130, R130, 0x1, -R5 ;  /* 0x000000018282d824 */ /* 0x000fe200078e0a05 */
[----:B------:R-:W-:Y:S01]  /*7400*/  ISETP.GT.U32.AND P5, PT, R5, R133, PT ;  /* 0x000000850500720c */ /* 0x000fe20003fa4070 */
[----:B------:R-:W-:Y:S02]  /*7410*/  VIADD R8, R4, 0xee ;  /* 0x000000ee04087836 */ /* 0x000fe40000000000 */
[----:B------:R-:W-:Y:S02]  /*7420*/  IMAD.MOV R7, RZ, RZ, -R7 ;  /* 0x000000ffff077224 */ /* 0x000fe400078e0a07 */
[--C-:B------:R-:W-:Y:S01]  /*7430*/  @!P2 IMAD.IADD R131, R131, 0x1, -R5.reuse ;  /* 0x000000018383a824 */ /* 0x100fe200078e0a05 */
[----:B------:R-:W-:Y:S01]  /*7440*/  ISETP.GE.AND P0, PT, R8, RZ, PT ;  /* 0x000000ff0800720c */ /* 0x000fe20003f06270 */
[C---:B------:R-:W-:Y:S01]  /*7450*/  IMAD R134, R5.reuse, R7, R134 ;  /* 0x0000000705867224 */ /* 0x040fe200078e0286 */
[----:B------:R-:W-:Y:S01]  /*7460*/  IABS R136, R8 ;  /* 0x0000000800887213 */ /* 0x000fe20000000000 */
[----:B------:R-:W-:Y:S01]  /*7470*/  @!P6 IMAD.IADD R132, R132, 0x1, -R5 ;  /* 0x000000018484e824 */ /* 0x000fe200078e0a05 */
[----:B------:R-:W-:Y:S01]  /*7480*/  ISETP.GT.U32.AND P6, PT, R5, R131, PT ;  /* 0x000000830500720c */ /* 0x000fe20003fc4070 */
[----:B------:R-:W-:Y:S01]  /*7490*/  IMAD.HI.U32 R8, R2, R135, RZ ;  /* 0x0000008702087227 */ /* 0x000fe200078e00ff */
[----:B------:R-:W-:-:S03]  /*74a0*/  ISETP.GE.AND P2, PT, R138, RZ, PT ;  /* 0x000000ff8a00720c */ /* 0x000fc60003f46270 */
[----:B------:R-:W-:Y:S01]  /*74b0*/  @!P3 IMAD.MOV R130, RZ, RZ, -R130 ;  /* 0x000000ffff82b224 */ /* 0x000fe200078e0a82 */
[----:B------:R-:W-:Y:S01]  /*74c0*/  ISETP.GT.U32.AND P3, PT, R5, R134, PT ;  /* 0x000000860500720c */ /* 0x000fe20003f64070 */
[----:B------:R-:W-:Y:S02]  /*74d0*/  IMAD.MOV R8, RZ, RZ, -R8 ;  /* 0x000000ffff087224 */ /* 0x000fe400078e0a08 */
[----:B------:R-:W-:-:S04]  /*74e0*/  IMAD.HI.U32 R7, R2, R137, RZ ;  /* 0x0000008902077227 */ /* 0x000fc800078e00ff */
[----:B------:R-:W-:Y:S01]  /*74f0*/  @!P5 IMAD.IADD R133, R133, 0x1, -R5 ;  /* 0x000000018585d824 */ /* 0x000fe200078e0a05 */
[C---:B------:R-:W-:Y:S01]  /*7500*/  ISETP.GT.U32.AND P5, PT, R5.reuse, R132, PT ;  /* 0x000000840500720c */ /* 0x040fe20003fa4070 */
[----:B------:R-:W-:Y:S02]  /*7510*/  IMAD R135, R5, R8, R135 ;  /* 0x0000000805877224 */ /* 0x000fe400078e0287 */
[----:B------:R-:W-:-:S04]  /*7520*/  IMAD.HI.U32 R9, R2, R136, RZ ;  /* 0x0000008802097227 */ /* 0x000fc800078e00ff */
[----:B------:R-:W-:Y:S02]  /*7530*/  IMAD.MOV R8, RZ, RZ, -R7 ;  /* 0x000000ffff087224 */ /* 0x000fe400078e0a07 */
[----:B------:R-:W-:Y:S02]  /*7540*/  IMAD.MOV R9, RZ, RZ, -R9 ;  /* 0x000000ffff097224 */ /* 0x000fe400078e0a09 */
[----:B------:R-:W-:Y:S02]  /*7550*/  IMAD R137, R5, R8, R137 ;  /* 0x0000000805897224 */ /* 0x000fe400078e0289 */
[--C-:B------:R-:W-:Y:S01]  /*7560*/  @!P6 IMAD.IADD R131, R131, 0x1, -R5.reuse ;  /* 0x000000018383e824 */ /* 0x100fe200078e0a05 */
[C---:B------:R-:W-:Y:S01]  /*7570*/  ISETP.GT.U32.AND P6, PT, R5.reuse, R135, PT ;  /* 0x000000870500720c */ /* 0x040fe20003fc4070 */
[C---:B------:R-:W-:Y:S01]  /*7580*/  IMAD R136, R5.reuse, R9, R136 ;  /* 0x0000000905887224 */ /* 0x040fe200078e0288 */
[----:B------:R-:W-:Y:S01]  /*7590*/  LOP3.LUT R9, R0, 0xea, RZ, 0xfc, !PT ;  /* 0x000000ea00097812 */ /* 0x000fe200078efcff */
[--C-:B------:R-:W-:Y:S01]  /*75a0*/  @!P3 IMAD.IADD R134, R134, 0x1, -R5.reuse ;  /* 0x000000018686b824 */ /* 0x100fe200078e0a05 */
[C---:B------:R-:W-:Y:S01]  /*75b0*/  ISETP.GT.U32.AND P3, PT, R5.reuse, R137, PT ;  /* 0x000000890500720c */ /* 0x040fe20003f64070 */
[----:B------:R-:W-:Y:S01]  /*75c0*/  @!P5 IMAD.IADD R132, R132, 0x1, -R5 ;  /* 0x000000018484d824 */ /* 0x000fe200078e0a05 */
[C---:B------:R-:W-:Y:S01]  /*75d0*/  ISETP.GT.U32.AND P5, PT, R5.reuse, R136, PT ;  /* 0x000000880500720c */ /* 0x040fe20003fa4070 */
[----:B------:R-:W-:Y:S01]  /*75e0*/  @!P1 IMAD.MOV R129, RZ, RZ, -R129 ;  /* 0x000000ffff819224 */ /* 0x000fe200078e0a81 */
[----:B------:R-:W-:Y:S01]  /*75f0*/  IABS R138, R9 ;  /* 0x00000009008a7213 */ /* 0x000fe20000000000 */
[----:B------:R-:W-:Y:S01]  /*7600*/  @!P4 IMAD.MOV R131, RZ, RZ, -R131 ;  /* 0x000000ffff83c224 */ /* 0x000fe200078e0a83 */
[----:B------:R-:W-:Y:S01]  /*7610*/  ISETP.GT.U32.AND P1, PT, R5, R133, PT ;  /* 0x000000850500720c */ /* 0x000fe20003f24070 */
[----:B------:R-:W-:-:S02]  /*7620*/  @!P2 IMAD.MOV R132, RZ, RZ, -R132 ;  /* 0x000000ffff84a224 */ /* 0x000fc400078e0a84 */
[----:B------:R-:W-:Y:S01]  /*7630*/  @!P6 IMAD.IADD R135, R135, 0x1, -R5 ;  /* 0x000000018787e824 */ /* 0x000fe200078e0a05 */
[----:B------:R-:W-:Y:S01]  /*7640*/  ISETP.GE.AND P6, PT, R141, RZ, PT ;  /* 0x000000ff8d00720c */ /* 0x000fe20003fc6270 */
[----:B------:R-:W-:-:S04]  /*7650*/  IMAD.HI.U32 R7, R2, R138, RZ ;  /* 0x0000008a02077227 */ /* 0x000fc800078e00ff */
[----:B------:R-:W-:Y:S01]  /*7660*/  @!P3 IMAD.IADD R137, R137, 0x1, -R5 ;  /* 0x000000018989b824 */ /* 0x000fe200078e0a05 */
[C---:B------:R-:W-:Y:S01]  /*7670*/  ISETP.GT.U32.AND P3, PT, R5.reuse, R135, PT ;  /* 0x000000870500720c */ /* 0x040fe20003f64070 */
[----:B------:R-:W-:Y:S02]  /*7680*/  IMAD.MOV R8, RZ, RZ, -R7 ;  /* 0x000000ffff087224 */ /* 0x000fe400078e0a07 */
[----:B------:R-:W-:Y:S01]  /*7690*/  IMAD.HI.U32 R7, R2, R139, RZ ;  /* 0x0000008b02077227 */ /* 0x000fe200078e00ff */
[----:B------:R-:W-:-:S03]  /*76a0*/  ISETP.GT.U32.AND P2, PT, R5, R137, PT ;  /* 0x000000890500720c */ /* 0x000fc60003f44070 */
[----:B------:R-:W-:Y:S01]  /*76b0*/  @!P5 IMAD.IADD R136, R136, 0x1, -R5 ;  /* 0x000000018888d824 */ /* 0x000fe200078e0a05 */
[C---:B------:R-:W-:Y:S01]  /*76c0*/  ISETP.GT.U32.AND P5, PT, R5.reuse, R134, PT ;  /* 0x000000860500720c */ /* 0x040fe20003fa4070 */
[C---:B------:R-:W-:Y:S02]  /*76d0*/  IMAD R138, R5.reuse, R8, R138 ;  /* 0x00000008058a7224 */ /* 0x040fe400078e028a */
[----:B------:R-:W-:Y:S01]  /*76e0*/  IMAD.MOV R8, RZ, RZ, -R7 ;  /* 0x000000ffff087224 */ /* 0x000fe200078e0a07 */
[----:B------:R-:W-:Y:S01]  /*76f0*/  ISETP.GT.U32.AND P4, PT, R5, R136, PT ;  /* 0x000000880500720c */ /* 0x000fe20003f84070 */
[----:B------:R-:W-:Y:S01]  /*7700*/  @!P1 IMAD.IADD R133, R133, 0x1, -R5 ;  /* 0x0000000185859824 */ /* 0x000fe200078e0a05 */
[----:B------:R-:W-:Y:S01]  /*7710*/  ISETP.GE.AND P1, PT, R140, RZ, PT ;  /* 0x000000ff8c00720c */ /* 0x000fe20003f26270 */
[----:B------:R-:W-:Y:S01]  /*7720*/  IMAD R139, R5, R8, R139 ;  /* 0x00000008058b7224 */ /* 0x000fe200078e028b */
[----:B------:R-:W-:Y:S01]  /*7730*/  IABS R140, R144 ;  /* 0x00000090008c7213 */ /* 0x000fe20000000000 */
[--C-:B------:R-:W-:Y:S01]  /*7740*/  @!P3 IMAD.IADD R135, R135, 0x1, -R5.reuse ;  /* 0x000000018787b824 */ /* 0x100fe200078e0a05 */
[----:B------:R-:W-:Y:S01]  /*7750*/  LOP3.LUT R8, R0, 0xe4, RZ, 0xfc, !PT ;  /* 0x000000e400087812 */ /* 0x000fe200078efcff */
[--C-:B------:R-:W-:Y:S01]  /*7760*/  @!P2 IMAD.IADD R137, R137, 0x1, -R5.reuse ;  /* 0x000000018989a824 */ /* 0x100fe200078e0a05 */
[----:B------:R-:W-:Y:S01]  /*7770*/  ISETP.GT.U32.AND P3, PT, R5, R139, PT ;  /* 0x0000008b0500720c */ /* 0x000fe20003f64070 */
[----:B------:R-:W-:Y:S01]  /*7780*/  @!P5 IMAD.IADD R134, R134, 0x1, -R5 ;  /* 0x000000018686d824 */ /* 0x000fe200078e0a05 */
[----:B------:R-:W-:Y:S01]  /*7790*/  ISETP.GE.AND P5, PT, R142, RZ, PT ;  /* 0x000000ff8e00720c */ /* 0x000fe20003fa6270 */
[----:B------:R-:W-:Y:S01]  /*77a0*/  IMAD.HI.U32 R7, R2, R140, RZ ;  /* 0x0000008c02077227 */ /* 0x000fe200078e00ff */
[----:B------:R-:W-:-:S02]  /*77b0*/  IABS R141, R8 ;  /* 0x00000008008d7213 */ /* 0x000fc40000000000 */
[----:B------:R-:W-:Y:S01]  /*77c0*/  ISETP.GE.AND P2, PT, R9, RZ, PT ;  /* 0x000000ff0900720c */ /* 0x000fe20003f46270 */
[----:B------:R-:W-:Y:S01]  /*77d0*/  @!P1 IMAD.MOV R133, RZ, RZ, -R133 ;  /* 0x000000ffff859224 */ /* 0x000fe200078e0a85 */
[C---:B------:R-:W-:Y:S01]  /*77e0*/  ISETP.GT.U32.AND P1, PT, R5.reuse, R138, PT ;  /* 0x0000008a0500720c */ /* 0x040fe20003f24070 */
[----:B------:R-:W-:Y:S01]  /*77f0*/  IMAD.MOV R7, RZ, RZ, -R7 ;  /* 0x000000ffff077224 */ /* 0x000fe200078e0a07 */
[----:B------:R-:W-:Y:S01]  /*7800*/  LOP3.LUT R9, R0, 0xdc, RZ, 0xfc, !PT ;  /* 0x000000dc00097812 */ /* 0x000fe200078efcff */
[----:B------:R-:W-:Y:S02]  /*7810*/  @!P6 IMAD.MOV R134, RZ, RZ, -R134 ;  /* 0x000000ffff86e224 */ /* 0x000fe400078e0a86 */
[----:B------:R-:W-:Y:S01]  /*7820*/  IMAD R140, R5, R7, R140 ;  /* 0x00000007058c7224 */ /* 0x000fe200078e028c */
[----:B------:R-:W-:Y:S01]  /*7830*/  IABS R146, R9 ;  /* 0x0000000900927213 */ /* 0x000fe20000000000 */
[----:B------:R-:W-:Y:S02]  /*7840*/  @!P3 IMAD.IADD R139, R139, 0x1, -R5 ;  /* 0x000000018b8bb824 */ /* 0x000fe400078e0a05 */
[----:B------:R-:W-:Y:S01]  /*7850*/  @!P5 IMAD.MOV R135, RZ, RZ, -R135 ;  /* 0x000000ffff87d224 */ /* 0x000fe200078e0a87 */
[C---:B------:R-:W-:Y:S01]  /*7860*/  ISETP.GT.U32.AND P5, PT, R5.reuse, R140, PT ;  /* 0x0000008c0500720c */ /* 0x040fe20003fa4070 */
[--C-:B------:R-:W-:Y:S01]  /*7870*/  @!P4 IMAD.IADD R136, R136, 0x1, -R5.reuse ;  /* 0x000000018888c824 */ /* 0x100fe200078e0a05 */
[----:B------:R-:W-:Y:S01]  /*7880*/  ISETP.GT.U32.AND P6, PT, R5, R139, PT ;  /* 0x0000008b0500720c */ /* 0x000fe20003fc4070 */
[----:B------:R-:W-:Y:S01]  /*7890*/  @!P1 IMAD.IADD R138, R138, 0x1, -R5 ;  /* 0x000000018a8a9824 */ /* 0x000fe200078e0a05 */
[----:B------:R-:W-:Y:S01]  /*78a0*/  ISETP.GE.AND P1, PT, R10, RZ, PT ;  /* 0x000000ff0a00720c */ /* 0x000fe20003f26270 */
[----:B------:R-:W-:Y:S01]  /*78b0*/  IMAD.HI.U32 R7, R2, R141, RZ ;  /* 0x0000008d02077227 */ /* 0x000fe200078e00ff */
[----:B------:R-:W-:-:S02]  /*78c0*/  ISETP.GE.AND P4, PT, R143, RZ, PT ;  /* 0x000000ff8f00720c */ /* 0x000fc40003f86270 */
[C---:B------:R-:W-:Y:S01]  /*78d0*/  ISETP.GT.U32.AND P3, PT, R5.reuse, R138, PT ;  /* 0x0000008a0500720c */ /* 0x040fe20003f64070 */
[----:B------:R-:W-:Y:S01]  /*78e0*/  IMAD.MOV R10, RZ, RZ, -R7 ;  /* 0x000000ffff0a7224 */ /* 0x000fe200078e0a07 */
[----:B------:R-:W-:Y:S01]  /*78f0*/  LOP3.LUT R7, R0, 0xe2, RZ, 0xfc, !PT ;  /* 0x000000e200077812 */ /* 0x000fe200078efcff */
[----:B------:R-:W-:Y:S01]  /*7900*/  @!P0 IMAD.MOV R136, RZ, RZ, -R136 ;  /* 0x000000ffff888224 */ /* 0x000fe200078e0a88 */
[----:B------:R-:W-:Y:S01]  /*7910*/  ISETP.GE.AND P0, PT, R144, RZ, PT ;  /* 0x000000ff9000720c */ /* 0x000fe20003f06270 */
[----:B------:R-:W-:Y:S01]  /*7920*/  IMAD R141, R5, R10, R141 ;  /* 0x0000000a058d7224 */ /* 0x000fe200078e028d */
[----:B------:R-:W-:Y:S01]  /*7930*/  IABS R142, R7 ;  /* 0x00000007008e7213 */ /* 0x000fe20000000000 */
[--C-:B------:R-:W-:Y:S01]  /*7940*/  @!P6 IMAD.IADD R139, R139, 0x1, -R5.reuse ;  /* 0x000000018b8be824 */ /* 0x100fe200078e0a05 */
[----:B------:R-:W-:Y:S01]  /*7950*/  ISETP.GE.AND P6, PT, R7, RZ, PT ;  /* 0x000000ff0700720c */ /* 0x000fe20003fc6270 */
[----:B------:R-:W-:Y:S02]  /*7960*/  @!P5 IMAD.IADD R140, R140, 0x1, -R5 ;  /* 0x000000018c8cd824 */ /* 0x000fe400078e0a05 */
[----:B------:R-:W-:Y:S01]  /*7970*/  @!P1 IMAD.MOV R139, RZ, RZ, -R139 ;  /* 0x000000ffff8b9224 */ /* 0x000fe200078e0a8b */
[C---:B------:R-:W-:Y:S01]  /*7980*/  ISETP.GT.U32.AND P1, PT, R5.reuse, R141, PT ;  /* 0x0000008d0500720c */ /* 0x040fe20003f24070 */
[----:B------:R-:W-:Y:S01]  /*7990*/  @!P4 IMAD.MOV R137, RZ, RZ, -R137 ;  /* 0x000000ffff89c224 */ /* 0x000fe200078e0a89 */
[----:B------:R-:W-:Y:S01]  /*79a0*/  ISETP.GT.U32.AND P5, PT, R5, R140, PT ;  /* 0x0000008c0500720c */ /* 0x000fe20003fa4070 */
[----:B------:R-:W-:Y:S01]  /*79b0*/  IMAD.HI.U32 R7, R2, R142, RZ ;  /* 0x0000008e02077227 */ /* 0x000fe200078e00ff */
[----:B------:R-:W-:-:S03]  /*79c0*/  ISETP.GE.AND P4, PT, R8, RZ, PT ;  /* 0x000000ff0800720c */ /* 0x000fc60003f86270 */
[----:B------:R-:W-:Y:S02]  /*79d0*/  VIADD R8, R4, 0xde ;  /* 0x000000de04087836 */ /* 0x000fe40000000000 */
[----:B------:R-:W-:Y:S02]  /*79e0*/  @!P3 IMAD.IADD R138, R138, 0x1, -R5 ;  /* 0x000000018a8ab824 */ /* 0x000fe400078e0a05 */
[----:B------:R-:W-:Y:S01]  /*79f0*/  IMAD.MOV R7, RZ, RZ, -R7 ;  /* 0x000000ffff077224 */ /* 0x000fe200078e0a07 */
[----:B------:R-:W-:Y:S01]  /*7a00*/  ISETP.GE.AND P3, PT, R8, RZ, PT ;  /* 0x000000ff0800720c */ /* 0x000fe20003f66270 */
[--C-:B------:R-:W-:Y:S01]  /*7a10*/  @!P1 IMAD.IADD R141, R141, 0x1, -R5.reuse ;  /* 0x000000018d8d9824 */ /* 0x100fe200078e0a05 */
[----:B------:R-:W-:Y:S01]  /*7a20*/  IABS R145, R8 ;  /* 0x0000000800917213 */ /* 0x000fe20000000000 */
[----:B------:R-:W-:Y:S01]  /*7a30*/  @!P5 IMAD.IADD R140, R140, 0x1, -R5 ;  /* 0x000000018c8cd824 */ /* 0x000fe200078e0a05 */
[----:B------:R-:W-:Y:S01]  /*7a40*/  LOP3.LUT R8, R0, 0xe0, RZ, 0xfc, !PT ;  /* 0x000000e000087812 */ /* 0x000fe200078efcff */
[C---:B------:R-:W-:Y:S01]  /*7a50*/  IMAD R142, R5.reuse, R7, R142 ;  /* 0x00000007058e7224 */ /* 0x040fe200078e028e */
[C---:B------:R-:W-:Y:S01]  /*7a60*/  ISETP.GT.U32.AND P1, PT, R5.reuse, R141, PT ;  /* 0x0000008d0500720c */ /* 0x040fe20003f24070 */
[----:B------:R-:W-:Y:S01]  /*7a70*/  @!P2 IMAD.MOV R138, RZ, RZ, -R138 ;  /* 0x000000ffff8aa224 */ /* 0x000fe200078e0a8a */
[----:B------:R-:W-:Y:S01]  /*7a80*/  IABS R143, R8 ;  /* 0x00000008008f7213 */ /* 0x000fe20000000000 */
[----:B------:R-:W-:Y:S01]  /*7a90*/  @!P0 IMAD.MOV R140, RZ, RZ, -R140 ;  /* 0x000000ffff8c8224 */ /* 0x000fe200078e0a8c */
[----:B------:R-:W-:Y:S01]  /*7aa0*/  ISETP.GE.AND P2, PT, R8, RZ, PT ;  /* 0x000000ff0800720c */ /* 0x000fe20003f46270 */
[----:B------:R-:W-:Y:S01]  /*7ab0*/  IMAD.HI.U32 R8, R2, R145, RZ ;  /* 0x0000009102087227 */ /* 0x000fe200078e00ff */
[----:B------:R-:W-:-:S02]  /*7ac0*/  ISETP.GT.U32.AND P0, PT, R5, R142, PT ;  /* 0x0000008e0500720c */ /* 0x000fc40003f04070 */
[----:B------:R-:W-:Y:S01]  /*7ad0*/  ISETP.GE.AND P5, PT, R9, RZ, PT ;  /* 0x000000ff0900720c */ /* 0x000fe20003fa6270 */
[----:B------:R-:W-:-:S04]  /*7ae0*/  IMAD.HI.U32 R7, R2, R143, RZ ;  /* 0x0000008f02077227 */ /* 0x000fc800078e00ff */
[----:B------:R-:W-:Y:S02]  /*7af0*/  IMAD.MOV R144, RZ, RZ, -R7 ;  /* 0x000000ffff907224 */ /* 0x000fe400078e0a07 */
[----:B------:R-:W-:Y:S02]  /*7b00*/  IMAD.MOV R8, RZ, RZ, -R8 ;  /* 0x000000ffff087224 */ /* 0x000fe400078e0a08 */
[C---:B------:R-:W-:Y:S02]  /*7b10*/  IMAD R143, R5.reuse, R144, R143 ;  /* 0x00000090058f7224 */ /* 0x040fe400078e028f */
[----:B------:R-:W-:Y:S02]  /*7b20*/  IMAD R144, R5, R8, R145 ;  /* 0x0000000805907224 */ /* 0x000fe400078e0291 */
[--C-:B------:R-:W-:Y:S01]  /*7b30*/  @!P1 IMAD.IADD R141, R141, 0x1, -R5.reuse ;  /* 0x000000018d8d9824 */ /* 0x100fe200078e0a05 */
[C---:B------:R-:W-:Y:S01]  /*7b40*/  ISETP.GT.U32.AND P1, PT, R5.reuse, R143, PT ;  /* 0x0000008f0500720c */ /* 0x040fe20003f24070 */
[----:B------:R-:W-:Y:S01]  /*7b50*/  @!P0 IMAD.IADD R142, R142, 0x1, -R5 ;  /* 0x000000018e8e8824 */ /* 0x000fe200078e0a05 */
[----:B------:R-:W-:Y:S01]  /*7b60*/  ISETP.GT.U32.AND P0, PT, R5, R144, PT ;  /* 0x000000900500720c */ /* 0x000fe20003f04070 */
[----:B------:R-:W-:-:S04]  /*7b70*/  IMAD.HI.U32 R9, R2, R146, RZ ;  /* 0x0000009202097227 */ /* 0x000fc800078e00ff */
[----:B------:R-:W-:-:S04]  /*7b80*/  IMAD.HI.U32 R10, R2, R147, RZ ;  /* 0x00000093020a7227 */ /* 0x000fc800078e00ff */
[----:B------:R-:W-:Y:S02]  /*7b90*/  IMAD.MOV R9, RZ, RZ, -R9 ;  /* 0x000000ffff097224 */ /* 0x000fe400078e0a09 */
[----:B------:R-:W-:Y:S01]  /*7ba0*/  @!P4 IMAD.MOV R141, RZ, RZ, -R141 ;  /* 0x000000ffff8dc224 */ /* 0x000fe200078e0a8d */
[C---:B------:R-:W-:Y:S01]  /*7bb0*/  ISETP.GT.U32.AND P4, PT, R5.reuse, R142, PT ;  /* 0x0000008e0500720c */ /* 0x040fe20003f84070 */
[----:B------:R-:W-:Y:S02]  /*7bc0*/  IMAD.MOV R10, RZ, RZ, -R10 ;  /* 0x000000ffff0a7224 */ /* 0x000fe400078e0a0a */
[C---:B------:R-:W-:Y:S02]  /*7bd0*/  IMAD R145, R5.reuse, R9, R146 ;  /* 0x0000000905917224 */ /* 0x040fe400078e0292 */
[----:B------:R-:W-:Y:S01]  /*7be0*/  IMAD R146, R5, R10, R147 ;  /* 0x0000000a05927224 */ /* 0x000fe200078e0293 */
[----:B------:R-:W-:Y:S01]  /*7bf0*/  IABS R147, R154 ;  /* 0x0000009a00937213 */ /* 0x000fe20000000000 */
[----:B------:R-:W-:-:S02]  /*7c00*/  @!P1 IMAD.IADD R143, R143, 0x1, -R5 ;  /* 0x000000018f8f9824 */ /* 0x000fc400078e0a05 */
[--C-:B------:R-:W-:Y:S02]  /*7c10*/  @!P0 IMAD.IADD R144, R144, 0x1, -R5.reuse ;  /* 0x0000000190908824 */ /* 0x100fe400078e0a05 */
[----:B------:R-:W-:Y:S01]  /*7c20*/  IMAD.HI.U32 R7, R2, R147, RZ ;  /* 0x0000009302077227 */ /* 0x000fe200078e00ff */
[C---:B------:R-:W-:Y:S02]  /*7c30*/  ISETP.GT.U32.AND P1, PT, R5.reuse, R143, PT ;  /* 0x0000008f0500720c */ /* 0x040fe40003f24070 */
[C---:B------:R-:W-:Y:S01]  /*7c40*/  ISETP.GT.U32.AND P0, PT, R5.reuse, R144, PT ;  /* 0x000000900500720c */ /* 0x040fe20003f04070 */
[----:B------:R-:W-:Y:S01]  /*7c50*/  @!P4 IMAD.IADD R142, R142, 0x1, -R5 ;  /* 0x000000018e8ec824 */ /* 0x000fe200078e0a05 */
[----:B------:R-:W-:Y:S01]  /*7c60*/  ISETP.GT.U32.AND P4, PT, R5, R145, PT ;  /* 0x000000910500720c */ /* 0x000fe20003f84070 */
[----:B------:R-:W-:Y:S02]  /*7c70*/  IMAD.MOV R8, RZ, RZ, -R7 ;  /* 0x000000ffff087224 */ /* 0x000fe400078e0a07 */
[----:B------:R-:W-:-:S04]  /*7c80*/  IMAD.HI.U32 R7, R2, R148, RZ ;  /* 0x0000009402077227 */ /* 0x000fc800078e00ff */
[----:B------:R-:W-:Y:S02]  /*7c90*/  IMAD R147, R5, R8, R147 ;  /* 0x0000000805937224 */ /* 0x000fe400078e0293 */
[----:B------:R-:W-:Y:S02]  /*7ca0*/  IMAD.MOV R9, RZ, RZ, -R7 ;  /* 0x000000ffff097224 */ /* 0x000fe400078e0a07 */
[--C-:B------:R-:W-:Y:S01]  /*7cb0*/  @!P1 IMAD.IADD R143, R143, 0x1, -R5.reuse ;  /* 0x000000018f8f9824 */ /* 0x100fe200078e0a05 */
[C---:B------:R-:W-:Y:S01]  /*7cc0*/  ISETP.GT.U32.AND P1, PT, R5.reuse, R146, PT ;  /* 0x000000920500720c */ /* 0x040fe20003f24070 */
[C---:B------:R-:W-:Y:S01]  /*7cd0*/  IMAD R148, R5.reuse, R9, R148 ;  /* 0x0000000905947224 */ /* 0x040fe200078e0294 */
[----:B------:R-:W-:Y:S01]  /*7ce0*/  LOP3.LUT R9, R0, 0xd0, RZ, 0xfc, !PT ;  /* 0x000000d000097812 */ /* 0x000fe200078efcff */
[--C-:B------:R-:W-:Y:S01]  /*7cf0*/  @!P0 IMAD.IADD R144, R144, 0x1, -R5.reuse ;  /* 0x0000000190908824 */ /* 0x100fe200078e0a05 */
[----:B------:R-:W-:Y:S01]  /*7d00*/  ISETP.GT.U32.AND P0, PT, R5, R147, PT ;  /* 0x000000930500720c */ /* 0x000fe20003f04070 */
[----:B------:R-:W-:Y:S01]  /*7d10*/  @!P4 IMAD.IADD R145, R145, 0x1, -R5 ;  /* 0x000000019191c824 */ /* 0x000fe200078e0a05 */
[----:B------:R-:W-:Y:S01]  /*7d20*/  ISETP.GT.U32.AND P4, PT, R5, R148, PT ;  /* 0x000000940500720c */ /* 0x000fe20003f84070 */
[----:B------:R-:W-:Y:S01]  /*7d30*/  IMAD.HI.U32 R7, R2, R149, RZ ;  /* 0x0000009502077227 */ /* 0x000fe200078e00ff */
[----:B------:R-:W-:-:S03]  /*7d40*/  IABS R151, R9 ;  /* 0x0000000900977213 */ /* 0x000fc60000000000 */
[----:B------:R-:W-:Y:S02]  /*7d50*/  IMAD.MOV R10, RZ, RZ, -R7 ;  /* 0x000000ffff0a7224 */ /* 0x000fe400078e0a07 */
[----:B------:R-:W-:Y:S02]  /*7d60*/  VIADD R7, R4, 0xce ;  /* 0x000000ce04077836 */ /* 0x000fe40000000000 */
[--C-:B------:R-:W-:Y:S02]  /*7d70*/  @!P1 IMAD.IADD R146, R146, 0x1, -R5.reuse ;  /* 0x0000000192929824 */ /* 0x100fe400078e0a05 */
[----:B------:R-:W-:Y:S01]  /*7d80*/  @!P0 IMAD.IADD R147, R147, 0x1, -R5 ;  /* 0x0000000193938824 */ /* 0x000fe200078e0a05 */
[----:B------:R-:W-:Y:S01]  /*7d90*/  ISETP.GT.U32.AND P0, PT, R5, R145, PT ;  /* 0x000000910500720c */ /* 0x000fe20003f04070 */
[----:B------:R-:W-:Y:S01]  /*7da0*/  IMAD.HI.U32 R8, R2, R150, RZ ;  /* 0x0000009602087227 */ /* 0x000fe200078e00ff */
[----:B------:R-:W-:Y:S02]  /*7db0*/  ISETP.GE.AND P1, PT, R7, RZ, PT ;  /* 0x000000ff0700720c */ /* 0x000fe40003f26270 */
[----:B------:R-:W-:Y:S01]  /*7dc0*/  IABS R152, R7 ;  /* 0x0000000700987213 */ /* 0x000fe20000000000 */
[C---:B------:R-:W-:Y:S01]  /*7dd0*/  IMAD R149, R5.reuse, R10, R149 ;  /* 0x0000000a05957224 */ /* 0x040fe200078e0295 */
[----:B------:R-:W-:Y:S01]  /*7de0*/  LOP3.LUT R10, R0, 0xcc, RZ, 0xfc, !PT ;  /* 0x000000cc000a7812 */ /* 0x000fe200078efcff */
[----:B------:R-:W-:Y:S01]  /*7df0*/  @!P6 IMAD.MOV R142, RZ, RZ, -R142 ;  /* 0x000000ffff8ee224 */ /* 0x000fe200078e0a8e */
[C---:B------:R-:W-:Y:S01]  /*7e00*/  ISETP.GT.U32.AND P6, PT, R5.reuse, R146, PT ;  /* 0x000000920500720c */ /* 0x040fe20003fc4070 */
[----:B------:R-:W-:Y:S01]  /*7e10*/  @!P4 IMAD.IADD R148, R148, 0x1, -R5 ;  /* 0x000000019494c824 */ /* 0x000fe200078e0a05 */
[----:B------:R-:W-:Y:S01]  /*7e20*/  ISETP.GT.U32.AND P4, PT, R5, R147, PT ;  /* 0x000000930500720c */ /* 0x000fe20003f84070 */
[----:B------:R-:W-:-:S02]  /*7e30*/  IMAD.MOV R8, RZ, RZ, -R8 ;  /* 0x000000ffff087224 */ /* 0x000fc400078e0a08 */
[----:B------:R-:W-:Y:S01]  /*7e40*/  @!P3 IMAD.MOV R144, RZ, RZ, -R144 ;  /* 0x000000ffff90b224 */ /* 0x000fe200078e0a90 */
[----:B------:R-:W-:Y:S01]  /*7e50*/  ISETP.GT.U32.AND P3, PT, R5, R149, PT ;  /* 0x000000950500720c */ /* 0x000fe20003f64070 */
[----:B------:R-:W-:-:S04]  /*7e60*/  IMAD.HI.U32 R7, R2, R151, RZ ;  /* 0x0000009702077227 */ /* 0x000fc800078e00ff */
[----:B------:R-:W-:Y:S02]  /*7e70*/  IMAD R150, R5, R8, R150 ;  /* 0x0000000805967224 */ /* 0x000fe400078e0296 */
[----:B------:R-:W-:Y:S02]  /*7e80*/  IMAD.MOV R8, RZ, RZ, -R7 ;  /* 0x000000ffff087224 */ /* 0x000fe400078e0a07 */
[----:B------:R-:W-:Y:S01]  /*7e90*/  @!P0 IMAD.IADD R145, R145, 0x1, -R5 ;  /* 0x0000000191918824 */ /* 0x000fe200078e0a05 */
[C---:B------:R-:W-:Y:S01]  /*7ea0*/  ISETP.GT.U32.AND P0, PT, R5.reuse, R150, PT ;  /* 0x000000960500720c */ /* 0x040fe20003f04070 */
[C---:B------:R-:W-:Y:S02]  /*7eb0*/  IMAD R151, R5.reuse, R8, R151 ;  /* 0x0000000805977224 */ /* 0x040fe400078e0297 */
[----:B------:R-:W-:Y:S01]  /*7ec0*/  @!P2 IMAD.MOV R143, RZ, RZ, -R143 ;  /* 0x000000ffff8fa224 */ /* 0x000fe200078e0a8f */
[----:B------:R-:W-:Y:S01]  /*7ed0*/  ISETP.GT.U32.AND P2, PT, R5, R148, PT ;  /* 0x000000940500720c */ /* 0x000fe20003f44070 */
[--C-:B------:R-:W-:Y:S01]  /*7ee0*/  @!P6 IMAD.IADD R146, R146, 0x1, -R5.reuse ;  /* 0x000000019292e824 */ /* 0x100fe200078e0a05 */
[----:B------:R-:W-:Y:S01]  /*7ef0*/  ISETP.GE.AND P6, PT, R153, RZ, PT ;  /* 0x000000ff9900720c */ /* 0x000fe20003fc6270 */
[--C-:B------:R-:W-:Y:S01]  /*7f00*/  @!P4 IMAD.IADD R147, R147, 0x1, -R5.reuse ;  /* 0x000000019393c824 */ /* 0x100fe200078e0a05 */
[----:B------:R-:W-:Y:S01]  /*7f10*/  ISETP.GT.U32.AND P4, PT, R5, R151, PT ;  /* 0x000000970500720c */ /* 0x000fe20003f84070 */
[----:B------:R-:W-:Y:S01]  /*7f20*/  @!P3 IMAD.IADD R149, R149, 0x1, -R5 ;  /* 0x000000019595b824 */ /* 0x000fe200078e0a05 */
[----:B------:R-:W-:Y:S01]  /*7f30*/  ISETP.GE.AND P3, PT, R155, RZ, PT ;  /* 0x000000ff9b00720c */ /* 0x000fe20003f66270 */
[----:B------:R-:W-:Y:S01]  /*7f40*/  IMAD.HI.U32 R7, R2, R152, RZ ;  /* 0x0000009802077227 */ /* 0x000fe200078e00ff */
[----:B------:R-:W-:-:S02]  /*7f50*/  IABS R153, R10 ;  /* 0x0000000a00997213 */ /* 0x000fc40000000000 */
[----:B------:R-:W-:Y:S01]  /*7f60*/  LOP3.LUT R155, R0, 0xca, RZ, 0xfc, !PT ;  /* 0x000000ca009b7812 */ /* 0x000fe200078efcff */
[----:B------:R-:W-:Y:S02]  /*7f70*/  IMAD.MOV R7, RZ, RZ, -R7 ;  /* 0x000000ffff077224 */ /* 0x000fe400078e0a07 */
[--C-:B------:R-:W-:Y:S01]  /*7f80*/  @!P0 IMAD.IADD R150, R150, 0x1, -R5.reuse ;  /* 0x0000000196968824 */ /* 0x100fe200078e0a05 */
[----:B------:R-:W-:Y:S01]  /*7f90*/  ISETP.GE.AND P0, PT, R156, RZ, PT ;  /* 0x000000ff9c00720c */ /* 0x000fe20003f06270 */
[--C-:B------:R-:W-:Y:S01]  /*7fa0*/  @!P2 IMAD.IADD R148, R148, 0x1, -R5.reuse ;  /* 0x000000019494a824 */ /* 0x100fe200078e0a05 */
[----:B------:R-:W-:Y:S01]  /*7fb0*/  ISETP.GE.AND P2, PT, R154, RZ, PT ;  /* 0x000000ff9a00720c */ /* 0x000fe20003f46270 */
[----:B------:R-:W-:Y:S01]  /*7fc0*/  IMAD R152, R5, R7, R152 ;  /* 0x0000000705987224 */ /* 0x000fe200078e0298 */
[----:B------:R-:W-:Y:S01]  /*7fd0*/  IABS R154, R155 ;  /* 0x0000009b009a7213 */ /* 0x000fe20000000000 */
[----:B------:R-:W-:Y:S01]  /*7fe0*/  @!P4 IMAD.IADD R151, R151, 0x1, -R5 ;  /* 0x000000019797c824 */ /* 0x000fe200078e0a05 */
[C---:B------:R-:W-:Y:S01]  /*7ff0*/  ISETP.GT.U32.AND P4, PT, R5.reuse, R149, PT ;  /* 0x000000950500720c */ /* 0x040fe20003f84070 */
[----:B------:R-:W-:Y:S01]  /*8000*/  @!P6 IMAD.MOV R146, RZ, RZ, -R146 ;  /* 0x000000ffff92e224 */ /* 0x000fe200078e0a92 */
[C---:B------:R-:W-:Y:S01]  /*8010*/  ISETP.GT.U32.AND P6, PT, R5.reuse, R150, PT ;  /* 0x000000960500720c */ /* 0x040fe20003fc4070 */
[----:B------:R-:W-:Y:S01]  /*8020*/  @!P3 IMAD.MOV R148, RZ, RZ, -R148 ;  /* 0x000000ffff94b224 */ /* 0x000fe200078e0a94 */
[C---:B------:R-:W-:Y:S01]  /*8030*/  ISETP.GT.U32.AND P3, PT, R5.reuse, R152, PT ;  /* 0x000000980500720c */ /* 0x040fe20003f64070 */
[----:B------:R-:W-:Y:S01]  /*8040*/  @!P5 IMAD.MOV R145, RZ, RZ, -R145 ;  /* 0x000000ffff91d224 */ /* 0x000fe200078e0a91 */
[----:B------:R-:W-:Y:S01]  /*8050*/  ISETP.GT.U32.AND P5, PT, R5, R151, PT ;  /* 0x000000970500720c */ /* 0x000fe20003fa4070 */
[----:B------:R-:W-:Y:S01]  /*8060*/  IMAD.HI.U32 R7, R2, R153, RZ ;  /* 0x0000009902077227 */ /* 0x000fe200078e00ff */
[----:B------:R-:W-:-:S03]  /*8070*/  IABS R156, R160 ;  /* 0x000000a0009c7213 */ /* 0x000fc60000000000 */
[----:B------:R-:W-:Y:S02]  /*8080*/  IMAD.MOV R8, RZ, RZ, -R7 ;  /* 0x000000ffff087224 */ /* 0x000fe400078e0a07 */
[--C-:B------:R-:W-:Y:S01]  /*8090*/  @!P4 IMAD.IADD R149, R149, 0x1, -R5.reuse ;  /* 0x000000019595c824 */ /* 0x100fe200078e0a05 */
[----:B------:R-:W-:Y:S01]  /*80a0*/  ISETP.GE.AND P4, PT, R9, RZ, PT ;  /* 0x000000ff0900720c */ /* 0x000fe20003f86270 */
[----:B------:R-:W-:Y:S01]  /*80b0*/  @!P6 IMAD.IADD R150, R150, 0x1, -R5 ;  /* 0x000000019696e824 */ /* 0x000fe200078e0a05 */
[----:B------:R-:W-:Y:S01]  /*80c0*/  ISETP.GE.AND P6, PT, R10, RZ, PT ;  /* 0x000000ff0a00720c */ /* 0x000fe20003fc6270 */
[----:B------:R-:W-:Y:S01]  /*80d0*/  IMAD R153, R5, R8, R153 ;  /* 0x0000000805997224 */ /* 0x000fe200078e0299 */
[----:B------:R-:W-:Y:S01]  /*80e0*/  LOP3.LUT R10, R0, 0xc8, RZ, 0xfc, !PT ;  /* 0x000000c8000a7812 */ /* 0x000fe200078efcff */
[----:B------:R-:W-:Y:S02]  /*80f0*/  @!P3 IMAD.IADD R152, R152, 0x1, -R5 ;  /* 0x000000019898b824 */ /* 0x000fe400078e0a05 */
[----:B------:R-:W-:-:S03]  /*8100*/  IMAD.HI.U32 R7, R2, R154, RZ ;  /* 0x0000009a02077227 */ /* 0x000fc600078e00ff */
[----:B------:R-:W-:Y:S01]  /*8110*/  ISETP.GT.U32.AND P3, PT, R5, R152, PT ;  /* 0x000000980500720c */ /* 0x000fe20003f64070 */
[----:B------:R-:W-:Y:S01]  /*8120*/  @!P0 IMAD.MOV R149, RZ, RZ, -R149 ;  /* 0x000000ffff958224 */ /* 0x000fe200078e0a95 */
[----:B------:R-:W-:Y:S01]  /*8130*/  ISETP.GE.AND P0, PT, R155, RZ, PT ;  /* 0x000000ff9b00720c */ /* 0x000fe20003f06270 */
        /* <DEDUP_REMOVED lines=8> */
[----:B------:R-:W-:-:S04]  /*81c0*/  IMAD.HI.U32 R7, R2, R155, RZ ;  /* 0x0000009b02077227 */ /* 0x000fc800078e00ff */
[----:B------:R-:W-:Y:S02]  /*81d0*/  IMAD.MOV R8, RZ, RZ, -R7 ;  /* 0x000000ffff087224 */ /* 0x000fe400078e0a07 */
[----:B------:R-:W-:-:S04]  /*81e0*/  IMAD.HI.U32 R7, R2, R156, RZ ;  /* 0x0000009c02077227 */ /* 0x000fc800078e00ff */
[--C-:B------:R-:W-:Y:S02]  /*81f0*/  @!P5 IMAD.IADD R153, R153, 0x1, -R5.reuse ;  /* 0x000000019999d824 */ /* 0x100fe400078e0a05 */
[----:B------:R-:W-:Y:S01]  /*8200*/  @!P3 IMAD.IADD R152, R152, 0x1, -R5 ;  /* 0x000000019898b824 */ /* 0x000fe200078e0a05 */
[C---:B------:R-:W-:Y:S01]  /*8210*/  ISETP.GT.U32.AND P3, PT, R5.reuse, R154, PT ;  /* 0x0000009a0500720c */ /* 0x040fe20003f64070 */
[C---:B------:R-:W-:Y:S01]  /*8220*/  IMAD R155, R5.reuse, R8, R155 ;  /* 0x00000008059b7224 */ /* 0x040fe200078e029b */
[----:B------:R-:W-:Y:S01]  /*8230*/  ISETP.GT.U32.AND P5, PT, R5, R153, PT ;  /* 0x000000990500720c */ /* 0x000fe20003fa4070 */
[----:B------:R-:W-:-:S04]  /*8240*/  IMAD.HI.U32 R8, R2, R157, RZ ;  /* 0x0000009d02087227 */ /* 0x000fc800078e00ff */
[----:B------:R-:W-:Y:S02]  /*8250*/  IMAD.MOV R7, RZ, RZ, -R7 ;  /* 0x000000ffff077224 */ /* 0x000fe400078e0a07 */
[----:B------:R-:W-:Y:S02]  /*8260*/  IMAD.MOV R8, RZ, RZ, -R8 ;  /* 0x000000ffff087224 */ /* 0x000fe400078e0a08 */
[C---:B------:R-:W-:Y:S02]  /*8270*/  IMAD R156, R5.reuse, R7, R156 ;  /* 0x00000007059c7224 */ /* 0x040fe400078e029c */
[C---:B------:R-:W-:Y:S02]  /*8280*/  IMAD R157, R5.reuse, R8, R157 ;  /* 0x00000008059d7224 */ /* 0x040fe400078e029d */
[----:B------:R-:W-:Y:S01]  /*8290*/  @!P4 IMAD.MOV R151, RZ, RZ, -R151 ;  /* 0x000000ffff97c224 */ /* 0x000fe200078e0a97 */
[C---:B------:R-:W-:Y:S01]  /*82a0*/  ISETP.GT.U32.AND P4, PT, R5.reuse, R156, PT ;  /* 0x0000009c0500720c */ /* 0x040fe20003f84070 */
[----:B------:R-:W-:Y:S01]  /*82b0*/  @!P1 IMAD.MOV R152, RZ, RZ, -R152 ;  /* 0x000000ffff989224 */ /* 0x000fe200078e0a98 */
[----:B------:R-:W-:Y:S01]  /*82c0*/  ISETP.GT.U32.AND P1, PT, R5, R157, PT ;  /* 0x0000009d0500720c */ /* 0x000fe20003f24070 */
[--C-:B------:R-:W-:Y:S01]  /*82d0*/  @!P3 IMAD.IADD R154, R154, 0x1, -R5.reuse ;  /* 0x000000019a9ab824 */ /* 0x100fe200078e0a05 */
[----:B------:R-:W-:Y:S01]  /*82e0*/  ISETP.GE.AND P3, PT, R10, RZ, PT ;  /* 0x000000ff0a00720c */ /* 0x000fe20003f66270 */
[----:B------:R-:W-:Y:S01]  /*82f0*/  @!P5 IMAD.IADD R153, R153, 0x1, -R5 ;  /* 0x000000019999d824 */ /* 0x000fe200078e0a05 */
[C---:B------:R-:W-:Y:S01]  /*8300*/  ISETP.GT.U32.AND P5, PT, R5.reuse, R155, PT ;  /* 0x0000009b0500720c */ /* 0x040fe20003fa4070 */
[----:B------:R-:W-:Y:S01]  /*8310*/  @!P2 IMAD.MOV R150, RZ, RZ, -R150 ;  /* 0x000000ffff96a224 */ /* 0x000fe200078e0a96 */
[----:B------:R-:W-:Y:S01]  /*8320*/  ISETP.GT.U32.AND P2, PT, R5, R154, PT ;  /* 0x0000009a0500720c */ /* 0x000fe20003f44070 */
[----:B------:R-:W-:-:S04]  /*8330*/  IMAD.HI.U32 R9, R2, R158, RZ ;  /* 0x0000009e02097227 */ /* 0x000fc800078e00ff */
[----:B------:R-:W-:Y:S01]  /*8340*/  @!P4 IMAD.IADD R156, R156, 0x1, -R5 ;  /* 0x000000019c9cc824 */ /* 0x000fe200078e0a05 */
[----:B------:R-:W-:Y:S01]  /*8350*/  ISETP.GE.AND P4, PT, R161, RZ, PT ;  /* 0x000000ffa100720c */ /* 0x000fe20003f86270 */
[----:B------:R-:W-:Y:S02]  /*8360*/  IMAD.MOV R9, RZ, RZ, -R9 ;  /* 0x000000ffff097224 */ /* 0x000fe400078e0a09 */
[----:B------:R-:W-:Y:S01]  /*8370*/  @!P1 IMAD.IADD R157, R157, 0x1, -R5 ;  /* 0x000000019d9d9824 */ /* 0x000fe200078e0a05 */
[C---:B------:R-:W-:Y:S01]  /*8380*/  ISETP.GT.U32.AND P1, PT, R5.reuse, R156, PT ;  /* 0x0000009c0500720c */ /* 0x040fe20003f24070 */
[----:B------:R-:W-:Y:S02]  /*8390*/  VIADD R8, R4, 0xbe ;  /* 0x000000be04087836 */ /* 0x000fe40000000000 */
[----:B------:R-:W-:Y:S01]  /*83a0*/  IMAD R158, R5, R9, R158 ;  /* 0x00000009059e7224 */ /* 0x000fe200078e029e */
[----:B------:R-:W-:Y:S01]  /*83b0*/  LOP3.LUT R9, R0, 0xbc, RZ, 0xfc, !PT ;  /* 0x000000bc00097812 */ /* 0x000fe200078efcff */
[----:B------:R-:W-:-:S03]  /*83c0*/  IMAD.HI.U32 R7, R2, R159, RZ ;  /* 0x0000009f02077227 */ /* 0x000fc600078e00ff */
[----:B------:R-:W-:Y:S01]  /*83d0*/  IABS R161, R9 ;  /* 0x0000000900a17213 */ /* 0x000fe20000000000 */
[----:B------:R-:W-:Y:S01]  /*83e0*/  @!P6 IMAD.MOV R153, RZ, RZ, -R153 ;  /* 0x000000ffff99e224 */ /* 0x000fe200078e0a99 */
[----:B------:R-:W-:Y:S01]  /*83f0*/  ISETP.GE.AND P6, PT, R160, RZ, PT ;  /* 0x000000ffa000720c */ /* 0x000fe20003fc6270 */
[--C-:B------:R-:W-:Y:S01]  /*8400*/  @!P5 IMAD.IADD R155, R155, 0x1, -R5.reuse ;  /* 0x000000019b9bd824 */ /* 0x100fe200078e0a05 */
[----:B------:R-:W-:Y:S01]  /*8410*/  IABS R160, R8 ;  /* 0x0000000800a07213 */ /* 0x000fe20000000000 */
[----:B------:R-:W-:Y:S01]  /*8420*/  @!P2 IMAD.IADD R154, R154, 0x1, -R5 ;  /* 0x000000019a9aa824 */ /* 0x000fe200078e0a05 */
[C---:B------:R-:W-:Y:S01]  /*8430*/  ISETP.GT.U32.AND P2, PT, R5.reuse, R158, PT ;  /* 0x0000009e0500720c */ /* 0x040fe20003f44070 */
[----:B------:R-:W-:Y:S01]  /*8440*/  IMAD.MOV R10, RZ, RZ, -R7 ;  /* 0x000000ffff0a7224 */ /* 0x000fe200078e0a07 */
[C---:B------:R-:W-:Y:S01]  /*8450*/  ISETP.GT.U32.AND P5, PT, R5.reuse, R155, PT ;  /* 0x0000009b0500720c */ /* 0x040fe20003fa4070 */
[----:B------:R-:W-:Y:S01]  /*8460*/  @!P0 IMAD.MOV R154, RZ, RZ, -R154 ;  /* 0x000000ffff9a8224 */ /* 0x000fe200078e0a9a */
[C---:B------:R-:W-:Y:S01]  /*8470*/  ISETP.GT.U32.AND P0, PT, R5.reuse, R157, PT ;  /* 0x0000009d0500720c */ /* 0x040fe20003f04070 */
[----:B------:R-:W-:Y:S01]  /*8480*/  IMAD R159, R5, R10, R159 ;  /* 0x0000000a059f7224 */ /* 0x000fe200078e029f */
[----:B------:R-:W-:Y:S01]  /*8490*/  LOP3.LUT R10, R0, 0xba, RZ, 0xfc, !PT ;  /* 0x000000ba000a7812 */ /* 0x000fe200078efcff */
[----:B------:R-:W-:-:S04]  /*84a0*/  IMAD.HI.U32 R7, R2, R160, RZ ;  /* 0x000000a002077227 */ /* 0x000fc800078e00ff */
[----:B------:R-:W-:Y:S01]  /*84b0*/  @!P1 IMAD.IADD R156, R156, 0x1, -R5 ;  /* 0x000000019c9c9824 */ /* 0x000fe200078e0a05 */
[C---:B------:R-:W-:Y:S01]  /*84c0*/  ISETP.GT.U32.AND P1, PT, R5.reuse, R159, PT ;  /* 0x0000009f0500720c */ /* 0x040fe20003f24070 */
[----:B------:R-:W-:Y:S02]  /*84d0*/  IMAD.MOV R7, RZ, RZ, -R7 ;  /* 0x000000ffff077224 */ /* 0x000fe400078e0a07 */
[--C-:B------:R-:W-:Y:S02]  /*84e0*/  @!P2 IMAD.IADD R158, R158, 0x1, -R5.reuse ;  /* 0x000000019e9ea824 */ /* 0x100fe400078e0a05 */
[----:B------:R-:W-:Y:S02]  /*84f0*/  IMAD R160, R5, R7, R160 ;  /* 0x0000000705a07224 */ /* 0x000fe400078e02a0 */
[--C-:B------:R-:W-:Y:S01]  /*8500*/  @!P5 IMAD.IADD R155, R155, 0x1, -R5.reuse ;  /* 0x000000019b9bd824 */ /* 0x100fe200078e0a05 */
[----:B------:R-:W-:Y:S01]  /*8510*/  ISETP.GT.U32.AND P2, PT, R5, R158, PT ;  /* 0x0000009e0500720c */ /* 0x000fe20003f44070 */
[----:B------:R-:W-:Y:S01]  /*8520*/  @!P0 IMAD.IADD R157, R157, 0x1, -R5 ;  /* 0x000000019d9d8824 */ /* 0x000fe200078e0a05 */
[----:B------:R-:W-:Y:S01]  /*8530*/  ISETP.GT.U32.AND P0, PT, R5, R160, PT ;  /* 0x000000a00500720c */ /* 0x000fe20003f04070 */
[----:B------:R-:W-:Y:S01]  /*8540*/  @!P3 IMAD.MOV R155, RZ, RZ, -R155 ;  /* 0x000000ffff9bb224 */ /* 0x000fe200078e0a9b */
[----:B------:R-:W-:Y:S01]  /*8550*/  ISETP.GE.AND P3, PT, R162, RZ, PT ;  /* 0x000000ffa200720c */ /* 0x000fe20003f66270 */
[----:B------:R-:W-:Y:S01]  /*8560*/  @!P1 IMAD.IADD R159, R159, 0x1, -R5 ;  /* 0x000000019f9f9824 */ /* 0x000fe200078e0a05 */
[----:B------:R-:W-:Y:S01]  /*8570*/  IABS R162, R10 ;  /* 0x0000000a00a27213 */ /* 0x000fe20000000000 */
[----:B------:R-:W-:Y:S01]  /*8580*/  IMAD.HI.U32 R7, R2, R161, RZ ;  /* 0x000000a102077227 */ /* 0x000fe200078e00ff */
[----:B------:R-:W-:-:S02]  /*8590*/  ISETP.GE.AND P5, PT, R8, RZ, PT ;  /* 0x000000ff0800720c */ /* 0x000fc40003fa6270 */
[----:B------:R-:W-:Y:S01]  /*85a0*/  ISETP.GE.AND P1, PT, R9, RZ, PT ;  /* 0x000000ff0900720c */ /* 0x000fe20003f26270 */
[----:B------:R-:W-:Y:S01]  /*85b0*/  @!P6 IMAD.MOV R156, RZ, RZ, -R156 ;  /* 0x000000ffff9ce224 */ /* 0x000fe200078e0a9c */
[----:B------:R-:W-:Y:S01]  /*85c0*/  ISETP.GT.U32.AND P6, PT, R5, R159, PT ;  /* 0x0000009f0500720c */ /* 0x000fe20003fc4070 */
[----:B------:R-:W-:Y:S01]  /*85d0*/  IMAD.MOV R8, RZ, RZ, -R7 ;  /* 0x000000ffff087224 */ /* 0x000fe200078e0a07 */
[----:B------:R-:W-:Y:S01]  /*85e0*/  LOP3.LUT R9, R0, 0xb6, RZ, 0xfc, !PT ;  /* 0x000000b600097812 */ /* 0x000fe200078efcff */
[----:B------:R-:W-:-:S04]  /*85f0*/  IMAD.HI.U32 R7, R2, R162, RZ ;  /* 0x000000a202077227 */ /* 0x000fc800078e00ff */
[----:B------:R-:W-:Y:S02]  /*8600*/  IMAD R161, R5, R8, R161 ;  /* 0x0000000805a17224 */ /* 0x000fe400078e02a1 */
[--C-:B------:R-:W-:Y:S02]  /*8610*/  @!P0 IMAD.IADD R160, R160, 0x1, -R5.reuse ;  /* 0x00000001a0a08824 */ /* 0x100fe400078e0a05 */
[----:B------:R-:W-:Y:S01]  /*8620*/  @!P2 IMAD.IADD R158, R158, 0x1, -R5 ;  /* 0x000000019e9ea824 */ /* 0x000fe200078e0a05 */
[----:B------:R-:W-:Y:S01]  /*8630*/  ISETP.GE.AND P2, PT, R163, RZ, PT ;  /* 0x000000ffa300720c */ /* 0x000fe20003f46270 */
[----:B------:R-:W-:Y:S01]  /*8640*/  IMAD.MOV R8, RZ, RZ, -R7 ;  /* 0x000000ffff087224 */ /* 0x000fe200078e0a07 */
[----:B------:R-:W-:Y:S01]  /*8650*/  IABS R163, R164 ;  /* 0x000000a400a37213 */ /* 0x000fe20000000000 */
[----:B------:R-:W-:Y:S01]  /*8660*/  @!P3 IMAD.MOV R158, RZ, RZ, -R158 ;  /* 0x000000ffff9eb224 */ /* 0x000fe200078e0a9e */
[C---:B------:R-:W-:Y:S01]  /*8670*/  ISETP.GT.U32.AND P0, PT, R5.reuse, R160, PT ;  /* 0x000000a00500720c */ /* 0x040fe20003f04070 */
[C---:B------:R-:W-:Y:S01]  /*8680*/  IMAD R162, R5.reuse, R8, R162 ;  /* 0x0000000805a27224 */ /* 0x040fe200078e02a2 */
[----:B------:R-:W-:Y:S01]  /*8690*/  ISETP.GT.U32.AND P3, PT, R5, R161, PT ;  /* 0x000000a10500720c */ /* 0x000fe20003f64070 */
[----:B------:R-:W-:-:S02]  /*86a0*/  @!P6 IMAD.IADD R159, R159, 0x1, -R5 ;  /* 0x000000019f9fe824 */ /* 0x000fc400078e0a05 */
[----:B------:R-:W-:Y:S01]  /*86b0*/  IMAD.HI.U32 R7, R2, R163, RZ ;  /* 0x000000a302077227 */ /* 0x000fe200078e00ff */
[----:B------:R-:W-:-:S03]  /*86c0*/  ISETP.GT.U32.AND P6, PT, R5, R162, PT ;  /* 0x000000a20500720c */ /* 0x000fc60003fc4070 */
[----:B------:R-:W-:Y:S02]  /*86d0*/  IMAD.MOV R8, RZ, RZ, -R7 ;  /* 0x000000ffff087224 */ /* 0x000fe400078e0a07 */
[----:B------:R-:W-:Y:S02]  /*86e0*/  @!P2 IMAD.MOV R159, RZ, RZ, -R159 ;  /* 0x000000ffff9fa224 */ /* 0x000fe400078e0a9f */
[----:B------:R-:W-:Y:S01]  /*86f0*/  @!P0 IMAD.IADD R160, R160, 0x1, -R5 ;  /* 0x00000001a0a08824 */ /* 0x000fe200078e0a05 */
[----:B------:R-:W-:Y:S01]  /*8700*/  ISETP.GE.AND P0, PT, R164, RZ, PT ;  /* 0x000000ffa400720c */ /* 0x000fe20003f06270 */
[----:B------:R-:W-:Y:S01]  /*8710*/  IMAD R163, R5, R8, R163 ;  /* 0x0000000805a37224 */ /* 0x000fe200078e02a3 */
[----:B------:R-:W-:Y:S01]  /*8720*/  IABS R164, R9 ;  /* 0x0000000900a47213 */ /* 0x000fe20000000000 */
[--C-:B------:R-:W-:Y:S02]  /*8730*/  @!P3 IMAD.IADD R161, R161, 0x1, -R5.reuse ;  /* 0x00000001a1a1b824 */ /* 0x100fe400078e0a05 */
[----:B------:R-:W-:Y:S01]  /*8740*/  @!P6 IMAD.IADD R162, R162, 0x1, -R5 ;  /* 0x00000001a2a2e824 */ /* 0x000fe200078e0a05 */
[C---:B------:R-:W-:Y:S01]  /*8750*/  ISETP.GT.U32.AND P3, PT, R5.reuse, R163, PT ;  /* 0x000000a30500720c */ /* 0x040fe20003f64070 */
[----:B------:R-:W-:Y:S01]  /*8760*/  IMAD.HI.U32 R7, R2, R164, RZ ;  /* 0x000000a402077227 */ /* 0x000fe200078e00ff */
[----:B------:R-:W-:-:S02]  /*8770*/  ISETP.GT.U32.AND P6, PT, R5, R161, PT ;  /* 0x000000a10500720c */ /* 0x000fc40003fc4070 */
[C---:B------:R-:W-:Y:S01]  /*8780*/  ISETP.GT.U32.AND P2, PT, R5.reuse, R162, PT ;  /* 0x000000a20500720c */ /* 0x040fe20003f44070 */
[----:B------:R-:W-:Y:S02]  /*8790*/  IMAD.MOV R7, RZ, RZ, -R7 ;  /* 0x000000ffff077224 */ /* 0x000fe400078e0a07 */
[----:B------:R-:W-:Y:S01]  /*87a0*/  @!P4 IMAD.MOV R157, RZ, RZ, -R157 ;  /* 0x000000ffff9dc224 */ /* 0x000fe200078e0a9d */
[----:B------:R-:W-:Y:S01]  /*87b0*/  ISETP.GE.AND P4, PT, R10, RZ, PT ;  /* 0x000000ff0a00720c */ /* 0x000fe20003f86270 */
[----:B------:R-:W-:Y:S02]  /*87c0*/  IMAD R164, R5, R7, R164 ;  /* 0x0000000705a47224 */ /* 0x000fe400078e02a4 */
[----:B------:R-:W-:-:S04]  /*87d0*/  IMAD.HI.U32 R8, R2, R166, RZ ;  /* 0x000000a602087227 */ /* 0x000fc800078e00ff */
[--C-:B------:R-:W-:Y:S02]  /*87e0*/  @!P3 IMAD.IADD R163, R163, 0x1, -R5.reuse ;  /* 0x00000001a3a3b824 */ /* 0x100fe400078e0a05 */
[--C-:B------:R-:W-:Y:S01]  /*87f0*/  @!P6 IMAD.IADD R161, R161, 0x1, -R5.reuse ;  /* 0x00000001a1a1e824 */ /* 0x100fe200078e0a05 */
[C---:B------:R-:W-:Y:S01]  /*8800*/  ISETP.GT.U32.AND P6, PT, R5.reuse, R164, PT ;  /* 0x000000a40500720c */ /* 0x040fe20003fc4070 */
[----:B------:R-:W-:Y:S01]  /*8810*/  IMAD.MOV R8, RZ, RZ, -R8 ;  /* 0x000000ffff087224 */ /* 0x000fe200078e0a08 */
[----:B------:R-:W-:Y:S01]  /*8820*/  ISETP.GT.U32.AND P3, PT, R5, R163, PT ;  /* 0x000000a30500720c */ /* 0x000fe20003f64070 */
[----:B------:R-:W-:Y:S01]  /*8830*/  @!P2 IMAD.IADD R162, R162, 0x1, -R5 ;  /* 0x00000001a2a2a824 */ /* 0x000fe200078e0a05 */
[----:B------:R-:W-:Y:S01]  /*8840*/  ISETP.GE.AND P2, PT, R167, RZ, PT ;  /* 0x000000ffa700720c */ /* 0x000fe20003f46270 */
[----:B------:R-:W-:Y:S02]  /*8850*/  IMAD R166, R5, R8, R166 ;  /* 0x0000000805a67224 */ /* 0x000fe400078e02a6 */
[----:B------:R-:W-:-:S04]  /*8860*/  IMAD.HI.U32 R7, R2, R165, RZ ;  /* 0x000000a502077227 */ /* 0x000fc800078e00ff */
[----:B------:R-:W-:Y:S01]  /*8870*/  @!P4 IMAD.MOV R162, RZ, RZ, -R162 ;  /* 0x000000ffffa2c224 */ /* 0x000fe200078e0aa2 */
[----:B------:R-:W-:Y:S01]  /*8880*/  ISETP.GT.U32.AND P4, PT, R5, R166, PT ;  /* 0x000000a60500720c */ /* 0x000fe20003f84070 */
[----:B------:R-:W-:Y:S02]  /*8890*/  IMAD.MOV R10, RZ, RZ, -R7 ;  /* 0x000000ffff0a7224 */ /* 0x000fe400078e0a07 */
[----:B------:R-:W-:Y:S01]  /*88a0*/  @!P5 IMAD.MOV R160, RZ, RZ, -R160 ;  /* 0x000000ffffa0d224 */ /* 0x000fe200078e0aa0 */
[----:B------:R-:W-:Y:S01]  /*88b0*/  ISETP.GE.AND P5, PT, R9, RZ, PT ;  /* 0x000000ff0900720c */ /* 0x000fe20003fa6270 */
[----:B------:R-:W-:Y:S01]  /*88c0*/  IMAD R165, R5, R10, R165 ;  /* 0x0000000a05a57224 */ /* 0x000fe200078e02a5 */
[----:B------:R-:W-:Y:S01]  /*88d0*/  LOP3.LUT R9, R0, 0xb0, RZ, 0xfc, !PT ;  /* 0x000000b000097812 */ /* 0x000fe200078efcff */
[--C-:B------:R-:W-:Y:S01]  /*88e0*/  @!P6 IMAD.IADD R164, R164, 0x1, -R5.reuse ;  /* 0x00000001a4a4e824 */ /* 0x100fe200078e0a05 */
[----:B------:R-:W-:Y:S01]  /*88f0*/  LOP3.LUT R10, R0, 0xac, RZ, 0xfc, !PT ;  /* 0x000000ac000a7812 */ /* 0x000fe200078efcff */
[----:B------:R-:W-:Y:S01]  /*8900*/  VIADD R7, R4, 0xae ;  /* 0x000000ae04077836 */ /* 0x000fe20000000000 */
[----:B------:R-:W-:Y:S01]  /*8910*/  IABS R167, R9 ;  /* 0x0000000900a77213 */ /* 0x000fe20000000000 */
[----:B------:R-:W-:Y:S01]  /*8920*/  @!P3 IMAD.IADD R163, R163, 0x1, -R5 ;  /* 0x00000001a3a3b824 */ /* 0x000fe200078e0a05 */
[C---:B------:R-:W-:Y:S01]  /*8930*/  ISETP.GT.U32.AND P3, PT, R5.reuse, R165, PT ;  /* 0x000000a50500720c */ /* 0x040fe20003f64070 */
[----:B------:R-:W-:Y:S01]  /*8940*/  @!P1 IMAD.MOV R161, RZ, RZ, -R161 ;  /* 0x000000ffffa19224 */ /* 0x000fe200078e0aa1 */
[----:B------:R-:W-:Y:S01]  /*8950*/  ISETP.GT.U32.AND P1, PT, R5, R164, PT ;  /* 0x000000a40500720c */ /* 0x000fe20003f24070 */
[----:B------:R-:W-:Y:S01]  /*8960*/  @!P4 IMAD.IADD R166, R166, 0x1, -R5 ;  /* 0x00000001a6a6c824 */ /* 0x000fe200078e0a05 */
[----:B------:R-:W-:Y:S01]  /*8970*/  ISETP.GE.AND P6, PT, R7, RZ, PT ;  /* 0x000000ff0700720c */ /* 0x000fe20003fc6270 */
[----:B------:R-:W-:Y:S01]  /*8980*/  @!P0 IMAD.MOV R163, RZ, RZ, -R163 ;  /* 0x000000ffffa38224 */ /* 0x000fe200078e0aa3 */
[----:B------:R-:W-:Y:S01]  /*8990*/  IABS R168, R7 ;  /* 0x0000000700a87213 */ /* 0x000fe20000000000 */
[----:B------:R-:W-:Y:S01]  /*89a0*/  IMAD.HI.U32 R7, R2, R167, RZ ;  /* 0x000000a702077227 */ /* 0x000fe200078e00ff */
[----:B------:R-:W-:-:S02]  /*89b0*/  ISETP.GT.U32.AND P4, PT, R5, R166, PT ;  /* 0x000000a60500720c */ /* 0x000fc40003f84070 */
[----:B------:R-:W-:Y:S01]  /*89c0*/  ISETP.GE.AND P0, PT, R169, RZ, PT ;  /* 0x000000ffa900720c */ /* 0x000fe20003f06270 */
[----:B------:R-:W-:Y:S01]  /*89d0*/  IMAD.MOV R8, RZ, RZ, -R7 ;  /* 0x000000ffff087224 */ /* 0x000fe200078e0a07 */
[----:B------:R-:W-:Y:S01]  /*89e0*/  IABS R169, R10 ;  /* 0x0000000a00a97213 */ /* 0x000fe20000000000 */
[----:B------:R-:W-:-:S04]  /*89f0*/  IMAD.HI.U32 R7, R2, R168, RZ ;  /* 0x000000a802077227 */ /* 0x000fc800078e00ff */
[--C-:B------:R-:W-:Y:S02]  /*8a00*/  @!P3 IMAD.IADD R165, R165, 0x1, -R5.reuse ;  /* 0x00000001a5a5b824 */ /* 0x100fe400078e0a05 */
[----:B------:R-:W-:Y:S01]  /*8a10*/  @!P1 IMAD.IADD R164, R164, 0x1, -R5 ;  /* 0x00000001a4a49824 */ /* 0x000fe200078e0a05 */
[----:B------:R-:W-:Y:S01]  /*8a20*/  ISETP.GE.AND P1, PT, R9, RZ, PT ;  /* 0x000000ff0900720c */ /* 0x000fe20003f26270 */
[C---:B------:R-:W-:Y:S01]  /*8a30*/  IMAD R167, R5.reuse, R8, R167 ;  /* 0x0000000805a77224 */ /* 0x040fe200078e02a7 */
[C---:B------:R-:W-:Y:S01]  /*8a40*/  ISETP.GT.U32.AND P3, PT, R5.reuse, R165, PT ;  /* 0x000000a50500720c */ /* 0x040fe20003f64070 */
[----:B------:R-:W-:Y:S01]  /*8a50*/  IMAD.MOV R7, RZ, RZ, -R7 ;  /* 0x000000ffff077224 */ /* 0x000fe200078e0a07 */
[----:B------:R-:W-:Y:S01]  /*8a60*/  LOP3.LUT R9, R0, 0xaa, RZ, 0xfc, !PT ;  /* 0x000000aa00097812 */ /* 0x000fe200078efcff */
[----:B------:R-:W-:Y:S01]  /*8a70*/  @!P5 IMAD.MOV R164, RZ, RZ, -R164 ;  /* 0x000000ffffa4d224 */ /* 0x000fe200078e0aa4 */
[C---:B------:R-:W-:Y:S01]  /*8a80*/  ISETP.GT.U32.AND P5, PT, R5.reuse, R167, PT ;  /* 0x000000a70500720c */ /* 0x040fe20003fa4070 */
[----:B------:R-:W-:Y:S01]  /*8a90*/  IMAD R168, R5, R7, R168 ;  /* 0x0000000705a87224 */ /* 0x000fe200078e02a8 */
[----:B------:R-:W-:Y:S01]  /*8aa0*/  IABS R170, R9 ;  /* 0x0000000900aa7213 */ /* 0x000fe20000000000 */
[----:B------:R-:W-:-:S02]  /*8ab0*/  @!P4 IMAD.IADD R166, R166, 0x1, -R5 ;  /* 0x00000001a6a6c824 */ /* 0x000fc400078e0a05 */
[----:B------:R-:W-:Y:S01]  /*8ac0*/  IMAD.HI.U32 R8, R2, R169, RZ ;  /* 0x000000a902087227 */ /* 0x000fe200078e00ff */
[----:B------:R-:W-:-:S03]  /*8ad0*/  ISETP.GT.U32.AND P4, PT, R5, R168, PT ;  /* 0x000000a80500720c */ /* 0x000fc60003f84070 */
[--C-:B------:R-:W-:Y:S01]  /*8ae0*/  @!P3 IMAD.IADD R165, R165, 0x1, -R5.reuse ;  /* 0x00000001a5a5b824 */ /* 0x100fe200078e0a05 */
[----:B------:R-:W-:Y:S01]  /*8af0*/  ISETP.GE.AND P3, PT, R10, RZ, PT ;  /* 0x000000ff0a00720c */ /* 0x000fe20003f66270 */
[----:B------:R-:W-:Y:S01]  /*8b00*/  IMAD.MOV R8, RZ, RZ, -R8 ;  /* 0x000000ffff087224 */ /* 0x000fe200078e0a08 */
[----:B------:R-:W-:Y:S01]  /*8b10*/  LOP3.LUT R10, R0, 0xa8, RZ, 0xfc, !PT ;  /* 0x000000a8000a7812 */ /* 0x000fe200078efcff */
[----:B------:R-:W-:Y:S02]  /*8b20*/  @!P5 IMAD.IADD R167, R167, 0x1, -R5 ;  /* 0x00000001a7a7d824 */ /* 0x000fe400078e0a05 */
[C---:B------:R-:W-:Y:S01]  /*8b30*/  IMAD R169, R5.reuse, R8, R169 ;  /* 0x0000000805a97224 */ /* 0x040fe200078e02a9 */
[----:B------:R-:W-:Y:S01]  /*8b40*/  IABS R171, R10 ;  /* 0x0000000a00ab7213 */ /* 0x000fe20000000000 */
[----:B------:R-:W-:Y:S01]  /*8b50*/  @!P2 IMAD.MOV R165, RZ, RZ, -R165 ;  /* 0x000000ffffa5a224 */ /* 0x000fe200078e0aa5 */
[C---:B------:R-:W-:Y:S01]  /*8b60*/  ISETP.GT.U32.AND P5, PT, R5.reuse, R167, PT ;  /* 0x000000a70500720c */ /* 0x040fe20003fa4070 */
[----:B------:R-:W-:Y:S01]  /*8b70*/  @!P4 IMAD.IADD R168, R168, 0x1, -R5 ;  /* 0x00000001a8a8c824 */ /* 0x000fe200078e0a05 */
[----:B------:R-:W-:Y:S01]  /*8b80*/  ISETP.GT.U32.AND P2, PT, R5, R169, PT ;  /* 0x000000a90500720c */ /* 0x000fe20003f44070 */
[----:B------:R-:W-:-:S03]  /*8b90*/  IMAD.HI.U32 R8, R2, R171, RZ ;  /* 0x000000ab02087227 */ /* 0x000fc600078e00ff */
[----:B------:R-:W-:Y:S01]  /*8ba0*/  ISETP.GT.U32.AND P4, PT, R5, R168, PT ;  /* 0x000000a80500720c */ /* 0x000fe20003f84070 */
[----:B------:R-:W-:Y:S01]  /*8bb0*/  @!P0 IMAD.MOV R166, RZ, RZ, -R166 ;  /* 0x000000ffffa68224 */ /* 0x000fe200078e0aa6 */
[----:B------:R-:W-:Y:S01]  /*8bc0*/  ISETP.GE.AND P0, PT, R9, RZ, PT ;  /* 0x000000ff0900720c */ /* 0x000fe20003f06270 */
[----:B------:R-:W-:-:S04]  /*8bd0*/  IMAD.HI.U32 R9, R2, R172, RZ ;  /* 0x000000ac02097227 */ /* 0x000fc800078e00ff */
[----:B------:R-:W-:Y:S02]  /*8be0*/  IMAD.MOV R8, RZ, RZ, -R8 ;  /* 0x000000ffff087224 */ /* 0x000fe400078e0a08 */
[----:B------:R-:W-:-:S04]  /*8bf0*/  IMAD.HI.U32 R7, R2, R170, RZ ;  /* 0x000000aa02077227 */ /* 0x000fc800078e00ff */
[----:B------:R-:W-:Y:S01]  /*8c00*/  @!P5 IMAD.IADD R167, R167, 0x1, -R5 ;  /* 0x00000001a7a7d824 */ /* 0x000fe200078e0a05 */
[----:B------:R-:W-:Y:S01]  /*8c10*/  ISETP.GE.AND P5, PT, R10, RZ, PT ;  /* 0x000000ff0a00720c */ /* 0x000fe20003fa6270 */
[----:B------:R-:W-:Y:S01]  /*8c20*/  IMAD.MOV R9, RZ, RZ, -R9 ;  /* 0x000000ffff097224 */ /* 0x000fe200078e0a09 */
[C---:B------:R-:W-:Y:S01]  /*8c30*/  LOP3.LUT R10, R0.reuse, 0xa4, RZ, 0xfc, !PT ;  /* 0x000000a4000a7812 */ /* 0x040fe200078efcff */
[----:B------:R-:W-:Y:S02]  /*8c40*/  IMAD R171, R5, R8, R171 ;  /* 0x0000000805ab7224 */ /* 0x000fe400078e02ab */
[----:B------:R-:W-:Y:S01]  /*8c50*/  IMAD.MOV R7, RZ, RZ, -R7 ;  /* 0x000000ffff077224 */ /* 0x000fe200078e0a07 */
[----:B------:R-:W-:Y:S01]  /*8c60*/  IABS R173, R10 ;  /* 0x0000000a00ad7213 */ /* 0x000fe20000000000 */
[--C-:B------:R-:W-:Y:S02]  /*8c70*/  @!P2 IMAD.IADD R169, R169, 0x1, -R5.reuse ;  /* 0x00000001a9a9a824 */ /* 0x100fe400078e0a05 */
[C---:B------:R-:W-:Y:S01]  /*8c80*/  IMAD R172, R5.reuse, R9, R172 ;  /* 0x0000000905ac7224 */ /* 0x040fe200078e02ac */
[----:B------:R-:W-:Y:S01]  /*8c90*/  LOP3.LUT R9, R0, 0xa2, RZ, 0xfc, !PT ;  /* 0x000000a200097812 */ /* 0x000fe200078efcff */
[----:B------:R-:W-:Y:S01]  /*8ca0*/  @!P4 IMAD.IADD R168, R168, 0x1, -R5 ;  /* 0x00000001a8a8c824 */ /* 0x000fe200078e0a05 */
[C---:B------:R-:W-:Y:S01]  /*8cb0*/  ISETP.GT.U32.AND P2, PT, R5.reuse, R169, PT ;  /* 0x000000a90500720c */ /* 0x040fe20003f44070 */
[----:B------:R-:W-:Y:S01]  /*8cc0*/  @!P1 IMAD.MOV R167, RZ, RZ, -R167 ;  /* 0x000000ffffa79224 */ /* 0x000fe200078e0aa7 */
[C---:B------:R-:W-:Y:S01]  /*8cd0*/  ISETP.GT.U32.AND P1, PT, R5.reuse, R171, PT ;  /* 0x000000ab0500720c */ /* 0x040fe20003f24070 */
[C---:B------:R-:W-:Y:S01]  /*8ce0*/  IMAD R170, R5.reuse, R7, R170 ;  /* 0x0000000705aa7224 */ /* 0x040fe200078e02aa */
[----:B------:R-:W-:Y:S01]  /*8cf0*/  IABS R174, R9 ;  /* 0x0000000900ae7213 */ /* 0x000fe20000000000 */
[----:B------:R-:W-:Y:S01]  /*8d00*/  @!P6 IMAD.MOV R168, RZ, RZ, -R168 ;  /* 0x000000ffffa8e224 */ /* 0x000fe200078e0aa8 */
[C---:B------:R-:W-:Y:S01]  /*8d10*/  ISETP.GT.U32.AND P6, PT, R5.reuse, R172, PT ;  /* 0x000000ac0500720c */ /* 0x040fe20003fc4070 */
[----:B------:R-:W-:Y:S01]  /*8d20*/  IMAD.HI.U32 R7, R2, R173, RZ ;  /* 0x000000ad02077227 */ /* 0x000fe200078e00ff */
[----:B------:R-:W-:-:S03]  /*8d30*/  ISETP.GT.U32.AND P4, PT, R5, R170, PT ;  /* 0x000000aa0500720c */ /* 0x000fc60003f84070 */
[----:B------:R-:W-:-:S04]  /*8d40*/  IMAD.HI.U32 R8, R2, R174, RZ ;  /* 0x000000ae02087227 */ /* 0x000fc800078e00ff */
[--C-:B------:R-:W-:Y:S02]  /*8d50*/  @!P1 IMAD.IADD R171, R171, 0x1, -R5.reuse ;  /* 0x00000001abab9824 */ /* 0x100fe400078e0a05 */
[--C-:B------:R-:W-:Y:S01]  /*8d60*/  @!P2 IMAD.IADD R169, R169, 0x1, -R5.reuse ;  /* 0x00000001a9a9a824 */ /* 0x100fe200078e0a05 */
[----:B------:R-:W-:Y:S01]  /*8d70*/  ISETP.GE.AND P2, PT, R175, RZ, PT ;  /* 0x000000ffaf00720c */ /* 0x000fe20003f46270 */
[--C-:B------:R-:W-:Y:S01]  /*8d80*/  @!P6 IMAD.IADD R172, R172, 0x1, -R5.reuse ;  /* 0x00000001acace824 */ /* 0x100fe200078e0a05 */
[C---:B------:R-:W-:Y:S01]  /*8d90*/  ISETP.GT.U32.AND P1, PT, R5.reuse, R171, PT ;  /* 0x000000ab0500720c */ /* 0x040fe20003f24070 */
[----:B------:R-:W-:Y:S01]  /*8da0*/  @!P4 IMAD.IADD R170, R170, 0x1, -R5 ;  /* 0x00000001aaaac824 */ /* 0x000fe200078e0a05 */
[----:B------:R-:W-:Y:S01]  /*8db0*/  IABS R175, R180 ;  /* 0x000000b400af7213 */ /* 0x000fe20000000000 */
[----:B------:R-:W-:Y:S01]  /*8dc0*/  @!P3 IMAD.MOV R169, RZ, RZ, -R169 ;  /* 0x000000ffffa9b224 */ /* 0x000fe200078e0aa9 */
[----:B------:R-:W-:Y:S01]  /*8dd0*/  ISETP.GE.AND P3, PT, R10, RZ, PT ;  /* 0x000000ff0a00720c */ /* 0x000fe20003f66270 */
[----:B------:R-:W-:Y:S01]  /*8de0*/  IMAD.MOV R10, RZ, RZ, -R7 ;  /* 0x000000ffff0a7224 */ /* 0x000fe200078e0a07 */
[C---:B------:R-:W-:Y:S01]  /*8df0*/  ISETP.GT.U32.AND P6, PT, R5.reuse, R172, PT ;  /* 0x000000ac0500720c */ /* 0x040fe20003fc4070 */
[----:B------:R-:W-:Y:S01]  /*8e00*/  IMAD.MOV R8, RZ, RZ, -R8 ;  /* 0x000000ffff087224 */ /* 0x000fe200078e0a08 */
[C---:B------:R-:W-:Y:S01]  /*8e10*/  ISETP.GT.U32.AND P4, PT, R5.reuse, R170, PT ;  /* 0x000000aa0500720c */ /* 0x040fe20003f84070 */
[C---:B------:R-:W-:Y:S01]  /*8e20*/  IMAD R173, R5.reuse, R10, R173 ;  /* 0x0000000a05ad7224 */ /* 0x040fe200078e02ad */
[----:B------:R-:W-:Y:S01]  /*8e30*/  LOP3.LUT R10, R0, 0x9c, RZ, 0xfc, !PT ;  /* 0x0000009c000a7812 */ /* 0x000fe200078efcff */
[----:B------:R-:W-:-:S02]  /*8e40*/  IMAD R174, R5, R8, R174 ;  /* 0x0000000805ae7224 */ /* 0x000fc400078e02ae */
[----:B------:R-:W-:Y:S01]  /*8e50*/  @!P1 IMAD.IADD R171, R171, 0x1, -R5 ;  /* 0x00000001abab9824 */ /* 0x000fe200078e0a05 */
[C---:B------:R-:W-:Y:S01]  /*8e60*/  ISETP.GT.U32.AND P1, PT, R5.reuse, R173, PT ;  /* 0x000000ad0500720c */ /* 0x040fe20003f24070 */
[----:B------:R-:W-:Y:S01]  /*8e70*/  VIADD R7, R4, 0x9e ;  /* 0x0000009e04077836 */ /* 0x000fe20000000000 */
[----:B------:R-:W-:Y:S01]  /*8e80*/  IABS R177, R10 ;  /* 0x0000000a00b17213 */ /* 0x000fe20000000000 */
[----:B------:R-:W-:Y:S02]  /*8e90*/  @!P5 IMAD.MOV R171, RZ, RZ, -R171 ;  /* 0x000000ffffabd224 */ /* 0x000fe400078e0aab */
[--C-:B------:R-:W-:Y:S01]  /*8ea0*/  @!P6 IMAD.IADD R172, R172, 0x1, -R5.reuse ;  /* 0x00000001acace824 */ /* 0x100fe200078e0a05 */
[----:B------:R-:W-:Y:S01]  /*8eb0*/  ISETP.GT.U32.AND P6, PT, R5, R174, PT ;  /* 0x000000ae0500720c */ /* 0x000fe20003fc4070 */
[----:B------:R-:W-:Y:S01]  /*8ec0*/  @!P4 IMAD.IADD R170, R170, 0x1, -R5 ;  /* 0x00000001aaaac824 */ /* 0x000fe200078e0a05 */
[----:B------:R-:W-:Y:S01]  /*8ed0*/  ISETP.GE.AND P4, PT, R7, RZ, PT ;  /* 0x000000ff0700720c */ /* 0x000fe20003f86270 */
[----:B------:R-:W-:Y:S01]  /*8ee0*/  @!P2 IMAD.MOV R172, RZ, RZ, -R172 ;  /* 0x000000ffffaca224 */ /* 0x000fe200078e0aac */
[----:B------:R-:W-:Y:S01]  /*8ef0*/  IABS R176, R7 ;  /* 0x0000000700b07213 */ /* 0x000fe20000000000 */
[----:B------:R-:W-:-:S04]  /*8f00*/  IMAD.HI.U32 R7, R2, R175, RZ ;  /* 0x000000af02077227 */ /* 0x000fc800078e00ff */
[----:B------:R-:W-:Y:S02]  /*8f10*/  IMAD.MOV R8, RZ, RZ, -R7 ;  /* 0x000000ffff087224 */ /* 0x000fe400078e0a07 */
[----:B------:R-:W-:Y:S02]  /*8f20*/  @!P1 IMAD.IADD R173, R173, 0x1, -R5 ;  /* 0x00000001adad9824 */ /* 0x000fe400078e0a05 */
[----:B------:R-:W-:Y:S02]  /*8f30*/  IMAD R175, R5, R8, R175 ;  /* 0x0000000805af7224 */ /* 0x000fe400078e02af */
[----:B------:R-:W-:-:S03]  /*8f40*/  IMAD.HI.U32 R8, R2, R177, RZ ;  /* 0x000000b102087227 */ /* 0x000fc600078e00ff */
[C---:B------:R-:W-:Y:S01]  /*8f50*/  ISETP.GT.U32.AND P1, PT, R5.reuse, R175, PT ;  /* 0x000000af0500720c */ /* 0x040fe20003f24070 */
[----:B------:R-:W-:Y:S01]  /*8f60*/  @!P6 IMAD.IADD R174, R174, 0x1, -R5 ;  /* 0x00000001aeaee824 */ /* 0x000fe200078e0a05 */
[----:B------:R-:W-:Y:S01]  /*8f70*/  ISETP.GT.U32.AND P6, PT, R5, R173, PT ;  /* 0x000000ad0500720c */ /* 0x000fe20003fc4070 */
[----:B------:R-:W-:-:S03]  /*8f80*/  IMAD.HI.U32 R7, R2, R176, RZ ;  /* 0x000000b002077227 */ /* 0x000fc600078e00ff */
[C---:B------:R-:W-:Y:S01]  /*8f90*/  ISETP.GT.U32.AND P5, PT, R5.reuse, R174, PT ;  /* 0x000000ae0500720c */ /* 0x040fe20003fa4070 */
[----:B------:R-:W-:Y:S02]  /*8fa0*/  IMAD.MOV R8, RZ, RZ, -R8 ;  /* 0x000000ffff087224 */ /* 0x000fe400078e0a08 */
[----:B------:R-:W-:Y:S02]  /*8fb0*/  IMAD.MOV R7, RZ, RZ, -R7 ;  /* 0x000000ffff077224 */ /* 0x000fe400078e0a07 */
[C---:B------:R-:W-:Y:S02]  /*8fc0*/  IMAD R177, R5.reuse, R8, R177 ;  /* 0x0000000805b17224 */ /* 0x040fe400078e02b1 */
[C---:B------:R-:W-:Y:S02]  /*8fd0*/  IMAD R176, R5.reuse, R7, R176 ;  /* 0x0000000705b07224 */ /* 0x040fe400078e02b0 */
[----:B------:R-:W-:Y:S01]  /*8fe0*/  IMAD.HI.U32 R7, R2, R178, RZ ;  /* 0x000000b202077227 */ /* 0x000fe200078e00ff */
[----:B------:R-:W-:-:S03]  /*8ff0*/  ISETP.GT.U32.AND P2, PT, R5, R177, PT ;  /* 0x000000b10500720c */ /* 0x000fc60003f44070 */
[----:B------:R-:W-:Y:S01]  /*9000*/  @!P6 IMAD.IADD R173, R173, 0x1, -R5 ;  /* 0x00000001adade824 */ /* 0x000fe200078e0a05 */
[----:B------:R-:W-:Y:S01]  /*9010*/  ISETP.GT.U32.AND P6, PT, R5, R176, PT ;  /* 0x000000b00500720c */ /* 0x000fe20003fc4070 */
[----:B------:R-:W-:Y:S02]  /*9020*/  IMAD.MOV R7, RZ, RZ, -R7 ;  /* 0x000000ffff077224 */ /* 0x000fe400078e0a07 */
[----:B------:R-:W-:Y:S01]  /*9030*/  @!P0 IMAD.MOV R170, RZ, RZ, -R170 ;  /* 0x000000ffffaa8224 */ /* 0x000fe200078e0aaa */
[----:B------:R-:W-:Y:S01]  /*9040*/  ISETP.GE.AND P0, PT, R9, RZ, PT ;  /* 0x000000ff0900720c */ /* 0x000fe20003f06270 */
[----:B------:R-:W-:Y:S01]  /*9050*/  IMAD R178, R5, R7, R178 ;  /* 0x0000000705b27224 */ /* 0x000fe200078e02b2 */
[----:B------:R-:W-:Y:S01]  /*9060*/  LOP3.LUT R9, R0, 0x94, RZ, 0xfc, !PT ;  /* 0x0000009400097812 */ /* 0x000fe200078efcff */
[--C-:B------:R-:W-:Y:S02]  /*9070*/  @!P5 IMAD.IADD R174, R174, 0x1, -R5.reuse ;  /* 0x00000001aeaed824 */ /* 0x100fe400078e0a05 */
[----:B------:R-:W-:Y:S01]  /*9080*/  @!P2 IMAD.IADD R177, R177, 0x1, -R5 ;  /* 0x00000001b1b1a824 */ /* 0x000fe200078e0a05 */
[----:B------:R-:W-:Y:S01]  /*9090*/  ISETP.GT.U32.AND P5, PT, R5, R178, PT ;  /* 0x000000b20500720c */ /* 0x000fe20003fa4070 */
[----:B------:R-:W-:-:S04]  /*90a0*/  IMAD.HI.U32 R7, R2, R179, RZ ;  /* 0x000000b302077227 */ /* 0x000fc800078e00ff */
[----:B------:R-:W-:Y:S01]  /*90b0*/  @!P6 IMAD.IADD R176, R176, 0x1, -R5 ;  /* 0x00000001b0b0e824 */ /* 0x000fe200078e0a05 */
[----:B------:R-:W-:Y:S01]  /*90c0*/  ISETP.GE.AND P6, PT, R181, RZ, PT ;  /* 0x000000ffb500720c */ /* 0x000fe20003fc6270 */
[----:B------:R-:W-:Y:S01]  /*90d0*/  @!P0 IMAD.MOV R174, RZ, RZ, -R174 ;  /* 0x000000ffffae8224 */ /* 0x000fe200078e0aae */
[C---:B------:R-:W-:Y:S01]  /*90e0*/  ISETP.GT.U32.AND P0, PT, R5.reuse, R177, PT ;  /* 0x000000b10500720c */ /* 0x040fe20003f04070 */
[----:B------:R-:W-:Y:S01]  /*90f0*/  IMAD.MOV R8, RZ, RZ, -R7 ;  /* 0x000000ffff087224 */ /* 0x000fe200078e0a07 */
[C---:B------:R-:W-:Y:S01]  /*9100*/  ISETP.GT.U32.AND P2, PT, R5.reuse, R176, PT ;  /* 0x000000b00500720c */ /* 0x040fe20003f44070 */
[----:B------:R-:W-:Y:S01]  /*9110*/  @!P3 IMAD.MOV R173, RZ, RZ, -R173 ;  /* 0x000000ffffadb224 */ /* 0x000fe200078e0aad */
[----:B------:R-:W-:Y:S01]  /*9120*/  LOP3.LUT R7, R0, 0x96, RZ, 0xfc, !PT ;  /* 0x0000009600077812 */ /* 0x000fe200078efcff */
[----:B------:R-:W-:Y:S01]  /*9130*/  @!P5 IMAD.IADD R178, R178, 0x1, -R5 ;  /* 0x00000001b2b2d824 */ /* 0x000fe200078e0a05 */
[----:B------:R-:W-:Y:S01]  /*9140*/  ISETP.GE.AND P3, PT, R180, RZ, PT ;  /* 0x000000ffb400720c */ /* 0x000fe20003f66270 */
[----:B------:R-:W-:Y:S01]  /*9150*/  IMAD R179, R5, R8, R179 ;  /* 0x0000000805b37224 */ /* 0x000fe200078e02b3 */
[----:B------:R-:W-:Y:S01]  /*9160*/  IABS R180, R7 ;  /* 0x0000000700b47213 */ /* 0x000fe20000000000 */
[----:B------:R-:W-:Y:S01]  /*9170*/  @!P1 IMAD.IADD R175, R175, 0x1, -R5 ;  /* 0x00000001afaf9824 */ /* 0x000fe200078e0a05 */
[----:B------:R-:W-:-:S02]  /*9180*/  ISETP.GT.U32.AND P5, PT, R5, R178, PT ;  /* 0x000000b20500720c */ /* 0x000fc40003fa4070 */
[----:B------:R-:W-:Y:S01]  /*9190*/  IABS R181, R9 ;  /* 0x0000000900b57213 */ /* 0x000fe20000000000 */
[--C-:B------:R-:W-:Y:S01]  /*91a0*/  @!P0 IMAD.IADD R177, R177, 0x1, -R5.reuse ;  /* 0x00000001b1b18824 */ /* 0x100fe200078e0a05 */
[----:B------:R-:W-:Y:S01]  /*91b0*/  ISETP.GE.AND P0, PT, R7, RZ, PT ;  /* 0x000000ff0700720c */ /* 0x000fe20003f06270 */
[----:B------:R-:W-:Y:S01]  /*91c0*/  @!P2 IMAD.IADD R176, R176, 0x1, -R5 ;  /* 0x00000001b0b0a824 */ /* 0x000fe200078e0a05 */
[C---:B------:R-:W-:Y:S01]  /*91d0*/  ISETP.GT.U32.AND P2, PT, R5.reuse, R179, PT ;  /* 0x000000b30500720c */ /* 0x040fe20003f44070 */
[----:B------:R-:W-:Y:S01]  /*91e0*/  IMAD.HI.U32 R7, R2, R180, RZ ;  /* 0x000000b402077227 */ /* 0x000fe200078e00ff */
[----:B------:R-:W-:-:S03]  /*91f0*/  ISETP.GT.U32.AND P1, PT, R5, R175, PT ;  /* 0x000000af0500720c */ /* 0x000fc60003f24070 */
[----:B------:R-:W-:Y:S02]  /*9200*/  IMAD.MOV R7, RZ, RZ, -R7 ;  /* 0x000000ffff077224 */ /* 0x000fe400078e0a07 */
[--C-:B------:R-:W-:Y:S01]  /*9210*/  @!P5 IMAD.IADD R178, R178, 0x1, -R5.reuse ;  /* 0x00000001b2b2d824 */ /* 0x100fe200078e0a05 */
[----:B------:R-:W-:Y:S01]  /*9220*/  ISETP.GE.AND P5, PT, R9, RZ, PT ;  /* 0x000000ff0900720c */ /* 0x000fe20003fa6270 */
[----:B------:R-:W-:Y:S02]  /*9230*/  IMAD R180, R5, R7, R180 ;  /* 0x0000000705b47224 */ /* 0x000fe400078e02b4 */
[----:B------:R-:W-:Y:S02]  /*9240*/  @!P6 IMAD.MOV R178, RZ, RZ, -R178 ;  /* 0x000000ffffb2e224 */ /* 0x000fe400078e0ab2 */
[--C-:B------:R-:W-:Y:S01]  /*9250*/  @!P2 IMAD.IADD R179, R179, 0x1, -R5.reuse ;  /* 0x00000001b3b3a824 */ /* 0x100fe200078e0a05 */
[----:B------:R-:W-:Y:S01]  /*9260*/  ISETP.GT.U32.AND P6, PT, R5, R180, PT ;  /* 0x000000b40500720c */ /* 0x000fe20003fc4070 */
[----:B------:R-:W-:Y:S01]  /*9270*/  @!P1 IMAD.IADD R175, R175, 0x1, -R5 ;  /* 0x00000001afaf9824 */ /* 0x000fe200078e0a05 */
[----:B------:R-:W-:Y:S01]  /*9280*/  ISETP.GE.AND P1, PT, R10, RZ, PT ;  /* 0x000000ff0a00720c */ /* 0x000fe20003f26270 */
[----:B------:R-:W-:Y:S01]  /*9290*/  IMAD.HI.U32 R8, R2, R181, RZ ;  /* 0x000000b502087227 */ /* 0x000fe200078e00ff */
[----:B------:R-:W-:-:S03]  /*92a0*/  LOP3.LUT R10, R0, 0x92, RZ, 0xfc, !PT ;  /* 0x00000092000a7812 */ /* 0x000fc600078efcff */
[----:B------:R-:W-:Y:S01]  /*92b0*/  @!P4 IMAD.MOV R176, RZ, RZ, -R176 ;  /* 0x000000ffffb0c224 */ /* 0x000fe200078e0ab0 */
[C---:B------:R-:W-:Y:S01]  /*92c0*/  ISETP.GT.U32.AND P4, PT, R5.reuse, R179, PT ;  /* 0x000000b30500720c */ /* 0x040fe20003f84070 */
[----:B------:R-:W-:Y:S01]  /*92d0*/  @!P3 IMAD.MOV R175, RZ, RZ, -R175 ;  /* 0x000000ffffafb224 */ /* 0x000fe200078e0aaf */
[----:B------:R-:W-:Y:S01]  /*92e0*/  ISETP.GE.AND P3, PT, R182, RZ, PT ;  /* 0x000000ffb600720c */ /* 0x000fe20003f66270 */
[----:B------:R-:W-:Y:S01]  /*92f0*/  IMAD.MOV R8, RZ, RZ, -R8 ;  /* 0x000000ffff087224 */ /* 0x000fe200078e0a08 */
[----:B------:R-:W-:Y:S01]  /*9300*/  IABS R182, R10 ;  /* 0x0000000a00b67213 */ /* 0x000fe20000000000 */
[----:B------:R-:W-:Y:S01]  /*9310*/  @!P6 IMAD.IADD R180, R180, 0x1, -R5 ;  /* 0x00000001b4b4e824 */ /* 0x000fe200078e0a05 */
[----:B------:R-:W-:Y:S01]  /*9320*/  ISETP.GE.AND P2, PT, R10, RZ, PT ;  /* 0x000000ff0a00720c */ /* 0x000fe20003f46270 */
[C---:B------:R-:W-:Y:S01]  /*9330*/  IMAD R181, R5.reuse, R8, R181 ;  /* 0x0000000805b57224 */ /* 0x040fe200078e02b5 */
[----:B------:R-:W-:Y:S01]  /*9340*/  LOP3.LUT R8, R0, 0x90, RZ, 0xfc, !PT ;  /* 0x0000009000087812 */ /* 0x000fe200078efcff */
[----:B------:R-:W-:Y:S01]  /*9350*/  IMAD.HI.U32 R7, R2, R182, RZ ;  /* 0x000000b602077227 */ /* 0x000fe200078e00ff */
[----:B------:R-:W-:-:S02]  /*9360*/  ISETP.GT.U32.AND P6, PT, R5, R180, PT ;  /* 0x000000b40500720c */ /* 0x000fc40003fc4070 */
[----:B------:R-:W-:Y:S01]  /*9370*/  IABS R183, R8 ;  /* 0x0000000800b77213 */ /* 0x000fe20000000000 */
[----:B------:R-:W-:Y:S02]  /*9380*/  IMAD.MOV R7, RZ, RZ, -R7 ;  /* 0x000000ffff077224 */ /* 0x000fe400078e0a07 */
[----:B------:R-:W-:Y:S02]  /*9390*/  @!P4 IMAD.IADD R179, R179, 0x1, -R5 ;  /* 0x00000001b3b3c824 */ /* 0x000fe400078e0a05 */
[----:B------:R-:W-:Y:S02]  /*93a0*/  IMAD R182, R5, R7, R182 ;  /* 0x0000000705b67224 */ /* 0x000fe400078e02b6 */
[----:B------:R-:W-:-:S04]  /*93b0*/  IMAD.HI.U32 R7, R2, R183, RZ ;  /* 0x000000b702077227 */ /* 0x000fc800078e00ff */
[----:B------:R-:W-:Y:S01]  /*93c0*/  @!P3 IMAD.MOV R179, RZ, RZ, -R179 ;  /* 0x000000ffffb3b224 */ /* 0x000fe200078e0ab3 */
[C---:B------:R-:W-:Y:S01]  /*93d0*/  ISETP.GT.U32.AND P3, PT, R5.reuse, R181, PT ;  /* 0x000000b50500720c */ /* 0x040fe20003f64070 */
[----:B------:R-:W-:Y:S02]  /*93e0*/  IMAD.MOV R10, RZ, RZ, -R7 ;  /* 0x000000ffff0a7224 */ /* 0x000fe400078e0a07 */
[----:B------:R-:W-:Y:S02]  /*93f0*/  VIADD R9, R4, 0x8e ;  /* 0x0000008e04097836 */ /* 0x000fe40000000000 */
[C---:B------:R-:W-:Y:S02]  /*9400*/  IMAD R183, R5.reuse, R10, R183 ;  /* 0x0000000a05b77224 */ /* 0x040fe400078e02b7 */
[----:B------:R-:W-:Y:S01]  /*9410*/  @!P6 IMAD.IADD R180, R180, 0x1, -R5 ;  /* 0x00000001b4b4e824 */ /* 0x000fe200078e0a05 */
[----:B------:R-:W-:Y:S01]  /*9420*/  ISETP.GT.U32.AND P6, PT, R5, R182, PT ;  /* 0x000000b60500720c */ /* 0x000fe20003fc4070 */
[----:B------:R-:W-:Y:S01]  /*9430*/  @!P1 IMAD.MOV R177, RZ, RZ, -R177 ;  /* 0x000000ffffb19224 */ /* 0x000fe200078e0ab1 */
[----:B------:R-:W-:Y:S01]  /*9440*/  ISETP.GE.AND P4, PT, R9, RZ, PT ;  /* 0x000000ff0900720c */ /* 0x000fe20003f86270 */
[----:B------:R-:W-:Y:S01]  /*9450*/  @!P0 IMAD.MOV R180, RZ, RZ, -R180 ;  /* 0x000000ffffb48224 */ /* 0x000fe200078e0ab4 */
[----:B------:R-:W-:Y:S01]  /*9460*/  IABS R184, R9 ;  /* 0x0000000900b87213 */ /* 0x000fe20000000000 */
[----:B------:R-:W-:Y:S01]  /*9470*/  @!P3 IMAD.IADD R181, R181, 0x1, -R5 ;  /* 0x00000001b5b5b824 */ /* 0x000fe200078e0a05 */
[----:B------:R-:W-:-:S02]  /*9480*/  ISETP.GT.U32.AND P0, PT, R5, R183, PT ;  /* 0x000000b70500720c */ /* 0x000fc40003f04070 */
[----:B------:R-:W-:Y:S02]  /*9490*/  LOP3.LUT R9, R0, 0x8c, RZ, 0xfc, !PT ;  /* 0x0000008c00097812 */ /* 0x000fe400078efcff */
[----:B------:R-:W-:Y:S01]  /*94a0*/  ISETP.GE.AND P1, PT, R8, RZ, PT ;  /* 0x000000ff0800720c */ /* 0x000fe20003f26270 */
[----:B------:R-:W-:Y:S01]  /*94b0*/  IMAD.HI.U32 R8, R2, R184, RZ ;  /* 0x000000b802087227 */ /* 0x000fe200078e00ff */
[----:B------:R-:W-:Y:S02]  /*94c0*/  IABS R185, R9 ;  /* 0x0000000900b97213 */ /* 0x000fe40000000000 */
[----:B------:R-:W-:Y:S01]  /*94d0*/  ISETP.GT.U32.AND P3, PT, R5, R181, PT ;  /* 0x000000b50500720c */ /* 0x000fe20003f64070 */
[----:B------:R-:W-:Y:S02]  /*94e0*/  IMAD.MOV R8, RZ, RZ, -R8 ;  /* 0x000000ffff087224 */ /* 0x000fe400078e0a08 */
[----:B------:R-:W-:Y:S02]  /*94f0*/  @!P6 IMAD.IADD R182, R182, 0x1, -R5 ;  /* 0x00000001b6b6e824 */ /* 0x000fe400078e0a05 */
[----:B------:R-:W-:-:S04]  /*9500*/  IMAD.HI.U32 R7, R2, R185, RZ ;  /* 0x000000b902077227 */ /* 0x000fc800078e00ff */
[----:B------:R-:W-:Y:S02]  /*9510*/  IMAD R184, R5, R8, R184 ;  /* 0x0000000805b87224 */ /* 0x000fe400078e02b8 */
[----:B------:R-:W-:Y:S01]  /*9520*/  @!P0 IMAD.IADD R183, R183, 0x1, -R5 ;  /* 0x00000001b7b78824 */ /* 0x000fe200078e0a05 */
[----:B------:R-:W-:Y:S01]  /*9530*/  ISETP.GT.U32.AND P0, PT, R5, R182, PT ;  /* 0x000000b60500720c */ /* 0x000fe20003f04070 */
[----:B------:R-:W-:Y:S02]  /*9540*/  IMAD.MOV R8, RZ, RZ, -R7 ;  /* 0x000000ffff087224 */ /* 0x000fe400078e0a07 */
[----:B------:R-:W-:-:S04]  /*9550*/  IMAD.HI.U32 R7, R2, R186, RZ ;  /* 0x000000ba02077227 */ /* 0x000fc800078e00ff */
[----:B------:R-:W-:Y:S02]  /*9560*/  IMAD.MOV R7, RZ, RZ, -R7 ;  /* 0x000000ffff077224 */ /* 0x000fe400078e0a07 */
[----:B------:R-:W-:Y:S01]  /*9570*/  @!P3 IMAD.IADD R181, R181, 0x1, -R5 ;  /* 0x00000001b5b5b824 */ /* 0x000fe200078e0a05 */
[C---:B------:R-:W-:Y:S01]  /*9580*/  ISETP.GT.U32.AND P3, PT, R5.reuse, R184, PT ;  /* 0x000000b80500720c */ /* 0x040fe20003f64070 */
[C---:B------:R-:W-:Y:S02]  /*9590*/  IMAD R186, R5.reuse, R7, R186 ;  /* 0x0000000705ba7224 */ /* 0x040fe400078e02ba */
[C---:B------:R-:W-:Y:S02]  /*95a0*/  IMAD R185, R5.reuse, R8, R185 ;  /* 0x0000000805b97224 */ /* 0x040fe400078e02b9 */
[----:B------:R-:W-:Y:S01]  /*95b0*/  @!P0 IMAD.IADD R182, R182, 0x1, -R5 ;  /* 0x00000001b6b68824 */ /* 0x000fe200078e0a05 */
[C---:B------:R-:W-:Y:S01]  /*95c0*/  ISETP.GT.U32.AND P0, PT, R5.reuse, R186, PT ;  /* 0x000000ba0500720c */ /* 0x040fe20003f04070 */
[----:B------:R-:W-:Y:S01]  /*95d0*/  IMAD.HI.U32 R7, R2, R188, RZ ;  /* 0x000000bc02077227 */ /* 0x000fe200078e00ff */
[----:B------:R-:W-:-:S03]  /*95e0*/  ISETP.GT.U32.AND P6, PT, R5, R185, PT ;  /* 0x000000b90500720c */ /* 0x000fc60003fc4070 */
[----:B------:R-:W-:-:S04]  /*95f0*/  IMAD.HI.U32 R8, R2, R187, RZ ;  /* 0x000000bb02087227 */ /* 0x000fc800078e00ff */
[----:B------:R-:W-:Y:S01]  /*9600*/  @!P3 IMAD.IADD R184, R184, 0x1, -R5 ;  /* 0x00000001b8b8b824 */ /* 0x000fe200078e0a05 */
[C---:B------:R-:W-:Y:S01]  /*9610*/  ISETP.GT.U32.AND P3, PT, R5.reuse, R183, PT ;  /* 0x000000b70500720c */ /* 0x040fe20003f64070 */
[----:B------:R-:W-:Y:S02]  /*9620*/  @!P5 IMAD.MOV R181, RZ, RZ, -R181 ;  /* 0x000000ffffb5d224 */ /* 0x000fe400078e0ab5 */
[----:B------:R-:W-:Y:S01]  /*9630*/  IMAD.MOV R7, RZ, RZ, -R7 ;  /* 0x000000ffff077224 */ /* 0x000fe200078e0a07 */
[----:B------:R-:W-:Y:S01]  /*9640*/  ISETP.GT.U32.AND P5, PT, R5, R184, PT ;  /* 0x000000b80500720c */ /* 0x000fe20003fa4070 */
[----:B------:R-:W-:Y:S02]  /*9650*/  IMAD.MOV R8, RZ, RZ, -R8 ;  /* 0x000000ffff087224 */ /* 0x000fe400078e0a08 */
[----:B------:R-:W-:Y:S01]  /*9660*/  @!P0 IMAD.IADD R186, R186, 0x1, -R5 ;  /* 0x00000001baba8824 */ /* 0x000fe200078e0a05 */
[----:B------:R-:W-:Y:S01]  /*9670*/  ISETP.GE.AND P0, PT, R191, RZ, PT ;  /* 0x000000ffbf00720c */ /* 0x000fe20003f06270 */
[----:B------:R-:W-:-:S02]  /*9680*/  IMAD R188, R5, R7, R188 ;  /* 0x0000000705bc7224 */ /* 0x000fc400078e02bc */
[----:B------:R-:W-:Y:S02]  /*9690*/  IMAD R187, R5, R8, R187 ;  /* 0x0000000805bb7224 */ /* 0x000fe400078e02bb */
[----:B------:R-:W-:-:S04]  /*96a0*/  IMAD.HI.U32 R7, R2, R189, RZ ;  /* 0x000000bd02077227 */ /* 0x000fc800078e00ff */
[--C-:B------:R-:W-:Y:S02]  /*96b0*/  @!P6 IMAD.IADD R185, R185, 0x1, -R5.reuse ;  /* 0x00000001b9b9e824 */ /* 0x100fe400078e0a05 */
[----:B------:R-:W-:Y:S01]  /*96c0*/  @!P2 IMAD.MOV R182, RZ, RZ, -R182 ;  /* 0x000000ffffb6a224 */ /* 0x000fe200078e0ab6 */
[----:B------:R-:W-:Y:S01]  /*96d0*/  ISETP.GT.U32.AND P2, PT, R5, R186, PT ;  /* 0x000000ba0500720c */ /* 0x000fe20003f44070 */
[----:B------:R-:W-:Y:S01]  /*96e0*/  @!P3 IMAD.IADD R183, R183, 0x1, -R5 ;  /* 0x00000001b7b7b824 */ /* 0x000fe200078e0a05 */
[C---:B------:R-:W-:Y:S01]  /*96f0*/  ISETP.GT.U32.AND P3, PT, R5.reuse, R187, PT ;  /* 0x000000bb0500720c */ /* 0x040fe20003f64070 */
[----:B------:R-:W-:Y:S01]  /*9700*/  IMAD.HI.U32 R8, R2, R190, RZ ;  /* 0x000000be02087227 */ /* 0x000fe200078e00ff */
[----:B------:R-:W-:-:S03]  /*9710*/  ISETP.GT.U32.AND P6, PT, R5, R185, PT ;  /* 0x000000b90500720c */ /* 0x000fc60003fc4070 */
        /* <DEDUP_REMOVED lines=9> */
[C---:B------:R-:W-:Y:S01]  /*97b0*/  ISETP.GT.U32.AND P4, PT, R5.reuse, R189, PT ;  /* 0x000000bd0500720c */ /* 0x040fe20003f84070 */
[--C-:B------:R-:W-:Y:S01]  /*97c0*/  @!P2 IMAD.IADD R186, R186, 0x1, -R5.reuse ;  /* 0x00000001babaa824 */ /* 0x100fe200078e0a05 */
[----:B------:R-:W-:Y:S01]  /*97d0*/  ISETP.GT.U32.AND P2, PT, R5, R190, PT ;  /* 0x000000be0500720c */ /* 0x000fe20003f44070 */
[----:B------:R-:W-:-:S02]  /*97e0*/  @!P3 IMAD.IADD R187, R187, 0x1, -R5 ;  /* 0x00000001bbbbb824 */ /* 0x000fc400078e0a05 */
[----:B------:R-:W-:Y:S01]  /*97f0*/  @!P6 IMAD.IADD R185, R185, 0x1, -R5 ;  /* 0x00000001b9b9e824 */ /* 0x000fe200078e0a05 */
[C---:B------:R-:W-:Y:S01]  /*9800*/  ISETP.GT.U32.AND P6, PT, R5.reuse, R188, PT ;  /* 0x000000bc0500720c */ /* 0x040fe20003fc4070 */
[----:B------:R-:W-:Y:S02]  /*9810*/  VIADD R7, R4, 0x7e ;  /* 0x0000007e04077836 */ /* 0x000fe40000000000 */
[----:B------:R-:W-:Y:S01]  /*9820*/  @!P1 IMAD.MOV R183, RZ, RZ, -R183 ;  /* 0x000000ffffb79224 */ /* 0x000fe200078e0ab7 */
        /* <DEDUP_REMOVED lines=8> */
[----:B------:R-:W-:Y:S01]  /*98b0*/  @!P2 IMAD.IADD R190, R190, 0x1, -R5 ;  /* 0x00000001bebea824 */ /* 0x000fe200078e0a05 */
[----:B------:R-:W-:Y:S01]  /*98c0*/  ISETP.GT.U32.AND P2, PT, R5, R189, PT ;  /* 0x000000bd0500720c */ /* 0x000fe20003f44070 */
[----:B------:R-:W-:-:S04]  /*98d0*/  IMAD.HI.U32 R8, R2, R192, RZ ;  /* 0x000000c002087227 */ /* 0x000fc800078e00ff */
[----:B------:R-:W-:Y:S02]  /*98e0*/  IMAD.MOV R10, RZ, RZ, -R7 ;  /* 0x000000ffff0a7224 */ /* 0x000fe400078e0a07 */
[--C-:B------:R-:W-:Y:S02]  /*98f0*/  @!P6 IMAD.IADD R188, R188, 0x1, -R5.reuse ;  /* 0x00000001bcbce824 */ /* 0x100fe400078e0a05 */
[----:B------:R-:W-:Y:S01]  /*9900*/  @!P1 IMAD.IADD R187, R187, 0x1, -R5 ;  /* 0x00000001bbbb9824 */ /* 0x000fe200078e0a05 */
[----:B------:R-:W-:Y:S01]  /*9910*/  ISETP.GE.AND P1, PT, R194, RZ, PT ;  /* 0x000000ffc200720c */ /* 0x000fe20003f26270 */
[----:B------:R-:W-:Y:S01]  /*9920*/  IMAD.MOV R8, RZ, RZ, -R8 ;  /* 0x000000ffff087224 */ /* 0x000fe200078e0a08 */
[C---:B------:R-:W-:Y:S01]  /*9930*/  ISETP.GT.U32.AND P6, PT, R5.reuse, R188, PT ;  /* 0x000000bc0500720c */ /* 0x040fe20003fc4070 */
        /* <DEDUP_REMOVED lines=8> */
[----:B------:R-:W-:Y:S01]  /*99c0*/  @!P2 IMAD.IADD R189, R189, 0x1, -R5 ;  /* 0x00000001bdbda824 */ /* 0x000fe200078e0a05 */
[----:B------:R-:W-:Y:S01]  /*99d0*/  ISETP.GT.U32.AND P2, PT, R5, R192, PT ;  /* 0x000000c00500720c */ /* 0x000fe20003f44070 */
[----:B------:R-:W-:Y:S01]  /*99e0*/  IMAD.HI.U32 R7, R2, R193, RZ ;  /* 0x000000c102077227 */ /* 0x000fe200078e00ff */
[----:B------:R-:W-:-:S03]  /*99f0*/  LOP3.LUT R8, R0, 0x7a, RZ, 0xfc, !PT ;  /* 0x0000007a00087812 */ /* 0x000fc600078efcff */
[--C-:B------:R-:W-:Y:S01]  /*9a00*/  @!P6 IMAD.IADD R188, R188, 0x1, -R5.reuse ;  /* 0x00000001bcbce824 */ /* 0x100fe200078e0a05 */
[----:B------:R-:W-:Y:S01]  /*9a10*/  ISETP.GE.AND P6, PT, R195, RZ, PT ;  /* 0x000000ffc300720c */ /* 0x000fe20003fc6270 */
[----:B------:R-:W-:Y:S01]  /*9a20*/  @!P0 IMAD.IADD R190, R190, 0x1, -R5 ;  /* 0x00000001bebe8824 */ /* 0x000fe200078e0a05 */
[----:B------:R-:W-:Y:S01]  /*9a30*/  ISETP.GE.AND P0, PT, R10, RZ, PT ;  /* 0x000000ff0a00720c */ /* 0x000fe20003f06270 */
[----:B------:R-:W-:Y:S01]  /*9a40*/  IMAD.MOV R10, RZ, RZ, -R7 ;  /* 0x000000ffff0a7224 */ /* 0x000fe200078e0a07 */
[----:B------:R-:W-:Y:S01]  /*9a50*/  IABS R194, R8 ;  /* 0x0000000800c27213 */ /* 0x000fe20000000000 */
[--C-:B------:R-:W-:Y:S02]  /*9a60*/  @!P5 IMAD.IADD R191, R191, 0x1, -R5.reuse ;  /* 0x00000001bfbfd824 */ /* 0x100fe400078e0a05 */
[----:B------:R-:W-:Y:S01]  /*9a70*/  @!P1 IMAD.MOV R188, RZ, RZ, -R188 ;  /* 0x000000ffffbc9224 */ /* 0x000fe200078e0abc */
[----:B------:R-:W-:Y:S01]  /*9a80*/  ISETP.GE.AND P1, PT, R9, RZ, PT ;  /* 0x000000ff0900720c */ /* 0x000fe20003f26270 */
[----:B------:R-:W-:Y:S01]  /*9a90*/  @!P2 IMAD.IADD R192, R192, 0x1, -R5 ;  /* 0x00000001c0c0a824 */ /* 0x000fe200078e0a05 */
[----:B------:R-:W-:Y:S01]  /*9aa0*/  LOP3.LUT R9, R0, 0x78, RZ, 0xfc, !PT ;  /* 0x0000007800097812 */ /* 0x000fe200078efcff */
[C---:B------:R-:W-:Y:S01]  /*9ab0*/  IMAD R193, R5.reuse, R10, R193 ;  /* 0x0000000a05c17224 */ /* 0x040fe200078e02c1 */
[C---:B------:R-:W-:Y:S01]  /*9ac0*/  ISETP.GT.U32.AND P5, PT, R5.reuse, R191, PT ;  /* 0x000000bf0500720c */ /* 0x040fe20003fa4070 */
[----:B------:R-:W-:Y:S01]  /*9ad0*/  @!P4 IMAD.MOV R190, RZ, RZ, -R190 ;  /* 0x000000ffffbec224 */ /* 0x000fe200078e0abe */
[----:B------:R-:W-:Y:S01]  /*9ae0*/  IABS R195, R9 ;  /* 0x0000000900c37213 */ /* 0x000fe20000000000 */
[----:B------:R-:W-:Y:S01]  /*9af0*/  IMAD.HI.U32 R7, R2, R194, RZ ;  /* 0x000000c202077227 */ /* 0x000fe200078e00ff */
[----:B------:R-:W-:-:S02]  /*9b00*/  ISETP.GT.U32.AND P2, PT, R5, R192, PT ;  /* 0x000000c00500720c */ /* 0x000fc40003f44070 */
[----:B------:R-:W-:Y:S01]  /*9b10*/  ISETP.GT.U32.AND P4, PT, R5, R193, PT ;  /* 0x000000c10500720c */ /* 0x000fe20003f84070 */
[----:B------:R-:W-:Y:S01]  /*9b20*/  @!P6 IMAD.MOV R189, RZ, RZ, -R189 ;  /* 0x000000ffffbde224 */ /* 0x000fe200078e0abd */
[----:B------:R-:W-:Y:S01]  /*9b30*/  ISETP.GE.AND P6, PT, R8, RZ, PT ;  /* 0x000000ff0800720c */ /* 0x000fe20003fc6270 */
[----:B------:R-:W-:Y:S01]  /*9b40*/  IMAD.HI.U32 R8, R2, R195, RZ ;  /* 0x000000c302087227 */ /* 0x000fe200078e00ff */
[----:B------:R-:W-:-:S03]  /*9b50*/  LOP3.LUT R10, R0, 0x76, RZ, 0xfc, !PT ;  /* 0x00000076000a7812 */ /* 0x000fc600078efcff */
[----:B------:R-:W-:Y:S01]  /*9b60*/  IMAD.MOV R7, RZ, RZ, -R7 ;  /* 0x000000ffff077224 */ /* 0x000fe200078e0a07 */
[----:B------:R-:W-:Y:S01]  /*9b70*/  IABS R196, R10 ;  /* 0x0000000a00c47213 */ /* 0x000fe20000000000 */
[--C-:B------:R-:W-:Y:S01]  /*9b80*/  @!P5 IMAD.IADD R191, R191, 0x1, -R5.reuse ;  /* 0x00000001bfbfd824 */ /* 0x100fe200078e0a05 */
[----:B------:R-:W-:Y:S01]  /*9b90*/  ISETP.GE.AND P5, PT, R9, RZ, PT ;  /* 0x000000ff0900720c */ /* 0x000fe20003fa6270 */
[----:B------:R-:W-:Y:S01]  /*9ba0*/  IMAD.MOV R8, RZ, RZ, -R8 ;  /* 0x000000ffff087224 */ /* 0x000fe200078e0a08 */
[----:B------:R-:W-:Y:S01]  /*9bb0*/  LOP3.LUT R9, R0, 0x74, RZ, 0xfc, !PT ;  /* 0x0000007400097812 */ /* 0x000fe200078efcff */
[C---:B------:R-:W-:Y:S02]  /*9bc0*/  IMAD R194, R5.reuse, R7, R194 ;  /* 0x0000000705c27224 */ /* 0x040fe400078e02c2 */
[----:B------:R-:W-:Y:S01]  /*9bd0*/  @!P2 IMAD.IADD R192, R192, 0x1, -R5 ;  /* 0x00000001c0c0a824 */ /* 0x000fe200078e0a05 */
[----:B------:R-:W-:Y:S01]  /*9be0*/  IABS R197, R9 ;  /* 0x0000000900c57213 */ /* 0x000fe20000000000 */
[----:B------:R-:W-:Y:S01]  /*9bf0*/  IMAD R195, R5, R8, R195 ;  /* 0x0000000805c37224 */ /* 0x000fe200078e02c3 */
[----:B------:R-:W-:Y:S01]  /*9c00*/  ISETP.GE.AND P2, PT, R10, RZ, PT ;  /* 0x000000ff0a00720c */ /* 0x000fe20003f46270 */
[----:B------:R-:W-:-:S02]  /*9c10*/  @!P4 IMAD.IADD R193, R193, 0x1, -R5 ;  /* 0x00000001c1c1c824 */ /* 0x000fc400078e0a05 */
[----:B------:R-:W-:Y:S01]  /*9c20*/  @!P1 IMAD.MOV R191, RZ, RZ, -R191 ;  /* 0x000000ffffbf9224 */ /* 0x000fe200078e0abf */
[C---:B------:R-:W-:Y:S01]  /*9c30*/  ISETP.GT.U32.AND P1, PT, R5.reuse, R194, PT ;  /* 0x000000c20500720c */ /* 0x040fe20003f24070 */
[----:B------:R-:W-:Y:S01]  /*9c40*/  @!P3 IMAD.MOV R192, RZ, RZ, -R192 ;  /* 0x000000ffffc0b224 */ /* 0x000fe200078e0ac0 */
[C---:B------:R-:W-:Y:S01]  /*9c50*/  ISETP.GT.U32.AND P4, PT, R5.reuse, R193, PT ;  /* 0x000000c10500720c */ /* 0x040fe20003f84070 */
[----:B------:R-:W-:Y:S01]  /*9c60*/  IMAD.HI.U32 R7, R2, R196, RZ ;  /* 0x000000c402077227 */ /* 0x000fe200078e00ff */
[----:B------:R-:W-:-:S03]  /*9c70*/  ISETP.GT.U32.AND P3, PT, R5, R195, PT ;  /* 0x000000c30500720c */ /* 0x000fc60003f64070 */
[----:B------:R-:W-:Y:S02]  /*9c80*/  IMAD.MOV R8, RZ, RZ, -R7 ;  /* 0x000000ffff087224 */ /* 0x000fe400078e0a07 */
[----:B------:R-:W-:-:S04]  /*9c90*/  IMAD.HI.U32 R7, R2, R197, RZ ;  /* 0x000000c502077227 */ /* 0x000fc800078e00ff */
[----:B------:R-:W-:Y:S02]  /*9ca0*/  IMAD R196, R5, R8, R196 ;  /* 0x0000000805c47224 */ /* 0x000fe400078e02c4 */
[--C-:B------:R-:W-:Y:S02]  /*9cb0*/  @!P1 IMAD.IADD R194, R194, 0x1, -R5.reuse ;  /* 0x00000001c2c29824 */ /* 0x100fe400078e0a05 */
[--C-:B------:R-:W-:Y:S01]  /*9cc0*/  @!P4 IMAD.IADD R193, R193, 0x1, -R5.reuse ;  /* 0x00000001c1c1c824 */ /* 0x100fe200078e0a05 */
[----:B------:R-:W-:Y:S01]  /*9cd0*/  ISETP.GT.U32.AND P4, PT, R5, R196, PT ;  /* 0x000000c40500720c */ /* 0x000fe20003f84070 */
[----:B------:R-:W-:Y:S01]  /*9ce0*/  @!P3 IMAD.IADD R195, R195, 0x1, -R5 ;  /* 0x00000001c3c3b824 */ /* 0x000fe200078e0a05 */
[----:B------:R-:W-:Y:S01]  /*9cf0*/  ISETP.GT.U32.AND P3, PT, R5, R194, PT ;  /* 0x000000c20500720c */ /* 0x000fe20003f64070 */
[----:B------:R-:W-:Y:S02]  /*9d00*/  IMAD.MOV R10, RZ, RZ, -R7 ;  /* 0x000000ffff0a7224 */ /* 0x000fe400078e0a07 */
[----:B------:R-:W-:-:S04]  /*9d10*/  IMAD.HI.U32 R7, R2, R198, RZ ;  /* 0x000000c602077227 */ /* 0x000fc800078e00ff */
[C---:B------:R-:W-:Y:S01]  /*9d20*/  IMAD R197, R5.reuse, R10, R197 ;  /* 0x0000000a05c57224 */ /* 0x040fe200078e02c5 */
[----:B------:R-:W-:Y:S01]  /*9d30*/  LOP3.LUT R10, R0, 0x70, RZ, 0xfc, !PT ;  /* 0x00000070000a7812 */ /* 0x000fe200078efcff */
[----:B------:R-:W-:Y:S02]  /*9d40*/  IMAD.MOV R7, RZ, RZ, -R7 ;  /* 0x000000ffff077224 */ /* 0x000fe400078e0a07 */
[----:B------:R-:W-:Y:S01]  /*9d50*/  VIADD R8, R4, 0x6e ;  /* 0x0000006e04087836 */ /* 0x000fe20000000000 */
[----:B------:R-:W-:Y:S01]  /*9d60*/  IABS R199, R10 ;  /* 0x0000000a00c77213 */ /* 0x000fe20000000000 */
[--C-:B------:R-:W-:Y:S01]  /*9d70*/  @!P4 IMAD.IADD R196, R196, 0x1, -R5.reuse ;  /* 0x00000001c4c4c824 */ /* 0x100fe200078e0a05 */
[C---:B------:R-:W-:Y:S01]  /*9d80*/  ISETP.GT.U32.AND P4, PT, R5.reuse, R195, PT ;  /* 0x000000c30500720c */ /* 0x040fe20003f84070 */
[----:B------:R-:W-:Y:S01]  /*9d90*/  @!P3 IMAD.IADD R194, R194, 0x1, -R5 ;  /* 0x00000001c2c2b824 */ /* 0x000fe200078e0a05 */
[C---:B------:R-:W-:Y:S01]  /*9da0*/  ISETP.GT.U32.AND P3, PT, R5.reuse, R197, PT ;  /* 0x000000c50500720c */ /* 0x040fe20003f64070 */
[----:B------:R-:W-:Y:S01]  /*9db0*/  IMAD R198, R5, R7, R198 ;  /* 0x0000000705c67224 */ /* 0x000fe200078e02c6 */
[----:B------:R-:W-:Y:S01]  /*9dc0*/  ISETP.GE.AND P1, PT, R8, RZ, PT ;  /* 0x000000ff0800720c */ /* 0x000fe20003f26270 */
[----:B------:R-:W-:Y:S01]  /*9dd0*/  IMAD.HI.U32 R7, R2, R199, RZ ;  /* 0x000000c702077227 */ /* 0x000fe200078e00ff */
[----:B------:R-:W-:-:S03]  /*9de0*/  IABS R200, R8 ;  /* 0x0000000800c87213 */ /* 0x000fc60000000000 */
[----:B------:R-:W-:Y:S02]  /*9df0*/  IMAD.MOV R8, RZ, RZ, -R7 ;  /* 0x000000ffff087224 */ /* 0x000fe400078e0a07 */
[----:B------:R-:W-:Y:S01]  /*9e00*/  @!P0 IMAD.MOV R193, RZ, RZ, -R193 ;  /* 0x000000ffffc18224 */ /* 0x000fe200078e0ac1 */
[C---:B------:R-:W-:Y:S01]  /*9e10*/  ISETP.GT.U32.AND P0, PT, R5.reuse, R196, PT ;  /* 0x000000c40500720c */ /* 0x040fe20003f04070 */
[----:B------:R-:W-:Y:S02]  /*9e20*/  IMAD R199, R5, R8, R199 ;  /* 0x0000000805c77224 */ /* 0x000fe400078e02c7 */
[--C-:B------:R-:W-:Y:S01]  /*9e30*/  @!P4 IMAD.IADD R195, R195, 0x1, -R5.reuse ;  /* 0x00000001c3c3c824 */ /* 0x100fe200078e0a05 */
[----:B------:R-:W-:Y:S01]  /*9e40*/  ISETP.GT.U32.AND P4, PT, R5, R198, PT ;  /* 0x000000c60500720c */ /* 0x000fe20003f84070 */
[----:B------:R-:W-:Y:S01]  /*9e50*/  @!P3 IMAD.IADD R197, R197, 0x1, -R5 ;  /* 0x00000001c5c5b824 */ /* 0x000fe200078e0a05 */
[----:B------:R-:W-:Y:S01]  /*9e60*/  ISETP.GT.U32.AND P3, PT, R5, R199, PT ;  /* 0x000000c70500720c */ /* 0x000fe20003f64070 */
[----:B------:R-:W-:-:S04]  /*9e70*/  IMAD.HI.U32 R7, R2, R200, RZ ;  /* 0x000000c802077227 */ /* 0x000fc800078e00ff */
[----:B------:R-:W-:-:S04]  /*9e80*/  IMAD.HI.U32 R8, R2, R201, RZ ;  /* 0x000000c902087227 */ /* 0x000fc800078e00ff */
[--C-:B------:R-:W-:Y:S01]  /*9e90*/  @!P0 IMAD.IADD R196, R196, 0x1, -R5.reuse ;  /* 0x00000001c4c48824 */ /* 0x100fe200078e0a05 */
[----:B------:R-:W-:Y:S01]  /*9ea0*/  ISETP.GE.AND P0, PT, R9, RZ, PT ;  /* 0x000000ff0900720c */ /* 0x000fe20003f06270 */
[--C-:B------:R-:W-:Y:S01]  /*9eb0*/  @!P4 IMAD.IADD R198, R198, 0x1, -R5.reuse ;  /* 0x00000001c6c6c824 */ /* 0x100fe200078e0a05 */
[----:B------:R-:W-:Y:S01]  /*9ec0*/  ISETP.GE.AND P4, PT, R203, RZ, PT ;  /* 0x000000ffcb00720c */ /* 0x000fe20003f86270 */
[----:B------:R-:W-:Y:S01]  /*9ed0*/  @!P3 IMAD.IADD R199, R199, 0x1, -R5 ;  /* 0x00000001c7c7b824 */ /* 0x000fe200078e0a05 */
[C---:B------:R-:W-:Y:S01]  /*9ee0*/  ISETP.GT.U32.AND P3, PT, R5.reuse, R197, PT ;  /* 0x000000c50500720c */ /* 0x040fe20003f64070 */
[----:B------:R-:W-:Y:S01]  /*9ef0*/  @!P6 IMAD.MOV R194, RZ, RZ, -R194 ;  /* 0x000000ffffc2e224 */ /* 0x000fe200078e0ac2 */
[----:B------:R-:W-:Y:S01]  /*9f00*/  ISETP.GT.U32.AND P6, PT, R5, R198, PT ;  /* 0x000000c60500720c */ /* 0x000fe20003fc4070 */
[----:B------:R-:W-:Y:S01]  /*9f10*/  IMAD.MOV R9, RZ, RZ, -R7 ;  /* 0x000000ffff097224 */ /* 0x000fe200078e0a07 */
[----:B------:R-:W-:Y:S01]  /*9f20*/  IABS R203, R208 ;  /* 0x000000d000cb7213 */ /* 0x000fe20000000000 */
[----:B------:R-:W-:-:S02]  /*9f30*/  IMAD.MOV R8, RZ, RZ, -R8 ;  /* 0x000000ffff087224 */ /* 0x000fc400078e0a08 */
[----:B------:R-:W-:-:S04]  /*9f40*/  IMAD.HI.U32 R7, R2, R202, RZ ;  /* 0x000000ca02077227 */ /* 0x000fc800078e00ff */
[----:B------:R-:W-:Y:S02]  /*9f50*/  IMAD R201, R5, R8, R201 ;  /* 0x0000000805c97224 */ /* 0x000fe400078e02c9 */
[----:B------:R-:W-:Y:S02]  /*9f60*/  IMAD.MOV R7, RZ, RZ, -R7 ;  /* 0x000000ffff077224 */ /* 0x000fe400078e0a07 */
[--C-:B------:R-:W-:Y:S01]  /*9f70*/  @!P3 IMAD.IADD R197, R197, 0x1, -R5.reuse ;  /* 0x00000001c5c5b824 */ /* 0x100fe200078e0a05 */
[C---:B------:R-:W-:Y:S01]  /*9f80*/  ISETP.GT.U32.AND P3, PT, R5.reuse, R201, PT ;  /* 0x000000c90500720c */ /* 0x040fe20003f64070 */
[C---:B------:R-:W-:Y:S02]  /*9f90*/  IMAD R202, R5.reuse, R7, R202 ;  /* 0x0000000705ca7224 */ /* 0x040fe400078e02ca */
[----:B------:R-:W-:Y:S02]  /*9fa0*/  @!P6 IMAD.IADD R198, R198, 0x1, -R5 ;  /* 0x00000001c6c6e824 */ /* 0x000fe400078e0a05 */
[C---:B------:R-:W-:Y:S01]  /*9fb0*/  IMAD R200, R5.reuse, R9, R200 ;  /* 0x0000000905c87224 */ /* 0x040fe200078e02c8 */
[----:B------:R-:W-:Y:S01]  /*9fc0*/  ISETP.GT.U32.AND P6, PT, R5, R202, PT ;  /* 0x000000ca0500720c */ /* 0x000fe20003fc4070 */
[----:B------:R-:W-:Y:S01]  /*9fd0*/  IMAD.HI.U32 R7, R2, R203, RZ ;  /* 0x000000cb02077227 */ /* 0x000fe200078e00ff */
[----:B------:R-:W-:-:S03]  /*9fe0*/  LOP3.LUT R9, R0, 0x66, RZ, 0xfc, !PT ;  /* 0x0000006600097812 */ /* 0x000fc600078efcff */
[----:B------:R-:W-:Y:S01]  /*9ff0*/  IMAD.MOV R8, RZ, RZ, -R7 ;  /* 0x000000ffff087224 */ /* 0x000fe200078e0a07 */
[----:B------:R-:W-:Y:S01]  /*a000*/  IABS R204, R9 ;  /* 0x0000000900cc7213 */ /* 0x000fe20000000000 */
[----:B------:R-:W-:Y:S02]  /*a010*/  @!P3 IMAD.IADD R201, R201, 0x1, -R5 ;  /* 0x00000001c9c9b824 */ /* 0x000fe400078e0a05 */
[----:B------:R-:W-:Y:S01]  /*a020*/  @!P5 IMAD.MOV R195, RZ, RZ, -R195 ;  /* 0x000000ffffc3d224 */ /* 0x000fe200078e0ac3 */
[----:B------:R-:W-:Y:S01]  /*a030*/  ISETP.GT.U32.AND P5, PT, R5, R199, PT ;  /* 0x000000c70500720c */ /* 0x000fe20003fa4070 */
[----:B------:R-:W-:-:S04]  /*a040*/  IMAD.HI.U32 R7, R2, R204, RZ ;  /* 0x000000cc02077227 */ /* 0x000fc800078e00ff */
[----:B------:R-:W-:Y:S01]  /*a050*/  @!P6 IMAD.IADD R202, R202, 0x1, -R5 ;  /* 0x00000001cacae824 */ /* 0x000fe200078e0a05 */
[C---:B------:R-:W-:Y:S01]  /*a060*/  ISETP.GT.U32.AND P6, PT, R5.reuse, R201, PT ;  /* 0x000000c90500720c */ /* 0x040fe20003fc4070 */
[----:B------:R-:W-:Y:S02]  /*a070*/  IMAD.MOV R7, RZ, RZ, -R7 ;  /* 0x000000ffff077224 */ /* 0x000fe400078e0a07 */
[----:B------:R-:W-:Y:S01]  /*a080*/  @!P2 IMAD.MOV R196, RZ, RZ, -R196 ;  /* 0x000000ffffc4a224 */ /* 0x000fe200078e0ac4 */
[C---:B------:R-:W-:Y:S01]  /*a090*/  ISETP.GT.U32.AND P2, PT, R5.reuse, R200, PT ;  /* 0x000000c80500720c */ /* 0x040fe20003f44070 */
[C---:B------:R-:W-:Y:S02]  /*a0a0*/  IMAD R204, R5.reuse, R7, R204 ;  /* 0x0000000705cc7224 */ /* 0x040fe400078e02cc */
[----:B------:R-:W-:Y:S01]  /*a0b0*/  @!P0 IMAD.MOV R197, RZ, RZ, -R197 ;  /* 0x000000ffffc58224 */ /* 0x000fe200078e0ac5 */
[----:B------:R-:W-:Y:S01]  /*a0c0*/  ISETP.GT.U32.AND P0, PT, R5, R202, PT ;  /* 0x000000ca0500720c */ /* 0x000fe20003f04070 */
[----:B------:R-:W-:Y:S01]  /*a0d0*/  @!P5 IMAD.IADD R199, R199, 0x1, -R5 ;  /* 0x00000001c7c7d824 */ /* 0x000fe200078e0a05 */
[----:B------:R-:W-:Y:S01]  /*a0e0*/  ISETP.GE.AND P5, PT, R10, RZ, PT ;  /* 0x000000ff0a00720c */ /* 0x000fe20003fa6270 */
[----:B------:R-:W-:Y:S01]  /*a0f0*/  IMAD.HI.U32 R7, R2, R205, RZ ;  /* 0x000000cd02077227 */ /* 0x000fe200078e00ff */
[----:B------:R-:W-:-:S03]  /*a100*/  LOP3.LUT R10, R0, 0x62, RZ, 0xfc, !PT ;  /* 0x00000062000a7812 */ /* 0x000fc600078efcff */
[--C-:B------:R-:W-:Y:S01]  /*a110*/  @!P6 IMAD.IADD R201, R201, 0x1, -R5.reuse ;  /* 0x00000001c9c9e824 */ /* 0x100fe200078e0a05 */
[C---:B------:R-:W-:Y:S01]  /*a120*/  ISETP.GT.U32.AND P6, PT, R5.reuse, R204, PT ;  /* 0x000000cc0500720c */ /* 0x040fe20003fc4070 */
[----:B------:R-:W-:Y:S01]  /*a130*/  @!P2 IMAD.IADD R200, R200, 0x1, -R5 ;  /* 0x00000001c8c8a824 */ /* 0x000fe200078e0a05 */
[----:B------:R-:W-:Y:S01]  /*a140*/  ISETP.GE.AND P2, PT, R206, RZ, PT ;  /* 0x000000ffce00720c */ /* 0x000fe20003f46270 */
[C---:B------:R-:W-:Y:S01]  /*a150*/  IMAD R203, R5.reuse, R8, R203 ;  /* 0x0000000805cb7224 */ /* 0x040fe200078e02cb */
[----:B------:R-:W-:Y:S01]  /*a160*/  IABS R206, R10 ;  /* 0x0000000a00ce7213 */ /* 0x000fe20000000000 */
[----:B------:R-:W-:Y:S01]  /*a170*/  IMAD.MOV R8, RZ, RZ, -R7 ;  /* 0x000000ffff087224 */ /* 0x000fe200078e0a07 */
[----:B------:R-:W-:Y:S01]  /*a180*/  ISETP.GT.U32.AND P3, PT, R5, R200, PT ;  /* 0x000000c80500720c */ /* 0x000fe20003f64070 */
[----:B------:R-:W-:Y:S01]  /*a190*/  @!P0 IMAD.IADD R202, R202, 0x1, -R5 ;  /* 0x00000001caca8824 */ /* 0x000fe200078e0a05 */
[----:B------:R-:W-:Y:S01]  /*a1a0*/  ISETP.GE.AND P0, PT, R9, RZ, PT ;  /* 0x000000ff0900720c */ /* 0x000fe20003f06270 */
[----:B------:R-:W-:-:S04]  /*a1b0*/  IMAD.HI.U32 R7, R2, R206, RZ ;  /* 0x000000ce02077227 */ /* 0x000fc800078e00ff */
[----:B------:R-:W-:Y:S02]  /*a1c0*/  @!P6 IMAD.IADD R204, R204, 0x1, -R5 ;  /* 0x00000001cccce824 */ /* 0x000fe400078e0a05 */
[----:B------:R-:W-:Y:S02]  /*a1d0*/  IMAD.MOV R9, RZ, RZ, -R7 ;  /* 0x000000ffff097224 */ /* 0x000fe400078e0a07 */
[----:B------:R-:W-:Y:S01]  /*a1e0*/  @!P4 IMAD.MOV R198, RZ, RZ, -R198 ;  /* 0x000000ffffc6c224 */ /* 0x000fe200078e0ac6 */
[C---:B------:R-:W-:Y:S01]  /*a1f0*/  ISETP.GT.U32.AND P6, PT, R5.reuse, R204, PT ;  /* 0x000000cc0500720c */ /* 0x040fe20003fc4070 */
[C---:B------:R-:W-:Y:S01]  /*a200*/  IMAD R206, R5.reuse, R9, R206 ;  /* 0x0000000905ce7224 */ /* 0x040fe200078e02ce */
[----:B------:R-:W-:Y:S01]  /*a210*/  ISETP.GT.U32.AND P4, PT, R5, R203, PT ;  /* 0x000000cb0500720c */ /* 0x000fe20003f84070 */
[----:B------:R-:W-:Y:S01]  /*a220*/  @!P5 IMAD.MOV R199, RZ, RZ, -R199 ;  /* 0x000000ffffc7d224 */ /* 0x000fe200078e0ac7 */
[----:B------:R-:W-:Y:S01]  /*a230*/  ISETP.GE.AND P5, PT, R207, RZ, PT ;  /* 0x000000ffcf00720c */ /* 0x000fe20003fa6270 */
[----:B------:R-:W-:Y:S01]  /*a240*/  IMAD R205, R5, R8, R205 ;  /* 0x0000000805cd7224 */ /* 0x000fe200078e02cd */
[----:B------:R-:W-:Y:S01]  /*a250*/  IABS R207, R210 ;  /* 0x000000d200cf7213 */ /* 0x000fe20000000000 */
[----:B------:R-:W-:-:S02]  /*a260*/  @!P2 IMAD.MOV R201, RZ, RZ, -R201 ;  /* 0x000000ffffc9a224 */ /* 0x000fc400078e0ac9 */
[----:B------:R-:W-:Y:S01]  /*a270*/  @!P3 IMAD.IADD R200, R200, 0x1, -R5 ;  /* 0x00000001c8c8b824 */ /* 0x000fe200078e0a05 */
[----:B------:R-:W-:Y:S01]  /*a280*/  ISETP.GT.U32.AND P2, PT, R5, R205, PT ;  /* 0x000000cd0500720c */ /* 0x000fe20003f44070 */
[----:B------:R-:W-:Y:S01]  /*a290*/  IMAD.HI.U32 R7, R2, R207, RZ ;  /* 0x000000cf02077227 */ /* 0x000fe200078e00ff */
[----:B------:R-:W-:-:S03]  /*a2a0*/  ISETP.GE.AND P3, PT, R208, RZ, PT ;  /* 0x000000ffd000720c */ /* 0x000fc60003f66270 */
[--C-:B------:R-:W-:Y:S01]  /*a2b0*/  @!P6 IMAD.IADD R204, R204, 0x1, -R5.reuse ;  /* 0x00000001cccce824 */ /* 0x100fe200078e0a05 */
[----:B------:R-:W-:Y:S01]  /*a2c0*/  ISETP.GT.U32.AND P6, PT, R5, R206, PT ;  /* 0x000000ce0500720c */ /* 0x000fe20003fc4070 */
[----:B------:R-:W-:Y:S01]  /*a2d0*/  @!P4 IMAD.IADD R203, R203, 0x1, -R5 ;  /* 0x00000001cbcbc824 */ /* 0x000fe200078e0a05 */
[----:B------:R-:W-:Y:S01]  /*a2e0*/  ISETP.GE.AND P4, PT, R209, RZ, PT ;  /* 0x000000ffd100720c */ /* 0x000fe20003f86270 */
[----:B------:R-:W-:Y:S01]  /*a2f0*/  @!P5 IMAD.MOV R202, RZ, RZ, -R202 ;  /* 0x000000ffffcad224 */ /* 0x000fe200078e0aca */
[----:B------:R-:W-:Y:S01]  /*a300*/  ISETP.GE.AND P5, PT, R10, RZ, PT ;  /* 0x000000ff0a00720c */ /* 0x000fe20003fa6270 */
[----:B------:R-:W-:Y:S01]  /*a310*/  @!P1 IMAD.MOV R200, RZ, RZ, -R200 ;  /* 0x000000ffffc89224 */ /* 0x000fe200078e0ac8 */
[----:B------:R-:W-:Y:S01]  /*a320*/  ISETP.GT.U32.AND P1, PT, R5, R203, PT ;  /* 0x000000cb0500720c */ /* 0x000fe20003f24070 */
[----:B------:R-:W-:Y:S01]  /*a330*/  IMAD.MOV R10, RZ, RZ, -R7 ;  /* 0x000000ffff0a7224 */ /* 0x000fe200078e0a07 */
[----:B------:R-:W-:Y:S01]  /*a340*/  LOP3.LUT R7, R0, 0x5c, RZ, 0xfc, !PT ;  /* 0x0000005c00077812 */ /* 0x000fe200078efcff */
[----:B------:R-:W-:-:S02]  /*a350*/  @!P2 IMAD.IADD R205, R205, 0x1, -R5 ;  /* 0x00000001cdcda824 */ /* 0x000fc400078e0a05 */
[C---:B------:R-:W-:Y:S02]  /*a360*/  IMAD R207, R5.reuse, R10, R207 ;  /* 0x0000000a05cf7224 */ /* 0x040fe400078e02cf */
[--C-:B------:R-:W-:Y:S01]  /*a370*/  @!P6 IMAD.IADD R206, R206, 0x1, -R5.reuse ;  /* 0x00000001cecee824 */ /* 0x100fe200078e0a05 */
[C---:B------:R-:W-:Y:S01]  /*a380*/  ISETP.GT.U32.AND P2, PT, R5.reuse, R205, PT ;  /* 0x000000cd0500720c */ /* 0x040fe20003f44070 */
[----:B------:R-:W-:Y:S02]  /*a390*/  VIADD R8, R4, 0x5e ;  /* 0x0000005e04087836 */ /* 0x000fe40000000000 */
[----:B------:R-:W-:Y:S01]  /*a3a0*/  @!P0 IMAD.MOV R204, RZ, RZ, -R204 ;  /* 0x000000ffffcc8224 */ /* 0x000fe200078e0acc */
[----:B------:R-:W-:Y:S01]  /*a3b0*/  ISETP.GT.U32.AND P6, PT, R5, R206, PT ;  /* 0x000000ce0500720c */ /* 0x000fe20003fc4070 */
[----:B------:R-:W-:Y:S01]  /*a3c0*/  @!P1 IMAD.IADD R203, R203, 0x1, -R5 ;  /* 0x00000001cbcb9824 */ /* 0x000fe200078e0a05 */
[----:B------:R-:W-:Y:S01]  /*a3d0*/  ISETP.GE.AND P1, PT, R8, RZ, PT ;  /* 0x000000ff0800720c */ /* 0x000fe20003f26270 */
[----:B------:R-:W-:Y:S01]  /*a3e0*/  IMAD.HI.U32 R10, R2, R213, RZ ;  /* 0x000000d5020a7227 */ /* 0x000fe200078e00ff */
[----:B------:R-:W-:-:S02]  /*a3f0*/  IABS R208, R8 ;  /* 0x0000000800d07213 */ /* 0x000fc40000000000 */
[----:B------:R-:W-:Y:S01]  /*a400*/  LOP3.LUT R8, R0, 0x5a, RZ, 0xfc, !PT ;  /* 0x0000005a00087812 */ /* 0x000fe200078efcff */
[----:B------:R-:W-:Y:S01]  /*a410*/  @!P3 IMAD.MOV R203, RZ, RZ, -R203 ;  /* 0x000000ffffcbb224 */ /* 0x000fe200078e0acb */
[----:B------:R-:W-:Y:S01]  /*a420*/  ISETP.GE.AND P3, PT, R210, RZ, PT ;  /* 0x000000ffd200720c */ /* 0x000fe20003f66270 */
[--C-:B------:R-:W-:Y:S01]  /*a430*/  @!P2 IMAD.IADD R205, R205, 0x1, -R5.reuse ;  /* 0x00000001cdcda824 */ /* 0x100fe200078e0a05 */
[----:B------:R-:W-:Y:S01]  /*a440*/  IABS R210, R7 ;  /* 0x0000000700d27213 */ /* 0x000fe20000000000 */
[----:B------:R-:W-:Y:S01]  /*a450*/  IMAD.MOV R10, RZ, RZ, -R10 ;  /* 0x000000ffff0a7224 */ /* 0x000fe200078e0a0a */
[----:B------:R-:W-:Y:S01]  /*a460*/  ISETP.GE.AND P0, PT, R7, RZ, PT ;  /* 0x000000ff0700720c */ /* 0x000fe20003f06270 */
[----:B------:R-:W-:Y:S01]  /*a470*/  @!P6 IMAD.IADD R206, R206, 0x1, -R5 ;  /* 0x00000001cecee824 */ /* 0x000fe200078e0a05 */
[----:B------:R-:W-:Y:S01]  /*a480*/  ISETP.GT.U32.AND P6, PT, R5, R207, PT ;  /* 0x000000cf0500720c */ /* 0x000fe20003fc4070 */
[----:B------:R-:W-:Y:S01]  /*a490*/  IMAD.HI.U32 R7, R2, R208, RZ ;  /* 0x000000d002077227 */ /* 0x000fe200078e00ff */
[----:B------:R-:W-:-:S02]  /*a4a0*/  ISETP.GE.AND P2, PT, R8, RZ, PT ;  /* 0x000000ff0800720c */ /* 0x000fc40003f46270 */
[----:B------:R-:W-:Y:S01]  /*a4b0*/  IABS R211, R8 ;  /* 0x0000000800d37213 */ /* 0x000fe20000000000 */
[----:B------:R-:W-:-:S04]  /*a4c0*/  IMAD.HI.U32 R8, R2, R210, RZ ;  /* 0x000000d202087227 */ /* 0x000fc800078e00ff */
[----:B------:R-:W-:Y:S02]  /*a4d0*/  IMAD.MOV R209, RZ, RZ, -R7 ;  /* 0x000000ffffd17224 */ /* 0x000fe400078e0a07 */
[----:B------:R-:W-:-:S04]  /*a4e0*/  IMAD.HI.U32 R9, R2, R211, RZ ;  /* 0x000000d302097227 */ /* 0x000fc800078e00ff */
[----:B------:R-:W-:Y:S02]  /*a4f0*/  @!P6 IMAD.IADD R207, R207, 0x1, -R5 ;  /* 0x00000001cfcfe824 */ /* 0x000fe400078e0a05 */
[----:B------:R-:W-:Y:S02]  /*a500*/  IMAD.MOV R8, RZ, RZ, -R8 ;  /* 0x000000ffff087224 */ /* 0x000fe400078e0a08 */
[C---:B------:R-:W-:Y:S01]  /*a510*/  IMAD R208, R5.reuse, R209, R208 ;  /* 0x000000d105d07224 */ /* 0x040fe200078e02d0 */
[C---:B------:R-:W-:Y:S01]  /*a520*/  ISETP.GT.U32.AND P6, PT, R5.reuse, R207, PT ;  /* 0x000000cf0500720c */ /* 0x040fe20003fc4070 */
[----:B------:R-:W-:Y:S02]  /*a530*/  IMAD.MOV R212, RZ, RZ, -R9 ;  /* 0x000000ffffd47224 */ /* 0x000fe400078e0a09 */
[C---:B------:R-:W-:Y:S02]  /*a540*/  IMAD R209, R5.reuse, R8, R210 ;  /* 0x0000000805d17224 */ /* 0x040fe400078e02d2 */
[----:B------:R-:W-:-:S02]  /*a550*/  IMAD R210, R5, R212, R211 ;  /* 0x000000d405d27224 */ /* 0x000fc400078e02d3 */
[----:B------:R-:W-:Y:S01]  /*a560*/  @!P5 IMAD.MOV R206, RZ, RZ, -R206 ;  /* 0x000000ffffced224 */ /* 0x000fe200078e0ace */
[C---:B------:R-:W-:Y:S01]  /*a570*/  ISETP.GT.U32.AND P5, PT, R5.reuse, R209, PT ;  /* 0x000000d10500720c */ /* 0x040fe20003fa4070 */
[----:B------:R-:W-:Y:S01]  /*a580*/  @!P4 IMAD.MOV R205, RZ, RZ, -R205 ;  /* 0x000000ffffcdc224 */ /* 0x000fe200078e0acd */
[C---:B------:R-:W-:Y:S01]  /*a590*/  ISETP.GT.U32.AND P4, PT, R5.reuse, R208, PT ;  /* 0x000000d00500720c */ /* 0x040fe20003f84070 */
[----:B------:R-:W-:Y:S01]  /*a5a0*/  IMAD R211, R5, R10, R213 ;  /* 0x0000000a05d37224 */ /* 0x000fe200078e02d5 */
[----:B------:R-:W-:Y:S01]  /*a5b0*/  IABS R213, R221 ;  /* 0x000000dd00d57213 */ /* 0x000fe20000000000 */
[----:B------:R-:W-:Y:S01]  /*a5c0*/  @!P6 IMAD.IADD R207, R207, 0x1, -R5 ;  /* 0x00000001cfcfe824 */ /* 0x000fe200078e0a05 */
[----:B------:R-:W-:Y:S01]  /*a5d0*/  ISETP.GT.U32.AND P6, PT, R5, R210, PT ;  /* 0x000000d20500720c */ /* 0x000fe20003fc4070 */
[----:B------:R-:W-:Y:S01]  /*a5e0*/  IMAD.HI.U32 R7, R2, R214, RZ ;  /* 0x000000d602077227 */ /* 0x000fe200078e00ff */
[----:B------:R-:W-:-:S03]  /*a5f0*/  LOP3.LUT R10, R0, 0x4a, RZ, 0xfc, !PT ;  /* 0x0000004a000a7812 */ /* 0x000fc600078efcff */
[----:B------:R-:W-:Y:S01]  /*a600*/  IMAD.MOV R7, RZ, RZ, -R7 ;  /* 0x000000ffff077224 */ /* 0x000fe200078e0a07 */
[----:B------:R-:W-:Y:S01]  /*a610*/  IABS R226, R10 ;  /* 0x0000000a00e27213 */ /* 0x000fe20000000000 */
[--C-:B------:R-:W-:Y:S02]  /*a620*/  @!P5 IMAD.IADD R209, R209, 0x1, -R5.reuse ;  /* 0x00000001d1d1d824 */ /* 0x100fe400078e0a05 */
[--C-:B------:R-:W-:Y:S01]  /*a630*/  @!P4 IMAD.IADD R208, R208, 0x1, -R5.reuse ;  /* 0x00000001d0d0c824 */ /* 0x100fe200078e0a05 */
[C---:B------:R-:W-:Y:S01]  /*a640*/  ISETP.GT.U32.AND P4, PT, R5.reuse, R211, PT ;  /* 0x000000d30500720c */ /* 0x040fe20003f84070 */
[C---:B------:R-:W-:Y:S01]  /*a650*/  IMAD R212, R5.reuse, R7, R214 ;  /* 0x0000000705d47224 */ /* 0x040fe200078e02d6 */
[----:B------:R-:W-:Y:S01]  /*a660*/  IABS R214, R220 ;  /* 0x000000dc00d67213 */ /* 0x000fe20000000000 */
[----:B------:R-:W-:Y:S01]  /*a670*/  @!P6 IMAD.IADD R210, R210, 0x1, -R5 ;  /* 0x00000001d2d2e824 */ /* 0x000fe200078e0a05 */
[C---:B------:R-:W-:Y:S01]  /*a680*/  ISETP.GT.U32.AND P6, PT, R5.reuse, R209, PT ;  /* 0x000000d10500720c */ /* 0x040fe20003fc4070 */
[----:B------:R-:W-:Y:S01]  /*a690*/  IMAD.HI.U32 R7, R2, R213, RZ ;  /* 0x000000d502077227 */ /* 0x000fe200078e00ff */
[----:B------:R-:W-:-:S03]  /*a6a0*/  ISETP.GT.U32.AND P5, PT, R5, R208, PT ;  /* 0x000000d00500720c */ /* 0x000fc60003fa4070 */
[----:B------:R-:W-:Y:S01]  /*a6b0*/  @!P3 IMAD.MOV R207, RZ, RZ, -R207 ;  /* 0x000000ffffcfb224 */ /* 0x000fe200078e0acf */
[----:B------:R-:W-:Y:S01]  /*a6c0*/  ISETP.GT.U32.AND P3, PT, R5, R210, PT ;  /* 0x000000d20500720c */ /* 0x000fe20003f64070 */
[----:B------:R-:W-:Y:S02]  /*a6d0*/  IMAD.MOV R8, RZ, RZ, -R7 ;  /* 0x000000ffff087224 */ /* 0x000fe400078e0a07 */
[----:B------:R-:W-:Y:S02]  /*a6e0*/  @!P4 IMAD.IADD R211, R211, 0x1, -R5 ;  /* 0x00000001d3d3c824 */ /* 0x000fe400078e0a05 */
[----:B------:R-:W-:Y:S02]  /*a6f0*/  IMAD R213, R5, R8, R213 ;  /* 0x0000000805d57224 */ /* 0x000fe400078e02d5 */
[----:B------:R-:W-:Y:S01]  /*a700*/  @!P6 IMAD.IADD R209, R209, 0x1, -R5 ;  /* 0x00000001d1d1e824 */ /* 0x000fe200078e0a05 */
[C---:B------:R-:W-:Y:S01]  /*a710*/  ISETP.GT.U32.AND P6, PT, R5.reuse, R212, PT ;  /* 0x000000d40500720c */ /* 0x040fe20003fc4070 */
[----:B------:R-:W-:Y:S01]  /*a720*/  IMAD.HI.U32 R8, R2, R215, RZ ;  /* 0x000000d702087227 */ /* 0x000fe200078e00ff */
[----:B------:R-:W-:-:S03]  /*a730*/  ISETP.GT.U32.AND P4, PT, R5, R211, PT ;  /* 0x000000d30500720c */ /* 0x000fc60003f84070 */
[----:B------:R-:W-:-:S04]  /*a740*/  IMAD.HI.U32 R7, R2, R214, RZ ;  /* 0x000000d602077227 */ /* 0x000fc800078e00ff */
[----:B------:R-:W-:Y:S02]  /*a750*/  IMAD.MOV R8, RZ, RZ, -R8 ;  /* 0x000000ffff087224 */ /* 0x000fe400078e0a08 */
[----:B------:R-:W-:Y:S02]  /*a760*/  IMAD.MOV R7, RZ, RZ, -R7 ;  /* 0x000000ffff077224 */ /* 0x000fe400078e0a07 */
[----:B------:R-:W-:Y:S01]  /*a770*/  @!P3 IMAD.IADD R210, R210, 0x1, -R5 ;  /* 0x00000001d2d2b824 */ /* 0x000fe200078e0a05 */
[C---:B------:R-:W-:Y:S01]  /*a780*/  ISETP.GT.U32.AND P3, PT, R5.reuse, R213, PT ;  /* 0x000000d50500720c */ /* 0x040fe20003f64070 */
[C---:B------:R-:W-:Y:S02]  /*a790*/  IMAD R215, R5.reuse, R8, R215 ;  /* 0x0000000805d77224 */ /* 0x040fe400078e02d7 */
[----:B------:R-:W-:Y:S02]  /*a7a0*/  IMAD R214, R5, R7, R214 ;  /* 0x0000000705d67224 */ /* 0x000fe400078e02d6 */
[----:B------:R-:W-:-:S02]  /*a7b0*/  VIADD R7, R4, 0x4e ;  /* 0x0000004e04077836 */ /* 0x000fc40000000000 */
[--C-:B------:R-:W-:Y:S01]  /*a7c0*/  @!P6 IMAD.IADD R212, R212, 0x1, -R5.reuse ;  /* 0x00000001d4d4e824 */ /* 0x100fe200078e0a05 */
[----:B------:R-:W-:Y:S01]  /*a7d0*/  ISETP.GT.U32.AND P6, PT, R5, R215, PT ;  /* 0x000000d70500720c */ /* 0x000fe20003fc4070 */
[--C-:B------:R-:W-:Y:S01]  /*a7e0*/  @!P4 IMAD.IADD R211, R211, 0x1, -R5.reuse ;  /* 0x00000001d3d3c824 */ /* 0x100fe200078e0a05 */
[----:B------:R-:W-:Y:S01]  /*a7f0*/  ISETP.GT.U32.AND P4, PT, R5, R214, PT ;  /* 0x000000d60500720c */ /* 0x000fe20003f84070 */
[--C-:B------:R-:W-:Y:S01]  /*a800*/  @!P5 IMAD.IADD R208, R208, 0x1, -R5.reuse ;  /* 0x00000001d0d0d824 */ /* 0x100fe200078e0a05 */
[----:B------:R-:W-:Y:S01]  /*a810*/  IABS R218, R7 ;  /* 0x0000000700da7213 */ /* 0x000fe20000000000 */
[----:B------:R-:W-:Y:S01]  /*a820*/  @!P3 IMAD.IADD R213, R213, 0x1, -R5 ;  /* 0x00000001d5d5b824 */ /* 0x000fe200078e0a05 */
[----:B------:R-:W-:Y:S01]  /*a830*/  ISETP.GE.AND P5, PT, R7, RZ, PT ;  /* 0x000000ff0700720c */ /* 0x000fe20003fa6270 */
[----:B------:R-:W-:Y:S01]  /*a840*/  IMAD.HI.U32 R8, R2, R224, RZ ;  /* 0x000000e002087227 */ /* 0x000fe200078e00ff */
[----:B------:R-:W-:-:S03]  /*a850*/  ISETP.GE.AND P3, PT, R217, RZ, PT ;  /* 0x000000ffd900720c */ /* 0x000fc60003f66270 */
[----:B------:R-:W-:-:S04]  /*a860*/  IMAD.HI.U32 R7, R2, R218, RZ ;  /* 0x000000da02077227 */ /* 0x000fc800078e00ff */
[----:B------:R-:W-:Y:S02]  /*a870*/  IMAD.MOV R7, RZ, RZ, -R7 ;  /* 0x000000ffff077224 */ /* 0x000fe400078e0a07 */
[--C-:B------:R-:W-:Y:S02]  /*a880*/  @!P6 IMAD.IADD R215, R215, 0x1, -R5.reuse ;  /* 0x00000001d7d7e824 */ /* 0x100fe400078e0a05 */
[----:B------:R-:W-:Y:S01]  /*a890*/  @!P4 IMAD.IADD R214, R214, 0x1, -R5 ;  /* 0x00000001d6d6c824 */ /* 0x000fe200078e0a05 */
[----:B------:R-:W-:Y:S01]  /*a8a0*/  ISETP.GE.AND P4, PT, R216, RZ, PT ;  /* 0x000000ffd800720c */ /* 0x000fe20003f86270 */
[C---:B------:R-:W-:Y:S02]  /*a8b0*/  IMAD R216, R5.reuse, R7, R218 ;  /* 0x0000000705d87224 */ /* 0x040fe400078e02da */
[----:B------:R-:W-:Y:S01]  /*a8c0*/  @!P2 IMAD.MOV R210, RZ, RZ, -R210 ;  /* 0x000000ffffd2a224 */ /* 0x000fe200078e0ad2 */
[C---:B------:R-:W-:Y:S01]  /*a8d0*/  ISETP.GT.U32.AND P2, PT, R5.reuse, R215, PT ;  /* 0x000000d70500720c */ /* 0x040fe20003f44070 */
[----:B------:R-:W-:Y:S01]  /*a8e0*/  IMAD.MOV R8, RZ, RZ, -R8 ;  /* 0x000000ffff087224 */ /* 0x000fe200078e0a08 */
[----:B------:R-:W-:Y:S01]  /*a8f0*/  ISETP.GT.U32.AND P6, PT, R5, R214, PT ;  /* 0x000000d60500720c */ /* 0x000fe20003fc4070 */
[----:B------:R-:W-:-:S04]  /*a900*/  IMAD.HI.U32 R7, R2, R219, RZ ;  /* 0x000000db02077227 */ /* 0x000fc800078e00ff */
[----:B------:R-:W-:-:S04]  /*a910*/  IMAD.HI.U32 R9, R2, R226, RZ ;  /* 0x000000e202097227 */ /* 0x000fc800078e00ff */
[----:B------:R-:W-:Y:S01]  /*a920*/  @!P3 IMAD.MOV R211, RZ, RZ, -R211 ;  /* 0x000000ffffd3b224 */ /* 0x000fe200078e0ad3 */
[C---:B------:R-:W-:Y:S01]  /*a930*/  ISETP.GT.U32.AND P3, PT, R5.reuse, R216, PT ;  /* 0x000000d80500720c */ /* 0x040fe20003f64070 */
[C---:B------:R-:W-:Y:S01]  /*a940*/  IMAD R217, R5.reuse, R8, R224 ;  /* 0x0000000805d97224 */ /* 0x040fe200078e02e0 */
[C---:B------:R-:W-:Y:S01]  /*a950*/  LOP3.LUT R224, R0.reuse, 0x42, RZ, 0xfc, !PT ;  /* 0x0000004200e07812 */ /* 0x040fe200078efcff */
[----:B------:R-:W-:Y:S02]  /*a960*/  IMAD.MOV R8, RZ, RZ, -R7 ;  /* 0x000000ffff087224 */ /* 0x000fe400078e0a07 */
[----:B------:R-:W-:Y:S02]  /*a970*/  IMAD.MOV R9, RZ, RZ, -R9 ;  /* 0x000000ffff097224 */ /* 0x000fe400078e0a09 */
[C---:B------:R-:W-:Y:S02]  /*a980*/  IMAD R219, R5.reuse, R8, R219 ;  /* 0x0000000805db7224 */ /* 0x040fe400078e02db */
[C---:B------:R-:W-:Y:S01]  /*a990*/  IMAD R218, R5.reuse, R9, R226 ;  /* 0x0000000905da7224 */ /* 0x040fe200078e02e2 */
[----:B------:R-:W-:Y:S01]  /*a9a0*/  LOP3.LUT R9, R0, 0x46, RZ, 0xfc, !PT ;  /* 0x0000004600097812 */ /* 0x000fe200078efcff */
[----:B------:R-:W-:Y:S01]  /*a9b0*/  @!P1 IMAD.MOV R208, RZ, RZ, -R208 ;  /* 0x000000ffffd09224 */ /* 0x000fe200078e0ad0 */
[----:B------:R-:W-:Y:S01]  /*a9c0*/  ISETP.GT.U32.AND P1, PT, R5, R212, PT ;  /* 0x000000d40500720c */ /* 0x000fe20003f24070 */
[--C-:B------:R-:W-:Y:S01]  /*a9d0*/  @!P2 IMAD.IADD R215, R215, 0x1, -R5.reuse ;  /* 0x00000001d7d7a824 */ /* 0x100fe200078e0a05 */
[C---:B------:R-:W-:Y:S01]  /*a9e0*/  ISETP.GT.U32.AND P2, PT, R5.reuse, R219, PT ;  /* 0x000000db0500720c */ /* 0x040fe20003f44070 */
[----:B------:R-:W-:Y:S01]  /*a9f0*/  @!P3 IMAD.IADD R216, R216, 0x1, -R5 ;  /* 0x00000001d8d8b824 */ /* 0x000fe200078e0a05 */
[----:B------:R-:W-:Y:S01]  /*aa00*/  IABS R7, R9 ;  /* 0x0000000900077213 */ /* 0x000fe20000000000 */
[----:B------:R-:W-:Y:S01]  /*aa10*/  @!P0 IMAD.MOV R209, RZ, RZ, -R209 ;  /* 0x000000ffffd18224 */ /* 0x000fe200078e0ad1 */
[----:B------:R-:W-:Y:S01]  /*aa20*/  ISETP.GE.AND P3, PT, R220, RZ, PT ;  /* 0x000000ffdc00720c */ /* 0x000fe20003f66270 */
[----:B------:R-:W-:Y:S01]  /*aa30*/  @!P6 IMAD.IADD R214, R214, 0x1, -R5 ;  /* 0x00000001d6d6e824 */ /* 0x000fe200078e0a05 */
[----:B------:R-:W-:Y:S01]  /*aa40*/  LOP3.LUT R226, R0, 0x44, RZ, 0xfc, !PT ;  /* 0x0000004400e27812 */ /* 0x000fe200078efcff */
[----:B------:R-:W-:Y:S01]  /*aa50*/  IMAD.MOV.U32 R8, RZ, RZ, R7 ;  /* 0x000000ffff087224 */ /* 0x000fe200078e0007 */
[----:B------:R-:W-:-:S02]  /*aa60*/  ISETP.GT.U32.AND P0, PT, R5, R213, PT ;  /* 0x000000d50500720c */ /* 0x000fc40003f04070 */
[----:B------:R-:W-:Y:S01]  /*aa70*/  ISETP.GE.AND P6, PT, R221, RZ, PT ;  /* 0x000000ffdd00720c */ /* 0x000fe20003fc6270 */
[----:B------:R-:W-:Y:S01]  /*aa80*/  IMAD.HI.U32 R7, R2, R8, RZ ;  /* 0x0000000802077227 */ /* 0x000fe200078e00ff */
[----:B------:R-:W-:-:S03]  /*aa90*/  IABS R221, R226 ;  /* 0x000000e200dd7213 */ /* 0x000fc60000000000 */
[--C-:B------:R-:W-:Y:S01]  /*aaa0*/  @!P1 IMAD.IADD R212, R212, 0x1, -R5.reuse ;  /* 0x00000001d4d49824 */ /* 0x100fe200078e0a05 */
[----:B------:R-:W-:Y:S01]  /*aab0*/  ISETP.GT.U32.AND P1, PT, R5, R217, PT ;  /* 0x000000d90500720c */ /* 0x000fe20003f24070 */
[----:B------:R-:W-:Y:S01]  /*aac0*/  @!P2 IMAD.IADD R219, R219, 0x1, -R5 ;  /* 0x00000001dbdba824 */ /* 0x000fe200078e0a05 */
[C---:B------:R-:W-:Y:S01]  /*aad0*/  ISETP.GT.U32.AND P2, PT, R5.reuse, R216, PT ;  /* 0x000000d80500720c */ /* 0x040fe20003f44070 */
[----:B------:R-:W-:Y:S02]  /*aae0*/  IMAD.MOV R7, RZ, RZ, -R7 ;  /* 0x000000ffff077224 */ /* 0x000fe400078e0a07 */
[----:B------:R-:W-:Y:S01]  /*aaf0*/  @!P3 IMAD.MOV R214, RZ, RZ, -R214 ;  /* 0x000000ffffd6b224 */ /* 0x000fe200078e0ad6 */
[C---:B------:R-:W-:Y:S01]  /*ab00*/  ISETP.GT.U32.AND P3, PT, R5.reuse, R219, PT ;  /* 0x000000db0500720c */ /* 0x040fe20003f64070 */
[----:B------:R-:W-:Y:S02]  /*ab10*/  IMAD R220, R5, R7, R8 ;  /* 0x0000000705dc7224 */ /* 0x000fe400078e0208 */
[----:B------:R-:W-:-:S04]  /*ab20*/  IMAD.HI.U32 R7, R2, R221, RZ ;  /* 0x000000dd02077227 */ /* 0x000fc800078e00ff */
[----:B------:R-:W-:Y:S02]  /*ab30*/  IMAD.MOV R8, RZ, RZ, -R7 ;  /* 0x000000ffff087224 */ /* 0x000fe400078e0a07 */
[--C-:B------:R-:W-:Y:S01]  /*ab40*/  @!P0 IMAD.IADD R213, R213, 0x1, -R5.reuse ;  /* 0x00000001d5d58824 */ /* 0x100fe200078e0a05 */
[----:B------:R-:W-:Y:S01]  /*ab50*/  ISETP.GT.U32.AND P0, PT, R5, R218, PT ;  /* 0x000000da0500720c */ /* 0x000fe20003f04070 */
[----:B------:R-:W-:Y:S01]  /*ab60*/  @!P1 IMAD.IADD R217, R217, 0x1, -R5 ;  /* 0x00000001d9d99824 */ /* 0x000fe200078e0a05 */
[----:B------:R-:W-:Y:S01]  /*ab70*/  ISETP.GE.AND P1, PT, R222, RZ, PT ;  /* 0x000000ffde00720c */ /* 0x000fe20003f26270 */
[C---:B------:R-:W-:Y:S01]  /*ab80*/  IMAD R221, R5.reuse, R8, R221 ;  /* 0x0000000805dd7224 */ /* 0x040fe200078e02dd */
[----:B------:R-:W-:Y:S01]  /*ab90*/  IABS R222, R224 ;  /* 0x000000e000de7213 */ /* 0x000fe20000000000 */
[----:B------:R-:W-:Y:S01]  /*aba0*/  @!P4 IMAD.MOV R212, RZ, RZ, -R212 ;  /* 0x000000ffffd4c224 */ /* 0x000fe200078e0ad4 */
[----:B------:R-:W-:Y:S01]  /*abb0*/  ISETP.GT.U32.AND P4, PT, R5, R217, PT ;  /* 0x000000d90500720c */ /* 0x000fe20003f84070 */
[--C-:B------:R-:W-:Y:S01]  /*abc0*/  @!P3 IMAD.IADD R219, R219, 0x1, -R5.reuse ;  /* 0x00000001dbdbb824 */ /* 0x100fe200078e0a05 */
[C---:B------:R-:W-:Y:S01]  /*abd0*/  ISETP.GT.U32.AND P3, PT, R5.reuse, R221, PT ;  /* 0x000000dd0500720c */ /* 0x040fe20003f64070 */
[----:B------:R-:W-:Y:S01]  /*abe0*/  @!P2 IMAD.IADD R216, R216, 0x1, -R5 ;  /* 0x00000001d8d8a824 */ /* 0x000fe200078e0a05 */
[----:B------:R-:W-:Y:S01]  /*abf0*/  ISETP.GT.U32.AND P2, PT, R5, R220, PT ;  /* 0x000000dc0500720c */ /* 0x000fe20003f44070 */
[----:B------:R-:W-:-:S04]  /*ac00*/  IMAD.HI.U32 R7, R2, R222, RZ ;  /* 0x000000de02077227 */ /* 0x000fc800078e00ff */
[----:B------:R-:W-:Y:S01]  /*ac10*/  @!P0 IMAD.IADD R218, R218, 0x1, -R5 ;  /* 0x00000001dada8824 */ /* 0x000fe200078e0a05 */
[----:B------:R-:W-:Y:S01]  /*ac20*/  ISETP.GE.AND P0, PT, R225, RZ, PT ;  /* 0x000000ffe100720c */ /* 0x000fe20003f06270 */
[----:B------:R-:W-:Y:S01]  /*ac30*/  @!P1 IMAD.MOV R215, RZ, RZ, -R215 ;  /* 0x000000ffffd79224 */ /* 0x000fe200078e0ad7 */
[----:B------:R-:W-:Y:S01]  /*ac40*/  ISETP.GE.AND P1, PT, R10, RZ, PT ;  /* 0x000000ff0a00720c */ /* 0x000fe20003f26270 */
[--C-:B------:R-:W-:Y:S01]  /*ac50*/  @!P4 IMAD.IADD R217, R217, 0x1, -R5.reuse ;  /* 0x00000001d9d9c824 */ /* 0x100fe200078e0a05 */
[----:B------:R-:W-:Y:S01]  /*ac60*/  LOP3.LUT R10, R0, 0x40, RZ, 0xfc, !PT ;  /* 0x00000040000a7812 */ /* 0x000fe200078efcff */
[----:B------:R-:W-:Y:S01]  /*ac70*/  @!P3 IMAD.IADD R221, R221, 0x1, -R5 ;  /* 0x00000001ddddb824 */ /* 0x000fe200078e0a05 */
[----:B------:R-:W-:Y:S01]  /*ac80*/  ISETP.GE.AND P4, PT, R223, RZ, PT ;  /* 0x000000ffdf00720c */ /* 0x000fe20003f86270 */
[----:B------:R-:W-:Y:S01]  /*ac90*/  IMAD.MOV R7, RZ, RZ, -R7 ;  /* 0x000000ffff077224 */ /* 0x000fe200078e0a07 */
[----:B------:R-:W-:Y:S01]  /*aca0*/  IABS R223, R10 ;  /* 0x0000000a00df7213 */ /* 0x000fe20000000000 */
[----:B------:R-:W-:Y:S01]  /*acb0*/  @!P2 IMAD.IADD R220, R220, 0x1, -R5 ;  /* 0x00000001dcdca824 */ /* 0x000fe200078e0a05 */
[C---:B------:R-:W-:Y:S01]  /*acc0*/  ISETP.GT.U32.AND P3, PT, R5.reuse, R221, PT ;  /* 0x000000dd0500720c */ /* 0x040fe20003f64070 */
[----:B------:R-:W-:Y:S01]  /*acd0*/  VIADD R8, R4, 0x3e ;  /* 0x0000003e04087836 */ /* 0x000fe20000000000 */
[----:B------:R-:W-:Y:S01]  /*ace0*/  ISETP.GE.AND P2, PT, R226, RZ, PT ;  /* 0x000000ffe200720c */ /* 0x000fe20003f46270 */
[----:B------:R-:W-:Y:S01]  /*acf0*/  @!P5 IMAD.MOV R216, RZ, RZ, -R216 ;  /* 0x000000ffffd8d224 */ /* 0x000fe200078e0ad8 */
[C---:B------:R-:W-:Y:S01]  /*ad00*/  ISETP.GT.U32.AND P5, PT, R5.reuse, R220, PT ;  /* 0x000000dc0500720c */ /* 0x040fe20003fa4070 */
[----:B------:R-:W-:Y:S01]  /*ad10*/  IMAD R222, R5, R7, R222 ;  /* 0x0000000705de7224 */ /* 0x000fe200078e02de */
[----:B------:R-:W-:Y:S01]  /*ad20*/  IABS R225, R8 ;  /* 0x0000000800e17213 */ /* 0x000fe20000000000 */
[----:B------:R-:W-:Y:S01]  /*ad30*/  IMAD.HI.U32 R7, R2, R223, RZ ;  /* 0x000000df02077227 */ /* 0x000fe200078e00ff */
[----:B------:R-:W-:-:S03]  /*ad40*/  IABS R226, R229 ;  /* 0x000000e500e27213 */ /* 0x000fc60000000000 */
[----:B------:R-:W-:Y:S01]  /*ad50*/  @!P0 IMAD.MOV R217, RZ, RZ, -R217 ;  /* 0x000000ffffd98224 */ /* 0x000fe200078e0ad9 */
[----:B------:R-:W-:Y:S01]  /*ad60*/  ISETP.GE.AND P0, PT, R8, RZ, PT ;  /* 0x000000ff0800720c */ /* 0x000fe20003f06270 */
[----:B------:R-:W-:Y:S02]  /*ad70*/  IMAD.MOV R8, RZ, RZ, -R7 ;  /* 0x000000ffff087224 */ /* 0x000fe400078e0a07 */
[----:B------:R-:W-:Y:S01]  /*ad80*/  @!P6 IMAD.MOV R213, RZ, RZ, -R213 ;  /* 0x000000ffffd5e224 */ /* 0x000fe200078e0ad5 */
[C---:B------:R-:W-:Y:S01]  /*ad90*/  ISETP.GT.U32.AND P6, PT, R5.reuse, R218, PT ;  /* 0x000000da0500720c */ /* 0x040fe20003fc4070 */
[----:B------:R-:W-:Y:S02]  /*ada0*/  IMAD R223, R5, R8, R223 ;  /* 0x0000000805df7224 */ /* 0x000fe400078e02df */
[--C-:B------:R-:W-:Y:S02]  /*adb0*/  @!P3 IMAD.IADD R221, R221, 0x1, -R5.reuse ;  /* 0x00000001ddddb824 */ /* 0x100fe400078e0a05 */
[----:B------:R-:W-:Y:S01]  /*adc0*/  @!P5 IMAD.IADD R220, R220, 0x1, -R5 ;  /* 0x00000001dcdcd824 */ /* 0x000fe200078e0a05 */
[C---:B------:R-:W-:Y:S01]  /*add0*/  ISETP.GT.U32.AND P3, PT, R5.reuse, R223, PT ;  /* 0x000000df0500720c */ /* 0x040fe20003f64070 */
[----:B------:R-:W-:Y:S01]  /*ade0*/  IMAD.HI.U32 R7, R2, R225, RZ ;  /* 0x000000e102077227 */ /* 0x000fe200078e00ff */
[----:B------:R-:W-:-:S03]  /*adf0*/  ISETP.GT.U32.AND P5, PT, R5, R222, PT ;  /* 0x000000de0500720c */ /* 0x000fc60003fa4070 */
[----:B------:R-:W-:-:S04]  /*ae00*/  IMAD.HI.U32 R8, R2, R227, RZ ;  /* 0x000000e302087227 */ /* 0x000fc800078e00ff */
[----:B------:R-:W-:Y:S01]  /*ae10*/  @!P6 IMAD.IADD R218, R218, 0x1, -R5 ;  /* 0x00000001dadae824 */ /* 0x000fe200078e0a05 */
[----:B------:R-:W-:Y:S01]  /*ae20*/  ISETP.GE.AND P6, PT, R9, RZ, PT ;  /* 0x000000ff0900720c */ /* 0x000fe20003fc6270 */
[----:B------:R-:W-:Y:S01]  /*ae30*/  IMAD.MOV R230, RZ, RZ, -R7 ;  /* 0x000000ffffe67224 */ /* 0x000fe200078e0a07 */
[----:B------:R-:W-:Y:S01]  /*ae40*/  LOP3.LUT R9, R0, 0x38, RZ, 0xfc, !PT ;  /* 0x0000003800097812 */ /* 0x000fe200078efcff */
[----:B------:R-:W-:Y:S02]  /*ae50*/  IMAD.MOV R8, RZ, RZ, -R8 ;  /* 0x000000ffff087224 */ /* 0x000fe400078e0a08 */
[--C-:B------:R-:W-:Y:S01]  /*ae60*/  @!P3 IMAD.IADD R223, R223, 0x1, -R5.reuse ;  /* 0x00000001dfdfb824 */ /* 0x100fe200078e0a05 */
[----:B------:R-:W-:Y:S01]  /*ae70*/  IABS R7, R9 ;  /* 0x0000000900077213 */ /* 0x000fe20000000000 */
[----:B------:R-:W-:Y:S01]  /*ae80*/  @!P5 IMAD.IADD R222, R222, 0x1, -R5 ;  /* 0x00000001deded824 */ /* 0x000fe200078e0a05 */
[----:B------:R-:W-:Y:S01]  /*ae90*/  ISETP.GE.AND P5, PT, R224, RZ, PT ;  /* 0x000000ffe000720c */ /* 0x000fe20003fa6270 */
[C---:B------:R-:W-:Y:S01]  /*aea0*/  IMAD R224, R5.reuse, R230, R225 ;  /* 0x000000e605e07224 */ /* 0x040fe200078e02e1 */
[C---:B------:R-:W-:Y:S01]  /*aeb0*/  ISETP.GT.U32.AND P3, PT, R5.reuse, R223, PT ;  /* 0x000000df0500720c */ /* 0x040fe20003f64070 */
[----:B------:R-:W-:-:S02]  /*aec0*/  IMAD R225, R5, R8, R227 ;  /* 0x0000000805e17224 */ /* 0x000fc400078e02e3 */
[----:B------:R-:W-:Y:S02]  /*aed0*/  IMAD.MOV.U32 R227, RZ, RZ, R7 ;  /* 0x000000ffffe37224 */ /* 0x000fe400078e0007 */
[----:B------:R-:W-:-:S04]  /*aee0*/  IMAD.HI.U32 R7, R2, R226, RZ ;  /* 0x000000e202077227 */ /* 0x000fc800078e00ff */
[----:B------:R-:W-:Y:S02]  /*aef0*/  IMAD.MOV R7, RZ, RZ, -R7 ;  /* 0x000000ffff077224 */ /* 0x000fe400078e0a07 */
[----:B------:R-:W-:Y:S01]  /*af00*/  @!P1 IMAD.MOV R218, RZ, RZ, -R218 ;  /* 0x000000ffffda9224 */ /* 0x000fe200078e0ada */
[C---:B------:R-:W-:Y:S01]  /*af10*/  ISETP.GT.U32.AND P1, PT, R5.reuse, R222, PT ;  /* 0x000000de0500720c */ /* 0x040fe20003f24070 */
[----:B------:R-:W-:Y:S01]  /*af20*/  @!P4 IMAD.MOV R219, RZ, RZ, -R219 ;  /* 0x000000ffffdbc224 */ /* 0x000fe200078e0adb */
[C---:B------:R-:W-:Y:S01]  /*af30*/  ISETP.GT.U32.AND P4, PT, R5.reuse, R224, PT ;  /* 0x000000e00500720c */ /* 0x040fe20003f84070 */
[C---:B------:R-:W-:Y:S02]  /*af40*/  IMAD R226, R5.reuse, R7, R226 ;  /* 0x0000000705e27224 */ /* 0x040fe400078e02e2 */
[----:B------:R-:W-:Y:S01]  /*af50*/  @!P2 IMAD.MOV R221, RZ, RZ, -R221 ;  /* 0x000000ffffdda224 */ /* 0x000fe200078e0add */
[----:B------:R-:W-:Y:S01]  /*af60*/  ISETP.GT.U32.AND P2, PT, R5, R225, PT ;  /* 0x000000e10500720c */ /* 0x000fe20003f44070 */
[----:B------:R-:W-:Y:S01]  /*af70*/  @!P3 IMAD.IADD R223, R223, 0x1, -R5 ;  /* 0x00000001dfdfb824 */ /* 0x000fe200078e0a05 */
        /* <DEDUP_REMOVED lines=8> */
[----:B------:R-:W-:Y:S01]  /*b000*/  IABS R228, R10 ;  /* 0x0000000a00e47213 */ /* 0x000fe20000000000 */
[--C-:B------:R-:W-:Y:S01]  /*b010*/  @!P2 IMAD.IADD R225, R225, 0x1, -R5.reuse ;  /* 0x00000001e1e1a824 */ /* 0x100fe200078e0a05 */
[----:B------:R-:W-:Y:S01]  /*b020*/  ISETP.GE.AND P4, PT, R229, RZ, PT ;  /* 0x000000ffe500720c */ /* 0x000fe20003f86270 */
[----:B------:R-:W-:Y:S01]  /*b030*/  @!P3 IMAD.IADD R226, R226, 0x1, -R5 ;  /* 0x00000001e2e2b824 */ /* 0x000fe200078e0a05 */
[C---:B------:R-:W-:Y:S01]  /*b040*/  ISETP.GT.U32.AND P2, PT, R5.reuse, R224, PT ;  /* 0x000000e00500720c */ /* 0x040fe20003f44070 */
[----:B------:R-:W-:Y:S01]  /*b050*/  @!P5 IMAD.MOV R222, RZ, RZ, -R222 ;  /* 0x000000ffffded224 */ /* 0x000fe200078e0ade */
[C---:B------:R-:W-:Y:S01]  /*b060*/  ISETP.GT.U32.AND P5, PT, R5.reuse, R225, PT ;  /* 0x000000e10500720c */ /* 0x040fe20003fa4070 */
[----:B------:R-:W-:Y:S01]  /*b070*/  IMAD.MOV R8, RZ, RZ, -R7 ;  /* 0x000000ffff087224 */ /* 0x000fe200078e0a07 */
[----:B------:R-:W-:Y:S01]  /*b080*/  ISETP.GT.U32.AND P3, PT, R5, R226, PT ;  /* 0x000000e20500720c */ /* 0x000fe20003f64070 */
[----:B------:R-:W-:Y:S01]  /*b090*/  IMAD.HI.U32 R7, R2, R228, RZ ;  /* 0x000000e402077227 */ /* 0x000fe200078e00ff */
[----:B------:R-:W-:-:S03]  /*b0a0*/  IABS R229, R231 ;  /* 0x000000e700e57213 */ /* 0x000fc60000000000 */
[C---:B------:R-:W-:Y:S01]  /*b0b0*/  IMAD R227, R5.reuse, R8, R227 ;  /* 0x0000000805e37224 */ /* 0x040fe200078e02e3 */
[C---:B------:R-:W-:Y:S01]  /*b0c0*/  LOP3.LUT R8, R0.reuse, 0x32, RZ, 0xfc, !PT ;  /* 0x0000003200087812 */ /* 0x040fe200078efcff */
[----:B------:R-:W-:Y:S02]  /*b0d0*/  IMAD.MOV R7, RZ, RZ, -R7 ;  /* 0x000000ffff077224 */ /* 0x000fe400078e0a07 */
[----:B------:R-:W-:Y:S01]  /*b0e0*/  @!P6 IMAD.MOV R223, RZ, RZ, -R223 ;  /* 0x000000ffffdfe224 */ /* 0x000fe200078e0adf */
[C---:B------:R-:W-:Y:S01]  /*b0f0*/  ISETP.GT.U32.AND P6, PT, R5.reuse, R227, PT ;  /* 0x000000e30500720c */ /* 0x040fe20003fc4070 */
[----:B------:R-:W-:Y:S01]  /*b100*/  IMAD R228, R5, R7, R228 ;  /* 0x0000000705e47224 */ /* 0x000fe200078e02e4 */
[----:B------:R-:W-:Y:S01]  /*b110*/  LOP3.LUT R7, R0, 0x30, RZ, 0xfc, !PT ;  /* 0x0000003000077812 */ /* 0x000fe200078efcff */
[--C-:B------:R-:W-:Y:S01]  /*b120*/  @!P2 IMAD.IADD R224, R224, 0x1, -R5.reuse ;  /* 0x00000001e0e0a824 */ /* 0x100fe200078e0a05 */
[----:B------:R-:W-:Y:S01]  /*b130*/  ISETP.GE.AND P2, PT, R9, RZ, PT ;  /* 0x000000ff0900720c */ /* 0x000fe20003f46270 */
[----:B------:R-:W-:Y:S01]  /*b140*/  @!P5 IMAD.IADD R225, R225, 0x1, -R5 ;  /* 0x00000001e1e1d824 */ /* 0x000fe200078e0a05 */
[----:B------:R-:W-:Y:S01]  /*b150*/  ISETP.GT.U32.AND P5, PT, R5, R228, PT ;  /* 0x000000e40500720c */ /* 0x000fe20003fa4070 */
[----:B------:R-:W-:Y:S01]  /*b160*/  IMAD.HI.U32 R9, R2, R229, RZ ;  /* 0x000000e502097227 */ /* 0x000fe200078e00ff */
[----:B------:R-:W-:-:S03]  /*b170*/  IABS R230, R8 ;  /* 0x0000000800e67213 */ /* 0x000fc60000000000 */
[----:B------:R-:W-:Y:S01]  /*b180*/  @!P3 IMAD.IADD R226, R226, 0x1, -R5 ;  /* 0x00000001e2e2b824 */ /* 0x000fe200078e0a05 */
[----:B------:R-:W-:Y:S01]  /*b190*/  ISETP.GE.AND P3, PT, R10, RZ, PT ;  /* 0x000000ff0a00720c */ /* 0x000fe20003f66270 */
[----:B------:R-:W-:Y:S01]  /*b1a0*/  IMAD.MOV R10, RZ, RZ, -R9 ;  /* 0x000000ffff0a7224 */ /* 0x000fe200078e0a09 */
[----:B------:R-:W-:Y:S01]  /*b1b0*/  IABS R9, R7 ;  /* 0x0000000700097213 */ /* 0x000fe20000000000 */
[----:B------:R-:W-:Y:S01]  /*b1c0*/  @!P6 IMAD.IADD R227, R227, 0x1, -R5 ;  /* 0x00000001e3e3e824 */ /* 0x000fe200078e0a05 */
[----:B------:R-:W-:Y:S01]  /*b1d0*/  ISETP.GE.AND P6, PT, R231, RZ, PT ;  /* 0x000000ffe700720c */ /* 0x000fe20003fc6270 */
[----:B------:R-:W-:Y:S02]  /*b1e0*/  IMAD R229, R5, R10, R229 ;  /* 0x0000000a05e57224 */ /* 0x000fe400078e02e5 */
[----:B------:R-:W-:Y:S02]  /*b1f0*/  IMAD.MOV.U32 R231, RZ, RZ, R9 ;  /* 0x000000ffffe77224 */ /* 0x000fe400078e0009 */
[----:B------:R-:W-:-:S04]  /*b200*/  IMAD.HI.U32 R9, R2, R230, RZ ;  /* 0x000000e602097227 */ /* 0x000fc800078e00ff */
[----:B------:R-:W-:Y:S01]  /*b210*/  @!P5 IMAD.IADD R228, R228, 0x1, -R5 ;  /* 0x00000001e4e4d824 */ /* 0x000fe200078e0a05 */
[C---:B------:R-:W-:Y:S01]  /*b220*/  ISETP.GT.U32.AND P5, PT, R5.reuse, R229, PT ;  /* 0x000000e50500720c */ /* 0x040fe20003fa4070 */
[----:B------:R-:W-:Y:S01]  /*b230*/  @!P0 IMAD.MOV R224, RZ, RZ, -R224 ;  /* 0x000000ffffe08224 */ /* 0x000fe200078e0ae0 */
[----:B------:R-:W-:Y:S01]  /*b240*/  ISETP.GT.U32.AND P0, PT, R5, R227, PT ;  /* 0x000000e30500720c */ /* 0x000fe20003f04070 */
[----:B------:R-:W-:Y:S02]  /*b250*/  IMAD.MOV R232, RZ, RZ, -R9 ;  /* 0x000000ffffe87224 */ /* 0x000fe400078e0a09 */
[----:B------:R-:W-:Y:S02]  /*b260*/  VIADD R10, R4, 0x2e ;  /* 0x0000002e040a7836 */ /* 0x000fe40000000000 */
[----:B------:R-:W-:-:S04]  /*b270*/  IMAD.HI.U32 R9, R2, R231, RZ ;  /* 0x000000e702097227 */ /* 0x000fc800078e00ff */
[----:B------:R-:W-:Y:S01]  /*b280*/  @!P1 IMAD.MOV R225, RZ, RZ, -R225 ;  /* 0x000000ffffe19224 */ /* 0x000fe200078e0ae1 */
[C---:B------:R-:W-:Y:S01]  /*b290*/  ISETP.GT.U32.AND P1, PT, R5.reuse, R228, PT ;  /* 0x000000e40500720c */ /* 0x040fe20003f24070 */
[----:B------:R-:W-:Y:S01]  /*b2a0*/  IMAD R230, R5, R232, R230 ;  /* 0x000000e805e67224 */ /* 0x000fe200078e02e6 */
[----:B------:R-:W-:Y:S01]  /*b2b0*/  IABS R232, R10 ;  /* 0x0000000a00e87213 */ /* 0x000fe20000000000 */
[----:B------:R-:W-:Y:S01]  /*b2c0*/  @!P4 IMAD.MOV R226, RZ, RZ, -R226 ;  /* 0x000000ffffe2c224 */ /* 0x000fe200078e0ae2 */
[----:B------:R-:W-:Y:S01]  /*b2d0*/  ISETP.GE.AND P4, PT, R10, RZ, PT ;  /* 0x000000ff0a00720c */ /* 0x000fe20003f86270 */
[----:B------:R-:W-:Y:S01]  /*b2e0*/  IMAD.MOV R10, RZ, RZ, -R9 ;  /* 0x000000ffff0a7224 */ /* 0x000fe200078e0a09 */
[----:B------:R-:W-:Y:S01]  /*b2f0*/  LOP3.LUT R9, R0, 0x2c, RZ, 0xfc, !PT ;  /* 0x0000002c00097812 */ /* 0x000fe200078efcff */
[--C-:B------:R-:W-:Y:S01]  /*b300*/  @!P0 IMAD.IADD R227, R227, 0x1, -R5.reuse ;  /* 0x00000001e3e38824 */ /* 0x100fe200078e0a05 */
[----:B------:R-:W-:Y:S01]  /*b310*/  ISETP.GT.U32.AND P0, PT, R5, R230, PT ;  /* 0x000000e60500720c */ /* 0x000fe20003f04070 */
[----:B------:R-:W-:Y:S01]  /*b320*/  @!P5 IMAD.IADD R229, R229, 0x1, -R5 ;  /* 0x00000001e5e5d824 */ /* 0x000fe200078e0a05 */
[----:B------:R-:W-:Y:S01]  /*b330*/  IABS R233, R9 ;  /* 0x0000000900e97213 */ /* 0x000fe20000000000 */
[----:B------:R-:W-:-:S02]  /*b340*/  IMAD R231, R5, R10, R231 ;  /* 0x0000000a05e77224 */ /* 0x000fc400078e02e7 */
[----:B------:R-:W-:Y:S01]  /*b350*/  @!P2 IMAD.MOV R227, RZ, RZ, -R227 ;  /* 0x000000ffffe3a224 */ /* 0x000fe200078e0ae3 */
[C---:B------:R-:W-:Y:S01]  /*b360*/  ISETP.GT.U32.AND P5, PT, R5.reuse, R229, PT ;  /* 0x000000e50500720c */ /* 0x040fe20003fa4070 */
[----:B------:R-:W-:Y:S01]  /*b370*/  @!P1 IMAD.IADD R228, R228, 0x1, -R5 ;  /* 0x00000001e4e49824 */ /* 0x000fe200078e0a05 */
[----:B------:R-:W-:Y:S01]  /*b380*/  ISETP.GT.U32.AND P2, PT, R5, R231, PT ;  /* 0x000000e70500720c */ /* 0x000fe20003f44070 */
[----:B------:R-:W-:Y:S01]  /*b390*/  VIADD R4, R4, 0xe ;  /* 0x0000000e04047836 */ /* 0x000fe20000000000 */
[----:B------:R-:W-:Y:S01]  /*b3a0*/  ISETP.GE.AND P1, PT, R8, RZ, PT ;  /* 0x000000ff0800720c */ /* 0x000fe20003f26270 */
[----:B------:R-:W-:-:S03]  /*b3b0*/  IMAD.HI.U32 R8, R2, R232, RZ ;  /* 0x000000e802087227 */ /* 0x000fc600078e00ff */
[----:B------:R-:W-:Y:S01]  /*b3c0*/  IABS R249, R4 ;  /* 0x0000000400f97213 */ /* 0x000fe20000000000 */
[----:B------:R-:W-:Y:S02]  /*b3d0*/  IMAD.MOV R8, RZ, RZ, -R8 ;  /* 0x000000ffff087224 */ /* 0x000fe400078e0a08 */
[--C-:B------:R-:W-:Y:S01]  /*b3e0*/  @!P0 IMAD.IADD R230, R230, 0x1, -R5.reuse ;  /* 0x00000001e6e68824 */ /* 0x100fe200078e0a05 */
[----:B------:R-:W-:Y:S01]  /*b3f0*/  ISETP.GE.AND P0, PT, R7, RZ, PT ;  /* 0x000000ff0700720c */ /* 0x000fe20003f06270 */
[--C-:B------:R-:W-:Y:S01]  /*b400*/  @!P5 IMAD.IADD R229, R229, 0x1, -R5.reuse ;  /* 0x00000001e5e5d824 */ /* 0x100fe200078e0a05 */
[----:B------:R-:W-:Y:S01]  /*b410*/  ISETP.GE.AND P5, PT, R9, RZ, PT ;  /* 0x000000ff0900720c */ /* 0x000fe20003fa6270 */
[----:B------:R-:W-:Y:S01]  /*b420*/  IMAD R232, R5, R8, R232 ;  /* 0x0000000805e87224 */ /* 0x000fe200078e02e8 */
[C---:B------:R-:W-:Y:S01]  /*b430*/  LOP3.LUT R8, R0.reuse, 0x2a, RZ, 0xfc, !PT ;  /* 0x0000002a00087812 */ /* 0x040fe200078efcff */
[----:B------:R-:W-:Y:S01]  /*b440*/  @!P2 IMAD.IADD R231, R231, 0x1, -R5 ;  /* 0x00000001e7e7a824 */ /* 0x000fe200078e0a05 */
[----:B------:R-:W-:Y:S01]  /*b450*/  LOP3.LUT R9, R0, 0x26, RZ, 0xfc, !PT ;  /* 0x0000002600097812 */ /* 0x000fe200078efcff */
[----:B------:R-:W-:Y:S01]  /*b460*/  @!P6 IMAD.MOV R229, RZ, RZ, -R229 ;  /* 0x000000ffffe5e224 */ /* 0x000fe200078e0ae5 */
[----:B------:R-:W-:Y:S01]  /*b470*/  IABS R234, R8 ;  /* 0x0000000800ea7213 */ /* 0x000fe20000000000 */
[----:B------:R-:W-:Y:S01]  /*b480*/  IMAD.HI.U32 R7, R2, R233, RZ ;  /* 0x000000e902077227 */ /* 0x000fe200078e00ff */
[----:B------:R-:W-:-:S02]  /*b490*/  ISETP.GT.U32.AND P6, PT, R5, R231, PT ;  /* 0x000000e70500720c */ /* 0x000fc40003fc4070 */
[----:B------:R-:W-:Y:S01]  /*b4a0*/  ISETP.GE.AND P2, PT, R8, RZ, PT ;  /* 0x000000ff0800720c */ /* 0x000fe20003f46270 */
[----:B------:R-:W-:Y:S01]  /*b4b0*/  IMAD.MOV R10, RZ, RZ, -R7 ;  /* 0x000000ffff0a7224 */ /* 0x000fe200078e0a07 */
[----:B------:R-:W-:Y:S01]  /*b4c0*/  LOP3.LUT R8, R0, 0x28, RZ, 0xfc, !PT ;  /* 0x0000002800087812 */ /* 0x000fe200078efcff */
[----:B------:R-:W-:Y:S01]  /*b4d0*/  IMAD.HI.U32 R7, R2, R234, RZ ;  /* 0x000000ea02077227 */ /* 0x000fe200078e00ff */
[----:B------:R-:W-:Y:S02]  /*b4e0*/  IABS R236, R9 ;  /* 0x0000000900ec7213 */ /* 0x000fe40000000000 */
[----:B------:R-:W-:Y:S01]  /*b4f0*/  IABS R235, R8 ;  /* 0x0000000800eb7213 */ /* 0x000fe20000000000 */
[----:B------:R-:W-:Y:S02]  /*b500*/  IMAD.MOV R7, RZ, RZ, -R7 ;  /* 0x000000ffff077224 */ /* 0x000fe400078e0a07 */
[----:B------:R-:W-:Y:S01]  /*b510*/  @!P3 IMAD.MOV R228, RZ, RZ, -R228 ;  /* 0x000000ffffe4b224 */ /* 0x000fe200078e0ae4 */
[----:B------:R-:W-:Y:S01]  /*b520*/  ISETP.GT.U32.AND P3, PT, R5, R230, PT ;  /* 0x000000e60500720c */ /* 0x000fe20003f64070 */
[----:B------:R-:W-:Y:S01]  /*b530*/  @!P6 IMAD.IADD R231, R231, 0x1, -R5 ;  /* 0x00000001e7e7e824 */ /* 0x000fe200078e0a05 */
[----:B------:R-:W-:Y:S01]  /*b540*/  ISETP.GE.AND P6, PT, R8, RZ, PT ;  /* 0x000000ff0800720c */ /* 0x000fe20003fc6270 */
[----:B------:R-:W-:-:S02]  /*b550*/  IMAD R234, R5, R7, R234 ;  /* 0x0000000705ea7224 */ /* 0x000fc400078e02ea */
[----:B------:R-:W-:Y:S02]  /*b560*/  @!P0 IMAD.MOV R231, RZ, RZ, -R231 ;  /* 0x000000ffffe78224 */ /* 0x000fe400078e0ae7 */
[C---:B------:R-:W-:Y:S01]  /*b570*/  IMAD R233, R5.reuse, R10, R233 ;  /* 0x0000000a05e97224 */ /* 0x040fe200078e02e9 */
[----:B------:R-:W-:Y:S01]  /*b580*/  ISETP.GT.U32.AND P0, PT, R5, R234, PT ;  /* 0x000000ea0500720c */ /* 0x000fe20003f04070 */
[----:B------:R-:W-:Y:S01]  /*b590*/  IMAD.HI.U32 R237, R2, R235, RZ ;  /* 0x000000eb02ed7227 */ /* 0x000fe200078e00ff */
[----:B------:R-:W-:-:S03]  /*b5a0*/  IABS R10, R252 ;  /* 0x000000fc000a7213 */ /* 0x000fc60000000000 */
[----:B------:R-:W-:Y:S01]  /*b5b0*/  @!P3 IMAD.IADD R230, R230, 0x1, -R5 ;  /* 0x00000001e6e6b824 */ /* 0x000fe200078e0a05 */
[C---:B------:R-:W-:Y:S01]  /*b5c0*/  ISETP.GT.U32.AND P3, PT, R5.reuse, R232, PT ;  /* 0x000000e80500720c */ /* 0x040fe20003f64070 */
[----:B------:R-:W-:Y:S02]  /*b5d0*/  IMAD.MOV R237, RZ, RZ, -R237 ;  /* 0x000000ffffed7224 */ /* 0x000fe400078e0aed */
[----:B------:R-:W-:Y:S01]  /*b5e0*/  @!P1 IMAD.MOV R230, RZ, RZ, -R230 ;  /* 0x000000ffffe69224 */ /* 0x000fe200078e0ae6 */
[C---:B------:R-:W-:Y:S01]  /*b5f0*/  ISETP.GT.U32.AND P1, PT, R5.reuse, R233, PT ;  /* 0x000000e90500720c */ /* 0x040fe20003f24070 */
[----:B------:R-:W-:Y:S01]  /*b600*/  IMAD R235, R5, R237, R235 ;  /* 0x000000ed05eb7224 */ /* 0x000fe200078e02eb */
[----:B------:R-:W-:Y:S01]  /*b610*/  IABS R237, R0 ;  /* 0x0000000000ed7213 */ /* 0x000fe20000000000 */
[----:B------:R-:W-:Y:S02]  /*b620*/  @!P0 IMAD.IADD R234, R234, 0x1, -R5 ;  /* 0x00000001eaea8824 */ /* 0x000fe400078e0a05 */
[----:B------:R-:W-:-:S03]  /*b630*/  IMAD.HI.U32 R8, R2, R236, RZ ;  /* 0x000000ec02087227 */ /* 0x000fc600078e00ff */
[----:B------:R-:W-:Y:S01]  /*b640*/  ISETP.GT.U32.AND P0, PT, R5, R234, PT ;  /* 0x000000ea0500720c */ /* 0x000fe20003f04070 */
[----:B------:R-:W-:Y:S02]  /*b650*/  IMAD.MOV R8, RZ, RZ, -R8 ;  /* 0x000000ffff087224 */ /* 0x000fe400078e0a08 */
[----:B------:R-:W-:-:S04]  /*b660*/  IMAD.HI.U32 R7, R2, R10, RZ ;  /* 0x0000000a02077227 */ /* 0x000fc800078e00ff */
[--C-:B------:R-:W-:Y:S02]  /*b670*/  @!P1 IMAD.IADD R233, R233, 0x1, -R5.reuse ;  /* 0x00000001e9e99824 */ /* 0x100fe400078e0a05 */
[C---:B------:R-:W-:Y:S01]  /*b680*/  IMAD R236, R5.reuse, R8, R236 ;  /* 0x0000000805ec7224 */ /* 0x040fe200078e02ec */
[----:B------:R-:W-:Y:S01]  /*b690*/  LOP3.LUT R8, R0, 0x22, RZ, 0xfc, !PT ;  /* 0x0000002200087812 */ /* 0x000fe200078efcff */
[--C-:B------:R-:W-:Y:S01]  /*b6a0*/  @!P3 IMAD.IADD R232, R232, 0x1, -R5.reuse ;  /* 0x00000001e8e8b824 */ /* 0x100fe200078e0a05 */
[C---:B------:R-:W-:Y:S01]  /*b6b0*/  ISETP.GT.U32.AND P1, PT, R5.reuse, R233, PT ;  /* 0x000000e90500720c */ /* 0x040fe20003f24070 */
[----:B------:R-:W-:Y:S01]  /*b6c0*/  @!P0 IMAD.IADD R234, R234, 0x1, -R5 ;  /* 0x00000001eaea8824 */ /* 0x000fe200078e0a05 */
[C---:B------:R-:W-:Y:S01]  /*b6d0*/  ISETP.GT.U32.AND P0, PT, R5.reuse, R235, PT ;  /* 0x000000eb0500720c */ /* 0x040fe20003f04070 */
[----:B------:R-:W-:Y:S01]  /*b6e0*/  IMAD.MOV R7, RZ, RZ, -R7 ;  /* 0x000000ffff077224 */ /* 0x000fe200078e0a07 */
[----:B------:R-:W-:Y:S01]  /*b6f0*/  IABS R238, R8 ;  /* 0x0000000800ee7213 */ /* 0x000fe20000000000 */
[----:B------:R-:W-:Y:S01]  /*b700*/  @!P2 IMAD.MOV R234, RZ, RZ, -R234 ;  /* 0x000000ffffeaa224 */ /* 0x000fe200078e0aea */
[C---:B------:R-:W-:Y:S01]  /*b710*/  ISETP.GT.U32.AND P2, PT, R5.reuse, R236, PT ;  /* 0x000000ec0500720c */ /* 0x040fe20003f44070 */
[C---:B------:R-:W-:Y:S01]  /*b720*/  IMAD R10, R5.reuse, R7, R10 ;  /* 0x00000007050a7224 */ /* 0x040fe200078e020a */
[----:B------:R-:W-:Y:S01]  /*b730*/  ISETP.GT.U32.AND P3, PT, R5, R232, PT ;  /* 0x000000e80500720c */ /* 0x000fe20003f64070 */
[----:B------:R-:W-:-:S04]  /*b740*/  IMAD.HI.U32 R7, R2, R238, RZ ;  /* 0x000000ee02077227 */ /* 0x000fc800078e00ff */
[--C-:B------:R-:W-:Y:S01]  /*b750*/  @!P1 IMAD.IADD R233, R233, 0x1, -R5.reuse ;  /* 0x00000001e9e99824 */ /* 0x100fe200078e0a05 */
[----:B------:R-:W-:Y:S01]  /*b760*/  ISETP.GE.AND P1, PT, R8, RZ, PT ;  /* 0x000000ff0800720c */ /* 0x000fe20003f26270 */
[----:B------:R-:W-:Y:S02]  /*b770*/  @!P0 IMAD.IADD R235, R235, 0x1, -R5 ;  /* 0x00000001ebeb8824 */ /* 0x000fe400078e0a05 */
[----:B------:R-:W-:-:S03]  /*b780*/  IMAD.HI.U32 R8, R2, R237, RZ ;  /* 0x000000ed02087227 */ /* 0x000fc600078e00ff */
[----:B------:R-:W-:Y:S01]  /*b790*/  ISETP.GT.U32.AND P0, PT, R5, R235, PT ;  /* 0x000000eb0500720c */ /* 0x000fe20003f04070 */
[----:B------:R-:W-:Y:S01]  /*b7a0*/  @!P5 IMAD.MOV R233, RZ, RZ, -R233 ;  /* 0x000000ffffe9d224 */ /* 0x000fe200078e0ae9 */
[----:B------:R-:W-:Y:S01]  /*b7b0*/  ISETP.GE.AND P5, PT, R239, RZ, PT ;  /* 0x000000ffef00720c */ /* 0x000fe20003fa6270 */
[----:B------:R-:W-:Y:S01]  /*b7c0*/  @!P2 IMAD.IADD R236, R236, 0x1, -R5 ;  /* 0x00000001ececa824 */ /* 0x000fe200078e0a05 */
[----:B------:R-:W-:Y:S01]  /*b7d0*/  IABS R239, R239 ;  /* 0x000000ef00ef7213 */ /* 0x000fe20000000000 */
[----:B------:R-:W-:Y:S02]  /*b7e0*/  IMAD.MOV R8, RZ, RZ, -R8 ;  /* 0x000000ffff087224 */ /* 0x000fe400078e0a08 */
[----:B------:R-:W-:Y:S01]  /*b7f0*/  IMAD.MOV R7, RZ, RZ, -R7 ;  /* 0x000000ffff077224 */ /* 0x000fe200078e0a07 */
[C---:B------:R-:W-:Y:S01]  /*b800*/  ISETP.GT.U32.AND P2, PT, R5.reuse, R236, PT ;  /* 0x000000ec0500720c */ /* 0x040fe20003f44070 */
[----:B------:R-:W-:Y:S02]  /*b810*/  IMAD R237, R5, R8, R237 ;  /* 0x0000000805ed7224 */ /* 0x000fe400078e02ed */
[----:B------:R-:W-:-:S04]  /*b820*/  IMAD.HI.U32 R8, R2, R239, RZ ;  /* 0x000000ef02087227 */ /* 0x000fc800078e00ff */
[--C-:B------:R-:W-:Y:S01]  /*b830*/  @!P0 IMAD.IADD R235, R235, 0x1, -R5.reuse ;  /* 0x00000001ebeb8824 */ /* 0x100fe200078e0a05 */
[----:B------:R-:W-:Y:S01]  /*b840*/  ISETP.GT.U32.AND P0, PT, R5, R10, PT ;  /* 0x0000000a0500720c */ /* 0x000fe20003f04070 */
[----:B------:R-:W-:Y:S02]  /*b850*/  IMAD.MOV R8, RZ, RZ, -R8 ;  /* 0x000000ffff087224 */ /* 0x000fe400078e0a08 */
[----:B------:R-:W-:Y:S01]  /*b860*/  @!P3 IMAD.IADD R232, R232, 0x1, -R5 ;  /* 0x00000001e8e8b824 */ /* 0x000fe200078e0a05 */
[----:B------:R-:W-:Y:S01]  /*b870*/  ISETP.GE.AND P3, PT, R9, RZ, PT ;  /* 0x000000ff0900720c */ /* 0x000fe20003f66270 */
[C---:B------:R-:W-:Y:S02]  /*b880*/  IMAD R238, R5.reuse, R7, R238 ;  /* 0x0000000705ee7224 */ /* 0x040fe400078e02ee */
[C---:B------:R-:W-:Y:S02]  /*b890*/  IMAD R239, R5.reuse, R8, R239 ;  /* 0x0000000805ef7224 */ /* 0x040fe400078e02ef */
[----:B------:R-:W-:Y:S01]  /*b8a0*/  @!P6 IMAD.MOV R235, RZ, RZ, -R235 ;  /* 0x000000ffffebe224 */ /* 0x000fe200078e0aeb */
[C---:B------:R-:W-:Y:S01]  /*b8b0*/  ISETP.GT.U32.AND P6, PT, R5.reuse, R237, PT ;  /* 0x000000ed0500720c */ /* 0x040fe20003fc4070 */
[----:B------:R-:W-:Y:S01]  /*b8c0*/  @!P4 IMAD.MOV R232, RZ, RZ, -R232 ;  /* 0x000000ffffe8c224 */ /* 0x000fe200078e0ae8 */
[----:B------:R-:W-:Y:S01]  /*b8d0*/  ISETP.GE.AND P4, PT, R240, RZ, PT ;  /* 0x000000fff000720c */ /* 0x000fe20003f86270 */
[--C-:B------:R-:W-:Y:S01]  /*b8e0*/  @!P2 IMAD.IADD R236, R236, 0x1, -R5.reuse ;  /* 0x00000001ececa824 */ /* 0x100fe200078e0a05 */
[----:B------:R-:W-:Y:S01]  /*b8f0*/  IABS R240, R240 ;  /* 0x000000f000f07213 */ /* 0x000fe20000000000 */
[----:B------:R-:W-:Y:S01]  /*b900*/  @!P0 IMAD.IADD R10, R10, 0x1, -R5 ;  /* 0x000000010a0a8824 */ /* 0x000fe200078e0a05 */
[C---:B------:R-:W-:Y:S01]  /*b910*/  ISETP.GT.U32.AND P2, PT, R5.reuse, R238, PT ;  /* 0x000000ee0500720c */ /* 0x040fe20003f44070 */
[----:B------:R-:W-:Y:S01]  /*b920*/  IMAD.HI.U32 R8, R2, R241, RZ ;  /* 0x000000f102087227 */ /* 0x000fe200078e00ff */
[----:B------:R-:W-:-:S03]  /*b930*/  ISETP.GT.U32.AND P0, PT, R5, R239, PT ;  /* 0x000000ef0500720c */ /* 0x000fc60003f04070 */
[----:B------:R-:W-:-:S04]  /*b940*/  IMAD.HI.U32 R7, R2, R240, RZ ;  /* 0x000000f002077227 */ /* 0x000fc800078e00ff */
[----:B------:R-:W-:Y:S02]  /*b950*/  IMAD.MOV R7, RZ, RZ, -R7 ;  /* 0x000000ffff077224 */ /* 0x000fe400078e0a07 */
[--C-:B------:R-:W-:Y:S01]  /*b960*/  @!P6 IMAD.IADD R237, R237, 0x1, -R5.reuse ;  /* 0x00000001edede824 */ /* 0x100fe200078e0a05 */
[C---:B------:R-:W-:Y:S01]  /*b970*/  ISETP.GT.U32.AND P6, PT, R5.reuse, R10, PT ;  /* 0x0000000a0500720c */ /* 0x040fe20003fc4070 */
[C---:B------:R-:W-:Y:S02]  /*b980*/  IMAD R240, R5.reuse, R7, R240 ;  /* 0x0000000705f07224 */ /* 0x040fe400078e02f0 */
[--C-:B------:R-:W-:Y:S01]  /*b990*/  @!P2 IMAD.IADD R238, R238, 0x1, -R5.reuse ;  /* 0x00000001eeeea824 */ /* 0x100fe200078e0a05 */
[----:B------:R-:W-:Y:S01]  /*b9a0*/  ISETP.GT.U32.AND P2, PT, R5, R237, PT ;  /* 0x000000ed0500720c */ /* 0x000fe20003f44070 */
[----:B------:R-:W-:Y:S02]  /*b9b0*/  @!P0 IMAD.IADD R239, R239, 0x1, -R5 ;  /* 0x00000001efef8824 */ /* 0x000fe400078e0a05 */
[----:B------:R-:W-:-:S03]  /*b9c0*/  IMAD.HI.U32 R7, R2, R242, RZ ;  /* 0x000000f202077227 */ /* 0x000fc600078e00ff */
[----:B------:R-:W-:Y:S01]  /*b9d0*/  ISETP.GT.U32.AND P0, PT, R5, R239, PT ;  /* 0x000000ef0500720c */ /* 0x000fe20003f04070 */
[----:B------:R-:W-:Y:S02]  /*b9e0*/  IMAD.MOV R7, RZ, RZ, -R7 ;  /* 0x000000ffff077224 */ /* 0x000fe400078e0a07 */
[----:B------:R-:W-:Y:S02]  /*b9f0*/  IMAD.MOV R8, RZ, RZ, -R8 ;  /* 0x000000ffff087224 */ /* 0x000fe400078e0a08 */
[----:B------:R-:W-:-:S04]  /*ba00*/  IMAD.HI.U32 R9, R2, R243, RZ ;  /* 0x000000f302097227 */ /* 0x000fc800078e00ff */
[C---:B------:R-:W-:Y:S02]  /*ba10*/  IMAD R242, R5.reuse, R7, R242 ;  /* 0x0000000705f27224 */ /* 0x040fe400078e02f2 */
[----:B------:R-:W-:Y:S02]  /*ba20*/  IMAD R241, R5, R8, R241 ;  /* 0x0000000805f17224 */ /* 0x000fe400078e02f1 */
[----:B------:R-:W-:Y:S02]  /*ba30*/  IMAD.MOV R7, RZ, RZ, -R9 ;  /* 0x000000ffff077224 */ /* 0x000fe400078e0a09 */
[----:B------:R-:W-:Y:S01]  /*ba40*/  @!P2 IMAD.IADD R237, R237, 0x1, -R5 ;  /* 0x00000001ededa824 */ /* 0x000fe200078e0a05 */
[C---:B------:R-:W-:Y:S01]  /*ba50*/  ISETP.GT.U32.AND P2, PT, R5.reuse, R241, PT ;  /* 0x000000f10500720c */ /* 0x040fe20003f44070 */
[----:B------:R-:W-:Y:S02]  /*ba60*/  IMAD R243, R5, R7, R243 ;  /* 0x0000000705f37224 */ /* 0x000fe400078e02f3 */
[----:B------:R-:W-:-:S02]  /*ba70*/  @!P0 IMAD.IADD R239, R239, 0x1, -R5 ;  /* 0x00000001efef8824 */ /* 0x000fc400078e0a05 */
[----:B------:R-:W-:Y:S01]  /*ba80*/  @!P3 IMAD.MOV R236, RZ, RZ, -R236 ;  /* 0x000000ffffecb224 */ /* 0x000fe200078e0aec */
[C---:B------:R-:W-:Y:S01]  /*ba90*/  ISETP.GT.U32.AND P0, PT, R5.reuse, R243, PT ;  /* 0x000000f30500720c */ /* 0x040fe20003f04070 */
[----:B------:R-:W-:Y:S01]  /*baa0*/  @!P6 IMAD.IADD R10, R10, 0x1, -R5 ;  /* 0x000000010a0ae824 */ /* 0x000fe200078e0a05 */
[C---:B------:R-:W-:Y:S01]  /*bab0*/  ISETP.GT.U32.AND P3, PT, R5.reuse, R238, PT ;  /* 0x000000ee0500720c */ /* 0x040fe20003f64070 */
[----:B------:R-:W-:Y:S01]  /*bac0*/  IMAD.HI.U32 R7, R2, R244, RZ ;  /* 0x000000f402077227 */ /* 0x000fe200078e00ff */
[----:B------:R-:W-:-:S03]  /*bad0*/  ISETP.GT.U32.AND P6, PT, R5, R240, PT ;  /* 0x000000f00500720c */ /* 0x000fc60003fc4070 */
[----:B------:R-:W-:Y:S01]  /*bae0*/  @!P2 IMAD.IADD R241, R241, 0x1, -R5 ;  /* 0x00000001f1f1a824 */ /* 0x000fe200078e0a05 */
[----:B------:R-:W-:Y:S01]  /*baf0*/  ISETP.GE.AND P2, PT, R4, RZ, PT ;  /* 0x000000ff0400720c */ /* 0x000fe20003f46270 */
[----:B------:R-:W-:Y:S02]  /*bb00*/  IMAD.MOV R7, RZ, RZ, -R7 ;  /* 0x000000ffff077224 */ /* 0x000fe400078e0a07 */
[----:B------:R-:W-:-:S04]  /*bb10*/  IMAD.HI.U32 R8, R2, R246, RZ ;  /* 0x000000f602087227 */ /* 0x000fc800078e00ff */
[--C-:B------:R-:W-:Y:S01]  /*bb20*/  @!P0 IMAD.IADD R243, R243, 0x1, -R5.reuse ;  /* 0x00000001f3f38824 */ /* 0x100fe200078e0a05 */
[C---:B------:R-:W-:Y:S01]  /*bb30*/  ISETP.GT.U32.AND P0, PT, R5.reuse, R241, PT ;  /* 0x000000f10500720c */ /* 0x040fe20003f04070 */
[--C-:B------:R-:W-:Y:S01]  /*bb40*/  @!P3 IMAD.IADD R238, R238, 0x1, -R5.reuse ;  /* 0x00000001eeeeb824 */ /* 0x100fe200078e0a05 */
[C---:B------:R-:W-:Y:S01]  /*bb50*/  ISETP.GT.U32.AND P3, PT, R5.reuse, R242, PT ;  /* 0x000000f20500720c */ /* 0x040fe20003f64070 */
[C---:B------:R-:W-:Y:S02]  /*bb60*/  IMAD R244, R5.reuse, R7, R244 ;  /* 0x0000000705f47224 */ /* 0x040fe400078e02f4 */
[----:B------:R-:W-:Y:S02]  /*bb70*/  IMAD.MOV R7, RZ, RZ, -R8 ;  /* 0x000000ffff077224 */ /* 0x000fe400078e0a08 */
[----:B------:R-:W-:Y:S01]  /*bb80*/  @!P6 IMAD.IADD R240, R240, 0x1, -R5 ;  /* 0x00000001f0f0e824 */ /* 0x000fe200078e0a05 */
[----:B------:R-:W-:Y:S01]  /*bb90*/  ISETP.GE.AND P6, PT, R0, RZ, PT ;  /* 0x000000ff0000720c */ /* 0x000fe20003fc6270 */
[----:B------:R-:W-:-:S02]  /*bba0*/  IMAD R246, R5, R7, R246 ;  /* 0x0000000705f67224 */ /* 0x000fc400078e02f6 */
[----:B------:R-:W-:-:S04]  /*bbb0*/  IMAD.HI.U32 R4, R2, R248, RZ ;  /* 0x000000f802047227 */ /* 0x000fc800078e00ff */
[--C-:B------:R-:W-:Y:S01]  /*bbc0*/  @!P0 IMAD.IADD R241, R241, 0x1, -R5.reuse ;  /* 0x00000001f1f18824 */ /* 0x100fe200078e0a05 */
[C---:B------:R-:W-:Y:S01]  /*bbd0*/  ISETP.GT.U32.AND P0, PT, R5.reuse, R246, PT ;  /* 0x000000f60500720c */ /* 0x040fe20003f04070 */
[----:B------:R-:W-:Y:S01]  /*bbe0*/  @!P3 IMAD.IADD R242, R242, 0x1, -R5 ;  /* 0x00000001f2f2b824 */ /* 0x000fe200078e0a05 */
[----:B------:R-:W-:Y:S01]  /*bbf0*/  ISETP.GT.U32.AND P3, PT, R5, R240, PT ;  /* 0x000000f00500720c */ /* 0x000fe20003f64070 */
[----:B------:R-:W-:Y:S02]  /*bc00*/  IMAD.MOV R4, RZ, RZ, -R4 ;  /* 0x000000ffff047224 */ /* 0x000fe400078e0a04 */
[----:B------:R-:W-:-:S04]  /*bc10*/  IMAD.HI.U32 R9, R2, R247, RZ ;  /* 0x000000f702097227 */ /* 0x000fc800078e00ff */
[----:B------:R-:W-:Y:S01]  /*bc20*/  @!P6 IMAD.MOV R237, RZ, RZ, -R237 ;  /* 0x000000ffffede224 */ /* 0x000fe200078e0aed */
[C---:B------:R-:W-:Y:S01]  /*bc30*/  ISETP.GT.U32.AND P6, PT, R5.reuse, R242, PT ;  /* 0x000000f20500720c */ /* 0x040fe20003fc4070 */
[C---:B------:R-:W-:Y:S02]  /*bc40*/  IMAD R248, R5.reuse, R4, R248 ;  /* 0x0000000405f87224 */ /* 0x040fe400078e02f8 */
[----:B------:R-:W-:Y:S01]  /*bc50*/  IMAD.MOV R8, RZ, RZ, -R9 ;  /* 0x000000ffff087224 */ /* 0x000fe200078e0a09 */
[----:B------:R-:W-:Y:S01]  /*bc60*/  IABS R9, R12 ;  /* 0x0000000c00097213 */ /* 0x000fe20000000000 */
[----:B------:R-:W-:Y:S01]  /*bc70*/  @!P0 IMAD.IADD R246, R246, 0x1, -R5 ;  /* 0x00000001f6f68824 */ /* 0x000fe200078e0a05 */
[C---:B------:R-:W-:Y:S01]  /*bc80*/  ISETP.GT.U32.AND P0, PT, R5.reuse, R248, PT ;  /* 0x000000f80500720c */ /* 0x040fe20003f04070 */
[C---:B------:R-:W-:Y:S02]  /*bc90*/  IMAD R247, R5.reuse, R8, R247 ;  /* 0x0000000805f77224 */ /* 0x040fe400078e02f7 */
[----:B------:R-:W-:Y:S01]  /*bca0*/  @!P3 IMAD.IADD R240, R240, 0x1, -R5 ;  /* 0x00000001f0f0b824 */ /* 0x000fe200078e0a05 */
[C---:B------:R-:W-:Y:S01]  /*bcb0*/  ISETP.GT.U32.AND P3, PT, R5.reuse, R244, PT ;  /* 0x000000f40500720c */ /* 0x040fe20003f64070 */
[----:B------:R-:W-:Y:S01]  /*bcc0*/  @!P1 IMAD.MOV R238, RZ, RZ, -R238 ;  /* 0x000000ffffee9224 */ /* 0x000fe200078e0aee */
[----:B------:R-:W-:Y:S01]  /*bcd0*/  ISETP.GT.U32.AND P1, PT, R5, R243, PT ;  /* 0x000000f30500720c */ /* 0x000fe20003f24070 */
[----:B------:R-:W-:-:S04]  /*bce0*/  IMAD.HI.U32 R8, R2, R249, RZ ;  /* 0x000000f902087227 */ /* 0x000fc800078e00ff */
[----:B------:R-:W-:Y:S02]  /*bcf0*/  IMAD.MOV R8, RZ, RZ, -R8 ;  /* 0x000000ffff087224 */ /* 0x000fe400078e0a08 */
[----:B------:R-:W-:Y:S01]  /*bd00*/  @!P6 IMAD.IADD R242, R242, 0x1, -R5 ;  /* 0x00000001f2f2e824 */ /* 0x000fe200078e0a05 */
[C---:B------:R-:W-:Y:S01]  /*bd10*/  ISETP.GT.U32.AND P6, PT, R5.reuse, R247, PT ;  /* 0x000000f70500720c */ /* 0x040fe20003fc4070 */
[----:B------:R-:W-:Y:S01]  /*bd20*/  IMAD R249, R5, R8, R249 ;  /* 0x0000000805f97224 */ /* 0x000fe200078e02f9 */
[----:B------:R-:W-:Y:S01]  /*bd30*/  IABS R8, R11 ;  /* 0x0000000b00087213 */ /* 0x000fe20000000000 */
[----:B------:R-:W-:-:S04]  /*bd40*/  IMAD.HI.U32 R7, R2, R250, RZ ;  /* 0x000000fa02077227 */ /* 0x000fc800078e00ff */
[--C-:B------:R-:W-:Y:S01]  /*bd50*/  @!P0 IMAD.IADD R248, R248, 0x1, -R5.reuse ;  /* 0x00000001f8f88824 */ /* 0x100fe200078e0a05 */
[----:B------:R-:W-:Y:S01]  /*bd60*/  ISETP.GT.U32.AND P0, PT, R5, R249, PT ;  /* 0x000000f90500720c */ /* 0x000fe20003f04070 */
[--C-:B------:R-:W-:Y:S01]  /*bd70*/  @!P3 IMAD.IADD R244, R244, 0x1, -R5.reuse ;  /* 0x00000001f4f4b824 */ /* 0x100fe200078e0a05 */
[----:B------:R-:W-:Y:S01]  /*bd80*/  ISETP.GE.AND P3, PT, R245, RZ, PT ;  /* 0x000000fff500720c */ /* 0x000fe20003f66270 */
[----:B------:R-:W-:Y:S01]  /*bd90*/  @!P1 IMAD.IADD R243, R243, 0x1, -R5 ;  /* 0x00000001f3f39824 */ /* 0x000fe200078e0a05 */
[----:B------:R-:W-:Y:S01]  /*bda0*/  ISETP.GE.AND P1, PT, R251, RZ, PT ;  /* 0x000000fffb00720c */ /* 0x000fe20003f26270 */
[----:B------:R-:W-:Y:S01]  /*bdb0*/  IMAD.MOV R4, RZ, RZ, -R7 ;  /* 0x000000ffff047224 */ /* 0x000fe200078e0a07 */
[----:B------:R-:W-:Y:S01]  /*bdc0*/  LOP3.LUT R245, R0, 0x2, RZ, 0xfc, !PT ;  /* 0x0000000200f57812 */ /* 0x000fe200078efcff */
[----:B------:R-:W-:Y:S01]  /*bdd0*/  @!P6 IMAD.IADD R247, R247, 0x1, -R5 ;  /* 0x00000001f7f7e824 */ /* 0x000fe200078e0a05 */
[----:B------:R-:W-:Y:S01]  /*bde0*/  IABS R251, R13 ;  /* 0x0000000d00fb7213 */ /* 0x000fe20000000000 */
[----:B------:R-:W-:Y:S01]  /*bdf0*/  IMAD R250, R5, R4, R250 ;  /* 0x0000000405fa7224 */ /* 0x000fe200078e02fa */
[----:B------:R-:W-:Y:S01]  /*be00*/  IABS R7, R6 ;  /* 0x0000000600077213 */ /* 0x000fe20000000000 */
[----:B---3--:R-:W-:Y:S01]  /*be10*/  IMAD.HI.U32 R21, R2, R9, RZ ;  /* 0x0000000902157227 */ /* 0x008fe200078e00ff */
[----:B------:R-:W-:-:S02]  /*be20*/  IABS R0, R245 ;  /* 0x000000f500007213 */ /* 0x000fc40000000000 */
[----:B------:R-:W-:Y:S01]  /*be30*/  ISETP.GE.AND P6, PT, R3, RZ, PT ;  /* 0x000000ff0300720c */ /* 0x000fe20003fc6270 */
[----:B------:R-:W-:-:S04]  /*be40*/  IMAD.HI.U32 R4, R2, R251, RZ ;  /* 0x000000fb02047227 */ /* 0x000fc800078e00ff */
[----:B------:R-:W-:-:S04]  /*be50*/  IMAD.HI.U32 R20, R2, R8, RZ ;  /* 0x0000000802147227 */ /* 0x000fc800078e00ff */
[----:B------:R-:W-:-:S04]  /*be60*/  IMAD.HI.U32 R19, R2, R7, RZ ;  /* 0x0000000702137227 */ /* 0x000fc800078e00ff */
[----:B------:R-:W-:-:S04]  /*be70*/  IMAD.HI.U32 R3, R2, R0, RZ ;  /* 0x0000000002037227 */ /* 0x000fc800078e00ff */
[----:B------:R-:W-:Y:S02]  /*be80*/  IMAD.MOV R2, RZ, RZ, -R4 ;  /* 0x000000ffff027224 */ /* 0x000fe400078e0a04 */
[----:B------:R-:W-:Y:S01]  /*be90*/  @!P0 IMAD.IADD R249, R249, 0x1, -R5 ;  /* 0x00000001f9f98824 */ /* 0x000fe200078e0a05 */
[----:B------:R-:W-:Y:S01]  /*bea0*/  ISETP.GT.U32.AND P0, PT, R5, R250, PT ;  /* 0x000000fa0500720c */ /* 0x000fe20003f04070 */
[----:B------:R-:W-:Y:S02]  /*beb0*/  IMAD.MOV R4, RZ, RZ, -R21 ;  /* 0x000000ffff047224 */ /* 0x000fe400078e0a15 */
[----:B------:R-:W-:Y:S02]  /*bec0*/  IMAD.MOV R21, RZ, RZ, -R20 ;  /* 0x000000ffff157224 */ /* 0x000fe400078e0a14 */
[----:B------:R-:W-:Y:S02]  /*bed0*/  IMAD.MOV R20, RZ, RZ, -R19 ;  /* 0x000000ffff147224 */ /* 0x000fe400078e0a13 */
[----:B------:R-:W-:-:S02]  /*bee0*/  IMAD.MOV R19, RZ, RZ, -R3 ;  /* 0x000000ffff137224 */ /* 0x000fc400078e0a03 */
[----:B------:R-:W0:Y:S01]  /*bef0*/  S2R R3, SR_TID.X ;  /* 0x0000000000037919 */ /* 0x000e220000002100 */
[----:B------:R-:W-:Y:S02]  /*bf00*/  @!P4 IMAD.MOV R240, RZ, RZ, -R240 ;  /* 0x000000fffff0c224 */ /* 0x000fe400078e0af0 */
[----:B------:R-:W-:Y:S02]  /*bf10*/  @!P1 IMAD.MOV R241, RZ, RZ, -R241 ;  /* 0x000000fffff19224 */ /* 0x000fe400078e0af1 */
[----:B------:R-:W-:Y:S01]  /*bf20*/  @!P0 IMAD.IADD R250, R250, 0x1, -R5 ;  /* 0x00000001fafa8824 */ /* 0x000fe200078e0a05 */
[C---:B------:R-:W-:Y:S01]  /*bf30*/  ISETP.GT.U32.AND P0, PT, R5.reuse, R244, PT ;  /* 0x000000f40500720c */ /* 0x040fe20003f04070 */
[C---:B------:R-:W-:Y:S01]  /*bf40*/  IMAD R251, R5.reuse, R2, R251 ;  /* 0x0000000205fb7224 */ /* 0x040fe200078e02fb */
[C---:B------:R-:W-:Y:S01]  /*bf50*/  ISETP.GT.U32.AND P4, PT, R5.reuse, R246, PT ;  /* 0x000000f60500720c */ /* 0x040fe20003f84070 */
[C---:B------:R-:W-:Y:S01]  /*bf60*/  IMAD R9, R5.reuse, R4, R9 ;  /* 0x0000000405097224 */ /* 0x040fe200078e0209 */
[C---:B------:R-:W-:Y:S01]  /*bf70*/  ISETP.GT.U32.AND P1, PT, R5.reuse, R247, PT ;  /* 0x000000f70500720c */ /* 0x040fe20003f24070 */
[----:B------:R-:W-:Y:S01]  /*bf80*/  @!P3 IMAD.MOV R242, RZ, RZ, -R242 ;  /* 0x000000fffff2b224 */ /* 0x000fe200078e0af2 */
[C---:B------:R-:W-:Y:S01]  /*bf90*/  ISETP.GT.U32.AND P3, PT, R5.reuse, R248, PT ;  /* 0x000000f80500720c */ /* 0x040fe20003f64070 */
[----:B------:R-:W-:Y:S01]  /*bfa0*/  @!P5 IMAD.MOV R239, RZ, RZ, -R239 ;  /* 0x000000ffffefd224 */ /* 0x000fe200078e0aef */
[C---:B------:R-:W-:Y:S01]  /*bfb0*/  ISETP.GT.U32.AND P5, PT, R5.reuse, R249, PT ;  /* 0x000000f90500720c */ /* 0x040fe20003fa4070 */
[----:B------:R-:W-:-:S04]  /*bfc0*/  IMAD R8, R5, R21, R8 ;  /* 0x0000001505087224 */ /* 0x000fc800078e0208 */
[--C-:B------:R-:W-:Y:S01]  /*bfd0*/  @!P0 IMAD.IADD R244, R244, 0x1, -R5.reuse ;  /* 0x00000001f4f48824 */ /* 0x100fe200078e0a05 */
[C---:B------:R-:W-:Y:S01]  /*bfe0*/  ISETP.GT.U32.AND P0, PT, R5.reuse, R251, PT ;  /* 0x000000fb0500720c */ /* 0x040fe20003f04070 */
[--C-:B------:R-:W-:Y:S01]  /*bff0*/  @!P4 IMAD.IADD R246, R246, 0x1, -R5.reuse ;  /* 0x00000001f6f6c824 */ /* 0x100fe200078e0a05 */
[----:B------:R-:W-:Y:S01]  /*c000*/  ISETP.GT.U32.AND P4, PT, R5, R9, PT ;  /* 0x000000090500720c */ /* 0x000fe20003f84070 */
[----:B------:R-:W-:Y:S01]  /*c010*/  @!P1 IMAD.IADD R247, R247, 0x1, -R5 ;  /* 0x00000001f7f79824 */ /* 0x000fe200078e0a05 */
[C---:B------:R-:W-:Y:S01]  /*c020*/  ISETP.GT.U32.AND P1, PT, R5.reuse, R8, PT ;  /* 0x000000080500720c */ /* 0x040fe20003f24070 */
[----:B------:R-:W-:Y:S01]  /*c030*/  @!P6 IMAD.MOV R243, RZ, RZ, -R243 ;  /* 0x000000fffff3e224 */ /* 0x000fe200078e0af3 */
[C---:B------:R-:W-:Y:S01]  /*c040*/  ISETP.GT.U32.AND P6, PT, R5.reuse, R250, PT ;  /* 0x000000fa0500720c */ /* 0x040fe20003fc4070 */
[C---:B------:R-:W-:Y:S01]  /*c050*/  IMAD R2, R5.reuse, R19, R0 ;  /* 0x0000001305027224 */ /* 0x040fe200078e0200 */
[----:B------:R-:W2:Y:S01]  /*c060*/  LDL.LU R21, [R1+0x1140] ;  /* 0x0011400001157983 */ /* 0x000ea20000300800 */
[----:B------:R-:W-:-:S02]  /*c070*/  IMAD R7, R5, R20, R7 ;  /* 0x0000001405077224 */ /* 0x000fc400078e0207 */
[C---:B0-----:R-:W-:Y:S01]  /*c080*/  IMAD.SHL.U32 R0, R3.reuse, 0x2, RZ ;  /* 0x0000000203007824 */ /* 0x041fe200078e00ff */
[----:B------:R-:W-:Y:S01]  /*c090*/  LOP3.LUT R4, R3, 0x40, RZ, 0xc0, !PT ;  /* 0x0000004003047812 */ /* 0x000fe200078ec0ff */
[--C-:B------:R-:W-:Y:S01]  /*c0a0*/  @!P3 IMAD.IADD R248, R248, 0x1, -R5.reuse ;  /* 0x00000001f8f8b824 */ /* 0x100fe200078e0a05 */
[----:B------:R-:W-:Y:S01]  /*c0b0*/  ISETP.GT.U32.AND P3, PT, R5, R7, PT ;  /* 0x000000070500720c */ /* 0x000fe20003f64070 */
[--C-:B------:R-:W-:Y:S01]  /*c0c0*/  @!P5 IMAD.IADD R249, R249, 0x1, -R5.reuse ;  /* 0x00000001f9f9d824 */ /* 0x100fe200078e0a05 */
[----:B------:R-:W-:Y:S01]  /*c0d0*/  LOP3.LUT R0, R0, 0x7e, RZ, 0xc0, !PT ;  /* 0x0000007e00007812 */ /* 0x000fe200078ec0ff */
[--C-:B------:R-:W-:Y:S01]  /*c0e0*/  @!P0 IMAD.IADD R251, R251, 0x1, -R5.reuse ;  /* 0x00000001fbfb8824 */ /* 0x100fe200078e0a05 */
[----:B------:R-:W-:Y:S01]  /*c0f0*/  ISETP.GT.U32.AND P5, PT, R5, R2, PT ;  /* 0x000000020500720c */ /* 0x000fe20003fa4070 */
[--C-:B------:R-:W-:Y:S01]  /*c100*/  @!P4 IMAD.IADD R9, R9, 0x1, -R5.reuse ;  /* 0x000000010909c824 */ /* 0x100fe200078e0a05 */
[----:B------:R-:W-:Y:S01]  /*c110*/  ISETP.GE.AND P0, PT, R17, RZ, PT ;  /* 0x000000ff1100720c */ /* 0x000fe20003f06270 */
[----:B------:R-:W-:Y:S01]  /*c120*/  IMAD R4, R4, 0x80, R0 ;  /* 0x0000008004047824 */ /* 0x000fe200078e0200 */
[----:B------:R-:W-:Y:S01]  /*c130*/  ISETP.GE.AND P4, PT, R16, RZ, PT ;  /* 0x000000ff1000720c */ /* 0x000fe20003f86270 */
[--C-:B------:R-:W-:Y:S01]  /*c140*/  @!P1 IMAD.IADD R8, R8, 0x1, -R5.reuse ;  /* 0x0000000108089824 */ /* 0x100fe200078e0a05 */
[----:B------:R-:W3:Y:S01]  /*c150*/  LDL.LU R20, [R1+0x113c] ;  /* 0x00113c0001147983 */ /* 0x000ee20000300800 */
[----:B------:R-:W-:Y:S01]  /*c160*/  @!P6 IMAD.IADD R250, R250, 0x1, -R5 ;  /* 0x00000001fafae824 */ /* 0x000fe200078e0a05 */
[----:B------:R-:W-:-:S02]  /*c170*/  ISETP.GE.AND P1, PT, R15, RZ, PT ;  /* 0x000000ff0f00720c */ /* 0x000fc40003f26270 */
[----:B------:R-:W4:Y:S01]  /*c180*/  LDL.LU R19, [R1+0x1138] ;  /* 0x0011380001137983 */ /* 0x000f220000300800 */
[----:B------:R-:W-:-:S03]  /*c190*/  ISETP.GE.AND P6, PT, R18, RZ, PT ;  /* 0x000000ff1200720c */ /* 0x000fc60003fc6270 */
[----:B------:R-:W2:Y:S01]  /*c1a0*/  LDL.LU R18, [R1+0x1134] ;  /* 0x0011340001127983 */ /* 0x000ea20000300800 */
[----:B------:R-:W-:-:S03]  /*c1b0*/  @!P3 IMAD.IADD R7, R7, 0x1, -R5 ;  /* 0x000000010707b824 */ /* 0x000fc600078e0a05 */
[----:B------:R0:W-:Y:S01]  /*c1c0*/  STL [R1+0x10e4], R4 ;  /* 0x0010e40401007387 */ /* 0x0001e20000100800 */
[----:B------:R-:W-:Y:S01]  /*c1d0*/  ISETP.GE.AND P3, PT, R14, RZ, PT ;  /* 0x000000ff0e00720c */ /* 0x000fe20003f66270 */
[----:B------:R-:W-:Y:S01]  /*c1e0*/  @!P5 IMAD.IADD R2, R2, 0x1, -R5 ;  /* 0x000000010202d824 */ /* 0x000fe200078e0a05 */
[C---:B------:R-:W-:Y:S01]  /*c1f0*/  ISETP.GT.U32.AND P5, PT, R5.reuse, R251, PT ;  /* 0x000000fb0500720c */ /* 0x040fe20003fa4070 */
[----:B------:R-:W-:Y:S01]  /*c200*/  @!P0 IMAD.MOV R246, RZ, RZ, -R246 ;  /* 0x000000fffff68224 */ /* 0x000fe200078e0af6 */
[----:B------:R-:W-:Y:S02]  /*c210*/  ISETP.GT.U32.AND P0, PT, R5, R9, PT ;  /* 0x000000090500720c */ /* 0x000fe40003f04070 */
[----:B0-----:R-:W-:Y:S01]  /*c220*/  SHF.R.S32.HI R4, RZ, 0x6, R3 ;  /* 0x00000006ff047819 */ /* 0x001fe20000011403 */
[----:B------:R-:W-:-:S03]  /*c230*/  @!P4 IMAD.MOV R247, RZ, RZ, -R247 ;  /* 0x000000fffff7c224 */ /* 0x000fc600078e0af7 */
[----:B------:R-:W-:Y:S02]  /*c240*/  SGXT R4, R4, 0x1 ;  /* 0x000000010404781a */ /* 0x000fe40000000200 */
[C---:B------:R-:W-:Y:S01]  /*c250*/  ISETP.GT.U32.AND P4, PT, R5.reuse, R8, PT ;  /* 0x000000080500720c */ /* 0x040fe20003f84070 */
[----:B------:R-:W-:Y:S01]  /*c260*/  @!P1 IMAD.MOV R248, RZ, RZ, -R248 ;  /* 0x000000fffff89224 */ /* 0x000fe200078e0af8 */
[----:B------:R-:W-:Y:S02]  /*c270*/  LOP3.LUT R0, R0, 0x90, R4, 0x78, !PT ;  /* 0x0000009000007812 */ /* 0x000fe400078e7804 */
[----:B------:R-:W-:-:S03]  /*c280*/  ISETP.GT.U32.AND P1, PT, R5, R7, PT ;  /* 0x000000070500720c */ /* 0x000fc60003f24070 */
[----:B------:R0:W-:Y:S01]  /*c290*/  STL [R1+0x10e8], R0 ;  /* 0x0010e80001007387 */ /* 0x0001e20000100800 */
[----:B------:R-:W-:-:S03]  /*c2a0*/  @!P3 IMAD.MOV R250, RZ, RZ, -R250 ;  /* 0x000000fffffab224 */ /* 0x000fc600078e0afa */
[----:B------:R-:W3:Y:S01]  /*c2b0*/  LDL.LU R17, [R1+0x1130] ;  /* 0x0011300001117983 */ /* 0x000ee20000300800 */
[----:B------:R-:W-:Y:S01]  /*c2c0*/  ISETP.GE.AND P3, PT, R13, RZ, PT ;  /* 0x000000ff0d00720c */ /* 0x000fe20003f66270 */
[--C-:B------:R-:W-:Y:S02]  /*c2d0*/  @!P5 IMAD.IADD R251, R251, 0x1, -R5.reuse ;  /* 0x00000001fbfbd824 */ /* 0x100fe400078e0a05 */
[----:B------:R-:W4:Y:S01]  /*c2e0*/  LDL.LU R16, [R1+0x112c] ;  /* 0x00112c0001107983 */ /* 0x000f220000300800 */
[----:B------:R-:W-:Y:S01]  /*c2f0*/  ISETP.GE.AND P5, PT, R12, RZ, PT ;  /* 0x000000ff0c00720c */ /* 0x000fe20003fa6270 */
[----:B------:R-:W-:Y:S02]  /*c300*/  @!P0 IMAD.IADD R9, R9, 0x1, -R5 ;  /* 0x0000000109098824 */ /* 0x000fe400078e0a05 */
[----:B------:R-:W2:Y:S01]  /*c310*/  LDL.LU R15, [R1+0x1128] ;  /* 0x00112800010f7983 */ /* 0x000ea20000300800 */
[----:B------:R-:W-:Y:S01]  /*c320*/  @!P2 IMAD.MOV R249, RZ, RZ, -R249 ;  /* 0x000000fffff9a224 */ /* 0x000fe200078e0af9 */
[----:B------:R-:W-:Y:S01]  /*c330*/  ISETP.GE.AND P0, PT, R11, RZ, PT ;  /* 0x000000ff0b00720c */ /* 0x000fe20003f06270 */
[--C-:B------:R-:W-:Y:S01]  /*c340*/  @!P4 IMAD.IADD R8, R8, 0x1, -R5.reuse ;  /* 0x000000010808c824 */ /* 0x100fe200078e0a05 */
[----:B------:R-:W3:Y:S01]  /*c350*/  LDL.LU R14, [R1+0x24] ;  /* 0x00002400010e7983 */ /* 0x000ee20000300800 */
[----:B------:R-:W-:Y:S01]  /*c360*/  ISETP.GE.AND P2, PT, R252, RZ, PT ;  /* 0x000000fffc00720c */ /* 0x000fe20003f46270 */
[----:B------:R-:W-:Y:S01]  /*c370*/  @!P6 IMAD.MOV R244, RZ, RZ, -R244 ;  /* 0x000000fffff4e224 */ /* 0x000fe200078e0af4 */
[----:B------:R-:W-:Y:S01]  /*c380*/  ISETP.GE.AND P4, PT, R6, RZ, PT ;  /* 0x000000ff0600720c */ /* 0x000fe20003f86270 */
[----:B------:R-:W4:Y:S01]  /*c390*/  LDL.LU R13, [R1+0x20] ;  /* 0x00002000010d7983 */ /* 0x000f220000300800 */
[----:B------:R-:W-:Y:S01]  /*c3a0*/  @!P1 IMAD.IADD R7, R7, 0x1, -R5 ;  /* 0x0000000107079824 */ /* 0x000fe200078e0a05 */
[----:B------:R-:W-:-:S02]  /*c3b0*/  ISETP.GT.U32.AND P6, PT, R5, R2, PT ;  /* 0x000000020500720c */ /* 0x000fc40003fc4070 */
[----:B------:R-:W2:Y:S01]  /*c3c0*/  LDL.LU R12, [R1+0x1c] ;  /* 0x00001c00010c7983 */ /* 0x000ea20000300800 */
[----:B------:R-:W-:-:S03]  /*c3d0*/  LOP3.LUT R3, R3, 0x3f, RZ, 0xc0, !PT ;  /* 0x0000003f03037812 */ /* 0x000fc600078ec0ff */
[----:B------:R-:W2:Y:S01]  /*c3e0*/  LDL.LU R11, [R1+0x18] ;  /* 0x00001800010b7983 */ /* 0x000ea20000300800 */
[----:B------:R-:W-:-:S03]  /*c3f0*/  ISETP.GE.AND P1, PT, R245, RZ, PT ;  /* 0x000000fff500720c */ /* 0x000fc60003f26270 */
[----:B------:R-:W2:Y:S04]  /*c400*/  LDL.LU R252, [R1+0x14] ;  /* 0x0000140001fc7983 */ /* 0x000ea80000300800 */
[----:B------:R-:W2:Y:S04]  /*c410*/  LDL.LU R6, [R1+0x10] ;  /* 0x0000100001067983 */ /* 0x000ea80000300800 */
[----:B0-----:R-:W2:Y:S04]  /*c420*/  LDL.LU R0, [R1+0x8] ;  /* 0x0000080001007983 */ /* 0x001ea80000300800 */
[----:B------:R-:W2:Y:S04]  /*c430*/  LDL.LU R4, [R1+0x4] ;  /* 0x0000040001047983 */ /* 0x000ea80000300800 */
[----:B------:R-:W3:Y:S01]  /*c440*/  LDL.LU R245, [R1+0x1124] ;  /* 0x0011240001f57983 */ /* 0x000ee20000300800 */
[----:B------:R-:W-:-:S02]  /*c450*/  IMAD R3, R3, UR8, RZ ;  /* 0x0000000803037c24 */ /* 0x000fc4000f8e02ff */
[----:B------:R-:W-:Y:S02]  /*c460*/  @!P3 IMAD.MOV R251, RZ, RZ, -R251 ;  /* 0x000000fffffbb224 */ /* 0x000fe400078e0afb */
[----:B------:R-:W-:Y:S01]  /*c470*/  @!P6 IMAD.IADD R2, R2, 0x1, -R5 ;  /* 0x000000010202e824 */ /* 0x000fe200078e0a05 */
[----:B------:R-:W-:Y:S01]  /*c480*/  LEA R5, P6, R3, UR4, 0x1 ;  /* 0x0000000403057c11 */ /* 0x000fe2000f8c08ff */
[----:B------:R-:W-:-:S04]  /*c490*/  ULDC UR4, c[0x0][0x234] ;  /* 0x00008d0000047ab9 */ /* 0x000fc80000000800 */
[----:B------:R0:W-:Y:S04]  /*c4a0*/  STL [R1+0x10f4], R5 ;  /* 0x0010f40501007387 */ /* 0x0001e80000100800 */
[----:B0-----:R-:W2:Y:S01]  /*c4b0*/  LDL.LU R5, [R1+0xc] ;  /* 0x00000c0001057983 */ /* 0x001ea20000300800 */
[----:B---3--:R-:W-:Y:S02]  /*c4c0*/  ISETP.NE.AND P3, PT, R245, RZ, PT ;  /* 0x000000fff500720c */ /* 0x008fe40003f65270 */
[----:B------:R-:W-:-:S04]  /*c4d0*/  LOP3.LUT R245, RZ, R245, RZ, 0x33, !PT ;  /* 0x000000f5fff57212 */ /* 0x000fc800078e33ff */
[C---:B------:R-:W-:Y:S02]  /*c4e0*/  SEL R14, R245.reuse, R14, !P3 ;  /* 0x0000000ef50e7207 */ /* 0x040fe40005800000 */
[C---:B----4-:R-:W-:Y:S02]  /*c4f0*/  SEL R13, R245.reuse, R13, !P3 ;  /* 0x0000000df50d7207 */ /* 0x050fe40005800000 */
[C---:B--2---:R-:W-:Y:S01]  /*c500*/  SEL R12, R245.reuse, R12, !P3 ;  /* 0x0000000cf50c7207 */ /* 0x044fe20005800000 */
[----:B------:R0:W-:Y:S01]  /*c510*/  STL [R1+0xd8], R14 ;  /* 0x0000d80e01007387 */ /* 0x0001e20000100800 */
[C---:B------:R-:W-:Y:S02]  /*c520*/  SEL R11, R245.reuse, R11, !P3 ;  /* 0x0000000bf50b7207 */ /* 0x040fe40005800000 */
[C---:B------:R-:W-:Y:S02]  /*c530*/  SEL R252, R245.reuse, R252, !P3 ;  /* 0x000000fcf5fc7207 */ /* 0x040fe40005800000 */
[C---:B------:R-:W-:Y:S01]  /*c540*/  SEL R6, R245.reuse, R6, !P3 ;  /* 0x00000006f5067207 */ /* 0x040fe20005800000 */
[----:B0-----:R-:W2:Y:S04]  /*c550*/  LDL.LU R14, [R1+0x1120] ;  /* 0x00112000010e7983 */ /* 0x001ea80000300800 */
[----:B------:R0:W-:Y:S04]  /*c560*/  STL [R1+0xd4], R13 ;  /* 0x0000d40d01007387 */ /* 0x0001e80000100800 */
[----:B0-----:R-:W3:Y:S04]  /*c570*/  LDL.LU R13, [R1+0x111c] ;  /* 0x00111c00010d7983 */ /* 0x001ee80000300800 */
[----:B------:R0:W-:Y:S04]  /*c580*/  STL [R1+0xd0], R12 ;  /* 0x0000d00c01007387 */ /* 0x0001e80000100800 */
[----:B0-----:R-:W4:Y:S04]  /*c590*/  LDL.LU R12, [R1+0x1118] ;  /* 0x00111800010c7983 */ /* 0x001f280000300800 */
[----:B------:R0:W-:Y:S04]  /*c5a0*/  STL [R1+0xcc], R11 ;  /* 0x0000cc0b01007387 */ /* 0x0001e80000100800 */
[----:B0-----:R-:W2:Y:S04]  /*c5b0*/  LDL.LU R11, [R1+0x1114] ;  /* 0x00111400010b7983 */ /* 0x001ea80000300800 */
[----:B------:R0:W-:Y:S04]  /*c5c0*/  STL [R1+0xc8], R252 ;  /* 0x0000c8fc01007387 */ /* 0x0001e80000100800 */
[----:B0-----:R-:W3:Y:S04]  /*c5d0*/  LDL.LU R252, [R1+0x1110] ;  /* 0x0011100001fc7983 */ /* 0x001ee80000300800 */
[----:B------:R0:W-:Y:S04]  /*c5e0*/  STL [R1+0xc4], R6 ;  /* 0x0000c40601007387 */ /* 0x0001e80000100800 */
[----:B0-----:R-:W4:Y:S01]  /*c5f0*/  LDL.LU R6, [R1+0x110c] ;  /* 0x00110c0001067983 */ /* 0x001f220000300800 */
[----:B------:R-:W-:-:S02]  /*c600*/  SEL R5, R245, R5, !P3 ;  /* 0x00000005f5057207 */ /* 0x000fc40005800000 */
[----:B------:R-:W-:-:S03]  /*c610*/  SEL R4, R245, R4, !P3 ;  /* 0x00000004f5047207 */ /* 0x000fc60005800000 */
[----:B------:R0:W-:Y:S02]  /*c620*/  STL [R1+0xc0], R5 ;  /* 0x0000c00501007387 */ /* 0x0001e40000100800 */
[----:B0-----:R-:W-:-:S05]  /*c630*/  SEL R5, R245, R0, !P3 ;  /* 0x00000000f5057207 */ /* 0x001fca0005800000 */
[----:B------:R3:W-:Y:S02]  /*c640*/  STL [R1+0xbc], R5 ;  /* 0x0000bc0501007387 */ /* 0x0007e40000100800 */
[C---:B---3--:R-:W-:Y:S02]  /*c650*/  SEL R5, R245.reuse, R252, !P3 ;  /* 0x000000fcf5057207 */ /* 0x048fe40005800000 */
[C---:B----4-:R-:W-:Y:S02]  /*c660*/  SEL R0, R245.reuse, R6, !P3 ;  /* 0x00000006f5007207 */ /* 0x050fe40005800000 */
[----:B------:R-:W3:Y:S04]  /*c670*/  LDL.LU R6, [R1+0x1108] ;  /* 0x0011080001067983 */ /* 0x000ee80000300800 */
[----:B------:R2:W-:Y:S04]  /*c680*/  STL [R1+0xb8], R4 ;  /* 0x0000b80401007387 */ /* 0x0005e80000100800 */
[----:B------:R0:W-:Y:S01]  /*c690*/  STL [R1+0xb4], R0 ;  /* 0x0000b40001007387 */ /* 0x0001e20000100800 */
[----:B--2---:R-:W-:-:S03]  /*c6a0*/  SEL R4, R245, R11, !P3 ;  /* 0x0000000bf5047207 */ /* 0x004fc60005800000 */
[----:B------:R1:W-:Y:S01]  /*c6b0*/  STL [R1+0xb0], R5 ;  /* 0x0000b00501007387 */ /* 0x0003e20000100800 */
[----:B0-----:R-:W-:-:S03]  /*c6c0*/  SEL R0, R245, R12, !P3 ;  /* 0x0000000cf5007207 */ /* 0x001fc60005800000 */
[----:B------:R0:W-:Y:S01]  /*c6d0*/  STL [R1+0xac], R4 ;  /* 0x0000ac0401007387 */ /* 0x0001e20000100800 */
[----:B-1----:R-:W-:-:S03]  /*c6e0*/  SEL R5, R245, R13, !P3 ;  /* 0x0000000df5057207 */ /* 0x002fc60005800000 */
        /* <DEDUP_REMOVED lines=71> */
[C---:B------:R-:W-:Y:S02]  /*cb60*/  SEL R31, R245.reuse, R49, !P3 ;  /* 0x00000031f51f7207 */ /* 0x040fe40005800000 */
[C---:B-1----:R-:W-:Y:S01]  /*cb70*/  SEL R5, R245.reuse, R79, !P3 ;  /* 0x0000004ff5057207 */ /* 0x042fe20005800000 */
[----:B------:R1:W-:Y:S01]  /*cb80*/  STL [R1+0x1c], R0 ;  /* 0x00001c0001007387 */ /* 0x0003e20000100800 */
[----:B0-----:R-:W-:-:S03]  /*cb90*/  SEL R4, R245, R80, !P3 ;  /* 0x00000050f5047207 */ /* 0x001fc60005800000 */
[----:B------:R0:W-:Y:S01]  /*cba0*/  STL [R1+0x20], R5 ;  /* 0x0000200501007387 */ /* 0x0001e20000100800 */
[----:B------:R-:W-:-:S03]  /*cbb0*/  SEL R32, R245, R48, !P3 ;  /* 0x00000030f5207207 */ /* 0x000fc60005800000 */
[----:B------:R-:W2:Y:S01]  /*cbc0*/  LDL.LU R49, [R1+0xd8] ;  /* 0x0000d80001317983 */ /* 0x000ea20000300800 */
[----:B-1----:R-:W-:-:S03]  /*cbd0*/  SEL R0, R245, R81, !P3 ;  /* 0x00000051f5007207 */ /* 0x002fc60005800000 */
[----:B------:R-:W-:Y:S01]  /*cbe0*/  STL [R1+0x18], R4 ;  /* 0x0000180401007387 */ /* 0x000fe20000100800 */
[----:B------:R-:W-:-:S03]  /*cbf0*/  SEL R33, R245, R47, !P3 ;  /* 0x0000002ff5217207 */ /* 0x000fc60005800000 */
[----:B------:R-:W4:Y:S01]  /*cc00*/  LDL.LU R48, [R1+0xd4] ;  /* 0x0000d40001307983 */ /* 0x000f220000300800 */
[----:B------:R-:W-:-:S03]  /*cc10*/  SEL R34, R245, R46, !P3 ;  /* 0x0000002ef5227207 */ /* 0x000fc60005800000 */
[----:B------:R1:W-:Y:S01]  /*cc20*/  STL [R1+0x14], R0 ;  /* 0x0000140001007387 */ /* 0x0003e20000100800 */
[----:B------:R-:W-:-:S03]  /*cc30*/  SEL R35, R245, R45, !P3 ;  /* 0x0000002df5237207 */ /* 0x000fc60005800000 */
[----:B------:R-:W4:Y:S01]  /*cc40*/  LDL.LU R47, [R1+0xd0] ;  /* 0x0000d000012f7983 */ /* 0x000f220000300800 */
[----:B------:R-:W-:-:S03]  /*cc50*/  SEL R36, R245, R44, !P3 ;  /* 0x0000002cf5247207 */ /* 0x000fc60005800000 */
[----:B------:R-:W4:Y:S01]  /*cc60*/  LDL.LU R46, [R1+0xcc] ;  /* 0x0000cc00012e7983 */ /* 0x000f220000300800 */
[----:B------:R-:W-:-:S03]  /*cc70*/  SEL R37, R245, R43, !P3 ;  /* 0x0000002bf5257207 */ /* 0x000fc60005800000 */
[----:B------:R-:W4:Y:S01]  /*cc80*/  LDL.LU R45, [R1+0xc8] ;  /* 0x0000c800012d7983 */ /* 0x000f220000300800 */
[----:B------:R-:W-:-:S03]  /*cc90*/  SEL R38, R245, R42, !P3 ;  /* 0x0000002af5267207 */ /* 0x000fc60005800000 */
[----:B------:R-:W4:Y:S01]  /*cca0*/  LDL.LU R44, [R1+0xc4] ;  /* 0x0000c400012c7983 */ /* 0x000f220000300800 */
[----:B------:R-:W-:-:S03]  /*ccb0*/  SEL R39, R245, R41, !P3 ;  /* 0x00000029f5277207 */ /* 0x000fc60005800000 */
[----:B------:R-:W4:Y:S04]  /*ccc0*/  LDL.LU R43, [R1+0xc0] ;  /* 0x0000c000012b7983 */ /* 0x000f280000300800 */
[----:B------:R-:W4:Y:S04]  /*ccd0*/  LDL.LU R42, [R1+0xbc] ;  /* 0x0000bc00012a7983 */ /* 0x000f280000300800 */
[----:B------:R-:W4:Y:S01]  /*cce0*/  LDL.LU R41, [R1+0xb8] ;  /* 0x0000b80001297983 */ /* 0x000f220000300800 */
[----:B------:R-:W-:Y:S01]  /*ccf0*/  @!P1 IMAD.MOV R2, RZ, RZ, -R2 ;  /* 0x000000ffff029224 */ /* 0x000fe200078e0a02 */
[----:B0-----:R-:W-:-:S02]  /*cd00*/  SEL R5, R245, R82, !P3 ;  /* 0x00000052f5057207 */ /* 0x001fc40005800000 */
[C---:B-1----:R-:W-:Y:S02]  /*cd10*/  SEL R0, R245.reuse, R83, !P3 ;  /* 0x00000053f5007207 */ /* 0x042fe40005800000 */
[C---:B------:R-:W-:Y:S02]  /*cd20*/  SEL R4, R245.reuse, R84, !P3 ;  /* 0x00000054f5047207 */ /* 0x040fe40005800000 */
[C---:B------:R-:W-:Y:S02]  /*cd30*/  SEL R252, R245.reuse, R85, !P3 ;  /* 0x00000055f5fc7207 */ /* 0x040fe40005800000 */
[----:B------:R-:W-:Y:S01]  /*cd40*/  SEL R84, R245, R2, !P3 ;  /* 0x00000002f5547207 */ /* 0x000fe20005800000 */
[----:B------:R-:W-:Y:S01]  /*cd50*/  STL [R1+0x10f8], R5 ;  /* 0x0010f80501007387 */ /* 0x000fe20000100800 */
[----:B------:R-:W-:Y:S01]  /*cd60*/  LEA.HI.X.SX32 R2, R3, UR5, 0x1, P6 ;  /* 0x0000000503027c11 */ /* 0x000fe2000b0f0eff */
[----:B------:R-:W-:Y:S02]  /*cd70*/  ULDC UR5, c[0x0][0x240] ;  /* 0x0000900000057ab9 */ /* 0x000fe40000000800 */
[----:B------:R-:W-:Y:S04]  /*cd80*/  STL [R1+0x10fc], R0 ;  /* 0x0010fc0001007387 */ /* 0x000fe80000100800 */
[----:B------:R-:W-:Y:S04]  /*cd90*/  STL [R1+0x1100], R4 ;  /* 0x0011000401007387 */ /* 0x000fe80000100800 */
[----:B------:R0:W-:Y:S01]  /*cda0*/  STL [R1+0x1104], R252 ;  /* 0x001104fc01007387 */ /* 0x0001e20000100800 */
[----:B---3--:R-:W-:-:S03]  /*cdb0*/  IMAD R3, R6, UR4, RZ ;  /* 0x0000000406037c24 */ /* 0x008fc6000f8e02ff */
[----:B------:R-:W-:Y:S01]  /*cdc0*/  STL [R1+0x10f0], R2 ;  /* 0x0010f00201007387 */ /* 0x000fe20000100800 */
[----:B------:R-:W-:-:S03]  /*cdd0*/  SEL R11, R245, R69, !P3 ;  /* 0x00000045f50b7207 */ /* 0x000fc60005800000 */
[----:B------:R1:W-:Y:S01]  /*cde0*/  STL [R1+0x10ec], R3 ;  /* 0x0010ec0301007387 */ /* 0x0003e20000100800 */
[----:B------:R-:W-:-:S03]  /*cdf0*/  SEL R12, R245, R68, !P3 ;  /* 0x00000044f50c7207 */ /* 0x000fc60005800000 */
[----:B------:R-:W3:Y:S01]  /*ce00*/  LDL.LU R71, [R1+0xb4] ;  /* 0x0000b40001477983 */ /* 0x000ee20000300800 */
        /* <DEDUP_REMOVED lines=35> */
[----:B------:R-:W3:Y:S04]  /*d040*/  LDL.LU R53, [R1+0x6c] ;  /* 0x00006c0001357983 */ /* 0x000ee80000300800 */
[----:B------:R-:W3:Y:S04]  /*d050*/  LDL.LU R52, [R1+0x68] ;  /* 0x0000680001347983 */ /* 0x000ee80000300800 */
[----:B------:R-:W3:Y:S01]  /*d060*/  LDL.LU R51, [R1+0x64] ;  /* 0x0000640001337983 */ /* 0x000ee20000300800 */
[----:B------:R-:W-:-:S03]  /*d070*/  @!P5 IMAD.MOV R9, RZ, RZ, -R9 ;  /* 0x000000ffff09d224 */ /* 0x000fc600078e0a09 */
[----:B------:R-:W3:Y:S01]  /*d080*/  LDL.LU R50, [R1+0x60] ;  /* 0x0000600001327983 */ /* 0x000ee20000300800 */
[----:B------:R-:W-:Y:S02]  /*d090*/  @!P0 IMAD.MOV R8, RZ, RZ, -R8 ;  /* 0x000000ffff088224 */ /* 0x000fe400078e0a08 */
[----:B------:R-:W-:Y:S02]  /*d0a0*/  @!P4 IMAD.MOV R7, RZ, RZ, -R7 ;  /* 0x000000ffff07c224 */ /* 0x000fe400078e0a07 */
[----:B------:R-:W-:Y:S01]  /*d0b0*/  @!P2 IMAD.MOV R10, RZ, RZ, -R10 ;  /* 0x000000ffff0aa224 */ /* 0x000fe200078e0a0a */
[C---:B------:R-:W-:Y:S02]  /*d0c0*/  SEL R40, R245.reuse, R40, !P3 ;  /* 0x00000028f5287207 */ /* 0x040fe40005800000 */
[C---:B------:R-:W-:Y:S02]  /*d0d0*/  SEL R86, R245.reuse, R86, !P3 ;  /* 0x00000056f5567207 */ /* 0x040fe40005800000 */
[----:B------:R-:W-:-:S02]  /*d0e0*/  SEL R87, R245, R87, !P3 ;  /* 0x00000057f5577207 */ /* 0x000fc40005800000 */
[C---:B------:R-:W-:Y:S02]  /*d0f0*/  SEL R88, R245.reuse, R88, !P3 ;  /* 0x00000058f5587207 */ /* 0x040fe40005800000 */
[C---:B------:R-:W-:Y:S02]  /*d100*/  SEL R89, R245.reuse, R89, !P3 ;  /* 0x00000059f5597207 */ /* 0x040fe40005800000 */
[C---:B------:R-:W-:Y:S02]  /*d110*/  SEL R90, R245.reuse, R90, !P3 ;  /* 0x0000005af55a7207 */ /* 0x040fe40005800000 */
        /* <DEDUP_REMOVED lines=56> */
[----:B------:R-:W-:Y:S01]  /*d4a0*/  SEL R147, R245, R147, !P3 ;  /* 0x00000093f5937207 */ /* 0x000fe20005800000 */
[----:B--2---:R-:W-:-:S02]  /*d4b0*/  IMAD R80, R49, UR5, RZ ;  /* 0x0000000531507c24 */ /* 0x004fc4000f8e02ff */
[----:B------:R-:W2:Y:S01]  /*d4c0*/  LDL.LU R49, [R1+0x5c] ;  /* 0x00005c0001317983 */ /* 0x000ea20000300800 */
[----:B----4-:R-:W-:-:S03]  /*d4d0*/  IMAD R79, R48, UR5, RZ ;  /* 0x00000005304f7c24 */ /* 0x010fc6000f8e02ff */
[----:B------:R-:W4:Y:S01]  /*d4e0*/  LDL.LU R48, [R1+0x58] ;  /* 0x0000580001307983 */ /* 0x000f220000300800 */
[----:B------:R-:W-:-:S03]  /*d4f0*/  IMAD R78, R47, UR5, RZ ;  /* 0x000000052f4e7c24 */ /* 0x000fc6000f8e02ff */
[----:B------:R-:W4:Y:S01]  /*d500*/  LDL.LU R47, [R1+0x54] ;  /* 0x00005400012f7983 */ /* 0x000f220000300800 */
[----:B------:R-:W-:-:S03]  /*d510*/  IMAD R77, R46, UR5, RZ ;  /* 0x000000052e4d7c24 */ /* 0x000fc6000f8e02ff */
[----:B------:R-:W4:Y:S01]  /*d520*/  LDL.LU R46, [R1+0x50] ;  /* 0x00005000012e7983 */ /* 0x000f220000300800 */
[----:B------:R-:W-:-:S03]  /*d530*/  IMAD R76, R45, UR5, RZ ;  /* 0x000000052d4c7c24 */ /* 0x000fc6000f8e02ff */
[----:B------:R-:W4:Y:S01]  /*d540*/  LDL.LU R45, [R1+0x4c] ;  /* 0x00004c00012d7983 */ /* 0x000f220000300800 */
[----:B------:R-:W-:-:S03]  /*d550*/  IMAD R75, R44, UR5, RZ ;  /* 0x000000052c4b7c24 */ /* 0x000fc6000f8e02ff */
[----:B------:R-:W4:Y:S01]  /*d560*/  LDL.LU R44, [R1+0x48] ;  /* 0x00004800012c7983 */ /* 0x000f220000300800 */
[----:B------:R-:W-:Y:S01]  /*d570*/  IMAD R74, R43, UR5, RZ ;  /* 0x000000052b4a7c24 */ /* 0x000fe2000f8e02ff */
[C---:B------:R-:W-:Y:S02]  /*d580*/  SEL R148, R245.reuse, R148, !P3 ;  /* 0x00000094f5947207 */ /* 0x040fe40005800000 */
[----:B------:R-:W4:Y:S01]  /*d590*/  LDL.LU R43, [R1+0x44] ;  /* 0x00004400012b7983 */ /* 0x000f220000300800 */
[C---:B------:R-:W-:Y:S01]  /*d5a0*/  SEL R149, R245.reuse, R149, !P3 ;  /* 0x00000095f5957207 */ /* 0x040fe20005800000 */
[----:B------:R-:W-:Y:S01]  /*d5b0*/  IMAD R73, R42, UR5, RZ ;  /* 0x000000052a497c24 */ /* 0x000fe2000f8e02ff */
[C---:B------:R-:W-:Y:S01]  /*d5c0*/  SEL R150, R245.reuse, R150, !P3 ;  /* 0x00000096f5967207 */ /* 0x040fe20005800000 */
[----:B------:R-:W4:Y:S01]  /*d5d0*/  LDL.LU R42, [R1+0x40] ;  /* 0x00004000012a7983 */ /* 0x000f220000300800 */
[----:B------:R-:W-:Y:S01]  /*d5e0*/  SEL R151, R245, R151, !P3 ;  /* 0x00000097f5977207 */ /* 0x000fe20005800000 */
[----:B------:R-:W-:Y:S01]  /*d5f0*/  IMAD R72, R41, UR5, RZ ;  /* 0x0000000529487c24 */ /* 0x000fe2000f8e02ff */
[C---:B------:R-:W-:Y:S01]  /*d600*/  SEL R152, R245.reuse, R152, !P3 ;  /* 0x00000098f5987207 */ /* 0x040fe20005800000 */
[----:B------:R-:W4:Y:S01]  /*d610*/  LDL.LU R41, [R1+0x3c] ;  /* 0x00003c0001297983 */ /* 0x000f220000300800 */
        /* <DEDUP_REMOVED lines=101> */
[----:B------:R-:W-:Y:S02]  /*dc70*/  SEL R245, R245, R10, !P3 ;  /* 0x0000000af5f57207 */ /* 0x000fe40005800000 */
[----:B------:R-:W4:Y:S04]  /*dc80*/  LDL.LU R10, [R1+0x38] ;  /* 0x00003800010a7983 */ /* 0x000f280000300800 */
[----:B------:R-:W4:Y:S04]  /*dc90*/  LDL.LU R9, [R1+0x34] ;  /* 0x0000340001097983 */ /* 0x000f280000300800 */
[----:B------:R-:W4:Y:S04]  /*dca0*/  LDL.LU R8, [R1+0x30] ;  /* 0x0000300001087983 */ /* 0x000f280000300800 */
[----:B------:R-:W4:Y:S04]  /*dcb0*/  LDL.LU R7, [R1+0x2c] ;  /* 0x00002c0001077983 */ /* 0x000f280000300800 */
[----:B------:R-:W4:Y:S04]  /*dcc0*/  LDL.LU R6, [R1+0x28] ;  /* 0x0000280001067983 */ /* 0x000f280000300800 */
[----:B------:R-:W4:Y:S04]  /*dcd0*/  LDL.LU R85, [R1+0x24] ;  /* 0x0000240001557983 */ /* 0x000f280000300800 */
[----:B0-----:R-:W3:Y:S04]  /*dce0*/  LDL.LU R252, [R1+0x4] ;  /* 0x0000040001fc7983 */ /* 0x001ee80000300800 */
[----:B------:R-:W2:Y:S04]  /*dcf0*/  LDL.LU R4, [R1+0x10] ;  /* 0x0000100001047983 */ /* 0x000ea80000300800 */
[----:B------:R-:W4:Y:S04]  /*dd00*/  LDL.LU R0, [R1+0x1c] ;  /* 0x00001c0001007983 */ /* 0x000f280000300800 */
[----:B------:R-:W4:Y:S04]  /*dd10*/  LDL.LU R5, [R1+0x20] ;  /* 0x0000200001057983 */ /* 0x000f280000300800 */
[----:B-1----:R-:W4:Y:S04]  /*dd20*/  LDL.LU R3, [R1+0x18] ;  /* 0x0000180001037983 */ /* 0x002f280000300800 */
[----:B------:R-:W4:Y:S01]  /*dd30*/  LDL.LU R2, [R1+0x14] ;  /* 0x0000140001027983 */ /* 0x000f220000300800 */
[----:B---3--:R-:W-:-:S02]  /*dd40*/  IMAD R252, R252, UR5, RZ ;  /* 0x00000005fcfc7c24 */ /* 0x008fc4000f8e02ff */
[----:B--2---:R-:W-:-:S03]  /*dd50*/  IMAD R4, R4, UR5, RZ ;  /* 0x0000000504047c24 */ /* 0x004fc6000f8e02ff */
[----:B------:R0:W-:Y:S01]  /*dd60*/  STL [R1+0x4], R252 ;  /* 0x000004fc01007387 */ /* 0x0001e20000100800 */
[----:B----4-:R-:W-:Y:S02]  /*dd70*/  IMAD R0, R0, UR5, RZ ;  /* 0x0000000500007c24 */ /* 0x010fe4000f8e02ff */
[----:B------:R-:W-:Y:S01]  /*dd80*/  IMAD R5, R5, UR5, RZ ;  /* 0x0000000505057c24 */ /* 0x000fe2000f8e02ff */
[----:B0-----:R-:W2:Y:S04]  /*dd90*/  LDL.LU R252, [R1+0x1104] ;  /* 0x0011040001fc7983 */ /* 0x001ea80000300800 */
[----:B------:R0:W-:Y:S04]  /*dda0*/  STL [R1+0x10], R4 ;  /* 0x0000100401007387 */ /* 0x0001e80000100800 */
[----:B0-----:R-:W3:Y:S04]  /*ddb0*/  LDL.LU R4, [R1+0x1100] ;  /* 0x0011000001047983 */ /* 0x001ee80000300800 */
[----:B------:R0:W-:Y:S04]  /*ddc0*/  STL [R1+0x1c], R0 ;  /* 0x00001c0001007387 */ /* 0x0001e80000100800 */
[----:B0-----:R-:W4:Y:S04]  /*ddd0*/  LDL.LU R0, [R1+0x10fc] ;  /* 0x0010fc0001007983 */ /* 0x001f280000300800 */
[----:B------:R0:W-:Y:S04]  /*dde0*/  STL [R1+0x20], R5 ;  /* 0x0000200501007387 */ /* 0x0001e80000100800 */
[----:B0-----:R-:W2:Y:S01]  /*ddf0*/  LDL.LU R5, [R1+0x10f8] ;  /* 0x0010f80001057983 */ /* 0x001ea20000300800 */
[----:B------:R-:W-:-:S05]  /*de00*/  IMAD R3, R3, UR5, RZ ;  /* 0x0000000503037c24 */ /* 0x000fca000f8e02ff */
[----:B------:R2:W-:Y:S02]  /*de10*/  STL [R1+0x18], R3 ;  /* 0x0000180301007387 */ /* 0x0005e40000100800 */
[----:B--2---:R-:W-:Y:S02]  /*de20*/  IMAD R3, R5, UR5, RZ ;  /* 0x0000000505037c24 */ /* 0x004fe4000f8e02ff */
[----:B------:R-:W2:Y:S01]  /*de30*/  LDL.LU R5, [R1+0x10f4] ;  /* 0x0010f40001057983 */ /* 0x000ea20000300800 */
[----:B------:R-:W-:-:S05]  /*de40*/  IMAD R2, R2, UR5, RZ ;  /* 0x0000000502027c24 */ /* 0x000fca000f8e02ff */
[----:B------:R2:W-:Y:S02]  /*de50*/  STL [R1+0x14], R2 ;  /* 0x0000140201007387 */ /* 0x0005e40000100800 */
[----:B--2---:R-:W-:-:S05]  /*de60*/  LEA R2, P5, R80, R5, 0x1 ;  /* 0x0000000550027211 */ /* 0x004fca00078a08ff */
[----:B------:R0:W-:Y:S02]  /*de70*/  STL [R1+0x6bc], R2 ;  /* 0x0006bc0201007387 */ /* 0x0001e40000100800 */
[----:B0-----:R-:W-:-:S05]  /*de80*/  LEA R2, P3, R79, R5, 0x1 ;  /* 0x000000054f027211 */ /* 0x001fca00078608ff */
        /* <DEDUP_REMOVED lines=10> */
[----:B------:R0:W-:Y:S04]  /*df30*/  STL [R1+0x6ec], R2 ;  /* 0x0006ec0201007387 */ /* 0x0001e80000100800 */
[----:B0-----:R-:W2:Y:S01]  /*df40*/  LDL.LU R2, [R1+0x10f0] ;  /* 0x0010f00001027983 */ /* 0x001ea20000300800 */
[----:B------:R-:W-:Y:S02]  /*df50*/  IMAD R71, R71, UR5, RZ ;  /* 0x0000000547477c24 */ /* 0x000fe4000f8e02ff */
[----:B------:R-:W-:Y:S02]  /*df60*/  IMAD R70, R70, UR5, RZ ;  /* 0x0000000546467c24 */ /* 0x000fe4000f8e02ff */
[----:B------:R-:W-:Y:S02]  /*df70*/  IMAD R69, R69, UR5, RZ ;  /* 0x0000000545457c24 */ /* 0x000fe4000f8e02ff */
[----:B------:R-:W-:-:S02]  /*df80*/  IMAD R68, R68, UR5, RZ ;  /* 0x0000000544447c24 */ /* 0x000fc4000f8e02ff */
[----:B------:R-:W-:Y:S02]  /*df90*/  IMAD R67, R67, UR5, RZ ;  /* 0x0000000543437c24 */ /* 0x000fe4000f8e02ff */
[----:B------:R-:W-:Y:S02]  /*dfa0*/  IMAD R66, R66, UR5, RZ ;  /* 0x0000000542427c24 */ /* 0x000fe4000f8e02ff */
        /* <DEDUP_REMOVED lines=50> */
[----:B------:R-:W-:Y:S01]  /*e2d0*/  IMAD R15, R15, UR5, RZ ;  /* 0x000000050f0f7c24 */ /* 0x000fe2000f8e02ff */
[-C--:B--2---:R-:W-:Y:S02]  /*e2e0*/  LEA.HI.X.SX32 R80, R80, R2.reuse, 0x1, P5 ;  /* 0x0000000250507211 */ /* 0x084fe400028f0eff */
[----:B------:R-:W-:-:S03]  /*e2f0*/  LEA.HI.X.SX32 R79, R79, R2, 0x1, P3 ;  /* 0x000000024f4f7211 */ /* 0x000fc600018f0eff */
[----:B------:R0:W-:Y:S01]  /*e300*/  STL [R1+0x6b8], R80 ;  /* 0x0006b85001007387 */ /* 0x0001e20000100800 */
[----:B------:R-:W-:Y:S02]  /*e310*/  LEA.HI.X.SX32 R77, R77, R2, 0x1, P1 ;  /* 0x000000024d4d7211 */ /* 0x000fe400008f0eff */
[----:B0-----:R-:W-:-:S05]  /*e320*/  LEA R80, P5, R73, R5, 0x1 ;  /* 0x0000000549507211 */ /* 0x001fca00078a08ff */
[----:B------:R0:W-:Y:S04]  /*e330*/  STL [R1+0x6f4], R80 ;  /* 0x0006f45001007387 */ /* 0x0001e80000100800 */
[----:B------:R1:W-:Y:S01]  /*e340*/  STL [R1+0x6c0], R79 ;  /* 0x0006c04f01007387 */ /* 0x0003e20000100800 */
[-C--:B0-----:R-:W-:Y:S02]  /*e350*/  LEA R80, P3, R72, R5.reuse, 0x1 ;  /* 0x0000000548507211 */ /* 0x081fe400078608ff */
[----:B-1----:R-:W-:Y:S02]  /*e360*/  LEA.HI.X.SX32 R79, R78, R2, 0x1, P2 ;  /* 0x000000024e4f7211 */ /* 0x002fe400010f0eff */
[-C--:B------:R-:W-:Y:S01]  /*e370*/  LEA R78, P2, R71, R5.reuse, 0x1 ;  /* 0x00000005474e7211 */ /* 0x080fe200078408ff */
[----:B------:R-:W-:Y:S04]  /*e380*/  STL [R1+0x6fc], R80 ;  /* 0x0006fc5001007387 */ /* 0x000fe80000100800 */
[----:B------:R0:W-:Y:S04]  /*e390*/  STL [R1+0x6c8], R79 ;  /* 0x0006c84f01007387 */ /* 0x0001e80000100800 */
[----:B------:R1:W-:Y:S04]  /*e3a0*/  STL [R1+0x704], R78 ;  /* 0x0007044e01007387 */ /* 0x0003e80000100800 */
[----:B------:R2:W-:Y:S01]  /*e3b0*/  STL [R1+0x6d0], R77 ;  /* 0x0006d04d01007387 */ /* 0x0005e20000100800 */
[----:B0-----:R-:W-:-:S02]  /*e3c0*/  LEA R79, P1, R70, R5, 0x1 ;  /* 0x00000005464f7211 */ /* 0x001fc400078208ff */
[-C--:B-1----:R-:W-:Y:S02]  /*e3d0*/  LEA.HI.X.SX32 R78, R76, R2.reuse, 0x1, P0 ;  /* 0x000000024c4e7211 */ /* 0x082fe400000f0eff */
[-C--:B------:R-:W-:Y:S02]  /*e3e0*/  LEA.HI.X.SX32 R76, R75, R2.reuse, 0x1, P4 ;  /* 0x000000024b4c7211 */ /* 0x080fe400020f0eff */
[-C--:B--2---:R-:W-:Y:S01]  /*e3f0*/  LEA R77, P0, R69, R5.reuse, 0x1 ;  /* 0x00000005454d7211 */ /* 0x084fe200078008ff */
[----:B------:R-:W-:Y:S01]  /*e400*/  STL [R1+0x70c], R79 ;  /* 0x00070c4f01007387 */ /* 0x000fe20000100800 */
[-C--:B------:R-:W-:Y:S02]  /*e410*/  LEA R75, P4, R68, R5.reuse, 0x1 ;  /* 0x00000005444b7211 */ /* 0x080fe400078808ff */
[----:B------:R-:W-:Y:S01]  /*e420*/  LEA.HI.X.SX32 R74, R74, R2, 0x1, P6 ;  /* 0x000000024a4a7211 */ /* 0x000fe200030f0eff */
[----:B------:R-:W-:Y:S04]  /*e430*/  STL [R1+0x6d8], R78 ;  /* 0x0006d84e01007387 */ /* 0x000fe80000100800 */
        /* <DEDUP_REMOVED lines=197> */
[----:B-1----:R-:W-:-:S03]  /*f090*/  LEA.HI.X.SX32 R27, R25, R2, 0x1, P6 ;  /* 0x00000002191b7211 */ /* 0x002fc600030f0eff */
[----:B------:R-:W-:Y:S01]  /*f0a0*/  STL [R1+0x8a4], R28 ;  /* 0x0008a41c01007387 */ /* 0x000fe20000100800 */
[-C--:B------:R-:W-:Y:S02]  /*f0b0*/  LEA.HI.X.SX32 R25, R24, R2.reuse, 0x1, P5 ;  /* 0x0000000218197211 */ /* 0x080fe400028f0eff */
[-C--:B--2---:R-:W-:Y:S01]  /*f0c0*/  LEA R26, P6, R18, R5.reuse, 0x1 ;  /* 0x00000005121a7211 */ /* 0x084fe200078c08ff */
[----:B------:R-:W-:Y:S01]  /*f0d0*/  STL [R1+0x870], R27 ;  /* 0x0008701b01007387 */ /* 0x000fe20000100800 */
[-C--:B------:R-:W-:Y:S02]  /*f0e0*/  LEA R24, P5, R17, R5.reuse, 0x1 ;  /* 0x0000000511187211 */ /* 0x080fe400078a08ff */
[----:B------:R-:W-:Y:S01]  /*f0f0*/  LEA.HI.X.SX32 R23, R23, R2, 0x1, P3 ;  /* 0x0000000217177211 */ /* 0x000fe200018f0eff */
[----:B------:R-:W-:Y:S04]  /*f100*/  STL [R1+0x8ac], R26 ;  /* 0x0008ac1a01007387 */ /* 0x000fe80000100800 */
[----:B------:R-:W2:Y:S04]  /*f110*/  LDL.LU R75, [R1+0x4] ;  /* 0x00000400014b7983 */ /* 0x000ea80000300800 */
[----:B------:R-:W-:Y:S04]  /*f120*/  STL [R1+0x878], R25 ;  /* 0x0008781901007387 */ /* 0x000fe80000100800 */
[----:B------:R0:W-:Y:S04]  /*f130*/  STL [R1+0x8b4], R24 ;  /* 0x0008b41801007387 */ /* 0x0001e80000100800 */
[----:B------:R-:W2:Y:S04]  /*f140*/  LDL.LU R76, [R1+0x10] ;  /* 0x00001000014c7983 */ /* 0x000ea80000300800 */
[----:B------:R1:W-:Y:S01]  /*f150*/  STL [R1+0x880], R23 ;  /* 0x0008801701007387 */ /* 0x0003e20000100800 */
[----:B0-----:R-:W-:-:S03]  /*f160*/  LEA R24, P3, R16, R5, 0x1 ;  /* 0x0000000510187211 */ /* 0x001fc600078608ff */
[----:B------:R-:W2:Y:S01]  /*f170*/  LDL.LU R77, [R1+0x1c] ;  /* 0x00001c00014d7983 */ /* 0x000ea20000300800 */
[----:B-1----:R-:W-:-:S03]  /*f180*/  LEA.HI.X.SX32 R23, R22, R2, 0x1, P2 ;  /* 0x0000000216177211 */ /* 0x002fc600010f0eff */
[----:B------:R-:W-:Y:S01]  /*f190*/  STL [R1+0x8bc], R24 ;  /* 0x0008bc1801007387 */ /* 0x000fe20000100800 */
[----:B------:R-:W-:-:S03]  /*f1a0*/  LEA R22, P2, R15, R5, 0x1 ;  /* 0x000000050f167211 */ /* 0x000fc600078408ff */
[----:B------:R-:W2:Y:S04]  /*f1b0*/  LDL.LU R78, [R1+0x20] ;  /* 0x00002000014e7983 */ /* 0x000ea80000300800 */
[----:B------:R0:W-:Y:S04]  /*f1c0*/  STL [R1+0x888], R23 ;  /* 0x0008881701007387 */ /* 0x0001e80000100800 */
[----:B------:R-:W2:Y:S04]  /*f1d0*/  LDL.LU R79, [R1+0x18] ;  /* 0x00001800014f7983 */ /* 0x000ea80000300800 */
[----:B------:R1:W-:Y:S04]  /*f1e0*/  STL [R1+0x8c4], R22 ;  /* 0x0008c41601007387 */ /* 0x0003e80000100800 */
[----:B------:R-:W2:Y:S01]  /*f1f0*/  LDL.LU R80, [R1+0x14] ;  /* 0x0000140001507983 */ /* 0x000ea20000300800 */
[----:B------:R-:W-:Y:S01]  /*f200*/  IMAD R14, R14, UR5, RZ ;  /* 0x000000050e0e7c24 */ /* 0x000fe2000f8e02ff */
[----:B------:R-:W-:Y:S01]  /*f210*/  LEA.HI.X.SX32 R21, R21, R2, 0x1, P1 ;  /* 0x0000000215157211 */ /* 0x000fe200008f0eff */
[----:B------:R-:W-:-:S02]  /*f220*/  IMAD R13, R13, UR5, RZ ;  /* 0x000000050d0d7c24 */ /* 0x000fc4000f8e02ff */
[----:B------:R-:W-:Y:S01]  /*f230*/  IMAD R12, R12, UR5, RZ ;  /* 0x000000050c0c7c24 */ /* 0x000fe2000f8e02ff */
[-C--:B0-----:R-:W-:Y:S01]  /*f240*/  LEA R23, P1, R14, R5.reuse, 0x1 ;  /* 0x000000050e177211 */ /* 0x081fe200078208ff */
[----:B------:R0:W-:Y:S01]  /*f250*/  STL [R1+0x890], R21 ;  /* 0x0008901501007387 */ /* 0x0001e20000100800 */
[-C--:B-1----:R-:W-:Y:S01]  /*f260*/  LEA.HI.X.SX32 R22, R20, R2.reuse, 0x1, P0 ;  /* 0x0000000214167211 */ /* 0x082fe200000f0eff */
[----:B------:R-:W-:Y:S01]  /*f270*/  IMAD R11, R11, UR5, RZ ;  /* 0x000000050b0b7c24 */ /* 0x000fe2000f8e02ff */
[-C--:B------:R-:W-:Y:S01]  /*f280*/  LEA.HI.X.SX32 R20, R19, R2.reuse, 0x1, P4 ;  /* 0x0000000213147211 */ /* 0x080fe200020f0eff */
[----:B------:R-:W-:Y:S01]  /*f290*/  STL [R1+0x8cc], R23 ;  /* 0x0008cc1701007387 */ /* 0x000fe20000100800 */
[-C--:B------:R-:W-:Y:S01]  /*f2a0*/  LEA R19, P4, R12, R5.reuse, 0x1 ;  /* 0x000000050c137211 */ /* 0x080fe200078808ff */
[----:B------:R-:W-:Y:S01]  /*f2b0*/  IMAD R10, R10, UR5, RZ ;  /* 0x000000050a0a7c24 */ /* 0x000fe2000f8e02ff */
[----:B------:R-:W-:Y:S02]  /*f2c0*/  LEA.HI.X.SX32 R18, R18, R2, 0x1, P6 ;  /* 0x0000000212127211 */ /* 0x000fe400030f0eff */
[----:B0-----:R-:W-:Y:S01]  /*f2d0*/  LEA R21, P0, R13, R5, 0x1 ;  /* 0x000000050d157211 */ /* 0x001fe200078008ff */
[----:B------:R-:W-:Y:S01]  /*f2e0*/  STL [R1+0x898], R22 ;  /* 0x0008981601007387 */ /* 0x000fe20000100800 */
[----:B------:R-:W-:-:S03]  /*f2f0*/  IMAD R9, R9, UR5, RZ ;  /* 0x0000000509097c24 */ /* 0x000fc6000f8e02ff */
[----:B------:R-:W-:Y:S04]  /*f300*/  STL [R1+0x8d4], R21 ;  /* 0x0008d41501007387 */ /* 0x000fe80000100800 */
[----:B------:R0:W-:Y:S04]  /*f310*/  STL [R1+0x8a0], R20 ;  /* 0x0008a01401007387 */ /* 0x0001e80000100800 */
[----:B------:R1:W-:Y:S01]  /*f320*/  STL [R1+0x8dc], R19 ;  /* 0x0008dc1301007387 */ /* 0x0003e20000100800 */
[----:B------:R-:W-:-:S03]  /*f330*/  IMAD R8, R8, UR5, RZ ;  /* 0x0000000508087c24 */ /* 0x000fc6000f8e02ff */
[----:B------:R3:W-:Y:S01]  /*f340*/  STL [R1+0x8a8], R18 ;  /* 0x0008a81201007387 */ /* 0x0007e20000100800 */
[-C--:B0-----:R-:W-:Y:S02]  /*f350*/  LEA R20, P6, R11, R5.reuse, 0x1 ;  /* 0x000000050b147211 */ /* 0x081fe400078c08ff */
[-C--:B-1----:R-:W-:Y:S02]  /*f360*/  LEA.HI.X.SX32 R19, R17, R2.reuse, 0x1, P5 ;  /* 0x0000000211137211 */ /* 0x082fe400028f0eff */
[-C--:B------:R-:W-:Y:S02]  /*f370*/  LEA.HI.X.SX32 R17, R16, R2.reuse, 0x1, P3 ;  /* 0x0000000210117211 */ /* 0x080fe400018f0eff */
[-C--:B---3--:R-:W-:Y:S01]  /*f380*/  LEA R18, P5, R10, R5.reuse, 0x1 ;  /* 0x000000050a127211 */ /* 0x088fe200078a08ff */
[----:B------:R-:W-:Y:S01]  /*f390*/  STL [R1+0x8e4], R20 ;  /* 0x0008e41401007387 */ /* 0x000fe20000100800 */
[----:B------:R-:W-:Y:S01]  /*f3a0*/  LEA R16, P3, R9, R5, 0x1 ;  /* 0x0000000509107211 */ /* 0x000fe200078608ff */
[----:B------:R-:W-:Y:S01]  /*f3b0*/  IMAD R7, R7, UR5, RZ ;  /* 0x0000000507077c24 */ /* 0x000fe2000f8e02ff */
[----:B------:R-:W-:Y:S01]  /*f3c0*/  LEA.HI.X.SX32 R15, R15, R2, 0x1, P2 ;  /* 0x000000020f0f7211 */ /* 0x000fe200010f0eff */
        /* <DEDUP_REMOVED lines=21> */
[-C--:B------:R-:W-:Y:S01]  /*f520*/  LEA.HI.X.SX32 R11, R10, R2.reuse, 0x1, P5 ;  /* 0x000000020a0b7211 */ /* 0x080fe200028f0eff */
[----:B------:R-:W-:Y:S01]  /*f530*/  STL [R1+0x914], R14 ;  /* 0x0009140e01007387 */ /* 0x000fe20000100800 */
[----:B------:R-:W-:-:S03]  /*f540*/  LEA.HI.X.SX32 R9, R9, R2, 0x1, P3 ;  /* 0x0000000209097211 */ /* 0x000fc600018f0eff */
[----:B------:R-:W-:Y:S01]  /*f550*/  STL [R1+0x8e0], R13 ;  /* 0x0008e00d01007387 */ /* 0x000fe20000100800 */
[----:B------:R-:W-:Y:S01]  /*f560*/  LEA.HI.X.SX32 R6, R6, R2, 0x1, P0 ;  /* 0x0000000206067211 */ /* 0x000fe200000f0eff */
[----:B----4-:R-:W-:Y:S02]  /*f570*/  IMAD R0, R0, UR5, RZ ;  /* 0x0000000500007c24 */ /* 0x010fe4000f8e02ff */
        /* <DEDUP_REMOVED lines=18> */
[----:B------:R-:W-:Y:S01]  /*f6a0*/  IMAD R102, R102, UR5, RZ ;  /* 0x0000000566667c24 */ /* 0x000fe2000f8e02ff */
[----:B--2---:R-:W-:-:S05]  /*f6b0*/  LEA R12, P6, R75, R5, 0x1 ;  /* 0x000000054b0c7211 */ /* 0x004fca00078c08ff */
[----:B------:R-:W-:Y:S01]  /*f6c0*/  STL [R1+0x91c], R12 ;  /* 0x00091c0c01007387 */ /* 0x000fe20000100800 */
[----:B------:R-:W-:-:S03]  /*f6d0*/  LEA R10, P5, R76, R5, 0x1 ;  /* 0x000000054c0a7211 */ /* 0x000fc600078a08ff */
[----:B------:R0:W-:Y:S04]  /*f6e0*/  STL [R1+0x8e8], R11 ;  /* 0x0008e80b01007387 */ /* 0x0001e80000100800 */
[----:B------:R1:W-:Y:S04]  /*f6f0*/  STL [R1+0x924], R10 ;  /* 0x0009240a01007387 */ /* 0x0003e80000100800 */
[----:B------:R2:W-:Y:S01]  /*f700*/  STL [R1+0x8f0], R9 ;  /* 0x0008f00901007387 */ /* 0x0005e20000100800 */
[----:B0-----:R-:W-:Y:S02]  /*f710*/  LEA R11, P3, R77, R5, 0x1 ;  /* 0x000000054d0b7211 */ /* 0x001fe400078608ff */
[----:B-1----:R-:W-:-:S02]  /*f720*/  LEA.HI.X.SX32 R10, R8, R2, 0x1, P2 ;  /* 0x00000002080a7211 */ /* 0x002fc400010f0eff */
[----:B------:R-:W-:Y:S02]  /*f730*/  LEA.HI.X.SX32 R8, R7, R2, 0x1, P1 ;  /* 0x0000000207087211 */ /* 0x000fe400008f0eff */
[-C--:B--2---:R-:W-:Y:S01]  /*f740*/  LEA R9, P2, R78, R5.reuse, 0x1 ;  /* 0x000000054e097211 */ /* 0x084fe200078408ff */
[----:B------:R-:W-:Y:S04]  /*f750*/  STL [R1+0x92c], R11 ;  /* 0x00092c0b01007387 */ /* 0x000fe80000100800 */
[----:B------:R-:W-:Y:S01]  /*f760*/  STL [R1+0x8f8], R10 ;  /* 0x0008f80a01007387 */ /* 0x000fe20000100800 */
[----:B------:R-:W-:-:S03]  /*f770*/  LEA R7, P1, R79, R5, 0x1 ;  /* 0x000000054f077211 */ /* 0x000fc600078208ff */
[----:B------:R-:W-:Y:S04]  /*f780*/  STL [R1+0x934], R9 ;  /* 0x0009340901007387 */ /* 0x000fe80000100800 */
[----:B------:R0:W-:Y:S04]  /*f790*/  STL [R1+0x900], R8 ;  /* 0x0009000801007387 */ /* 0x0001e80000100800 */
[----:B------:R1:W-:Y:S04]  /*f7a0*/  STL [R1+0x93c], R7 ;  /* 0x00093c0701007387 */ /* 0x0003e80000100800 */
[----:B------:R2:W-:Y:S01]  /*f7b0*/  STL [R1+0x908], R6 ;  /* 0x0009080601007387 */ /* 0x0005e20000100800 */
[----:B0-----:R-:W-:-:S02]  /*f7c0*/  LEA R8, P0, R80, R5, 0x1 ;  /* 0x0000000550087211 */ /* 0x001fc400078008ff */
[----:B-1----:R-:W-:-:S03]  /*f7d0*/  LEA.HI.X.SX32 R7, R85, R2, 0x1, P4 ;  /* 0x0000000255077211 */ /* 0x002fc600020f0eff */
[----:B------:R0:W-:Y:S01]  /*f7e0*/  STL [R1+0x944], R8 ;  /* 0x0009440801007387 */ /* 0x0001e20000100800 */
[----:B--2---:R-:W-:-:S03]  /*f7f0*/  LEA R6, P4, R3, R5, 0x1 ;  /* 0x0000000503067211 */ /* 0x004fc600078808ff */
[----:B------:R1:W-:Y:S04]  /*f800*/  STL [R1+0x910], R7 ;  /* 0x0009100701007387 */ /* 0x0003e80000100800 */
[----:B------:R2:W-:Y:S01]  /*f810*/  STL [R1+0x94c], R6 ;  /* 0x00094c0601007387 */ /* 0x0005e20000100800 */
[----:B0-----:R-:W-:Y:S02]  /*f820*/  LEA.HI.X.SX32 R8, R75, R2, 0x1, P6 ;  /* 0x000000024b087211 */ /* 0x001fe400030f0eff */
[----:B-1----:R-:W-:-:S03]  /*f830*/  LEA R7, P6, R0, R5, 0x1 ;  /* 0x0000000500077211 */ /* 0x002fc600078c08ff */
[----:B------:R0:W-:Y:S01]  /*f840*/  STL [R1+0x918], R8 ;  /* 0x0009180801007387 */ /* 0x0001e20000100800 */
[----:B--2---:R-:W-:-:S03]  /*f850*/  LEA.HI.X.SX32 R6, R76, R2, 0x1, P5 ;  /* 0x000000024c067211 */ /* 0x004fc600028f0eff */
[----:B------:R1:W-:Y:S04]  /*f860*/  STL [R1+0x954], R7 ;  /* 0x0009540701007387 */ /* 0x0003e80000100800 */
[----:B------:R2:W-:Y:S01]  /*f870*/  STL [R1+0x920], R6 ;  /* 0x0009200601007387 */ /* 0x0005e20000100800 */
[----:B0-----:R-:W-:Y:S02]  /*f880*/  LEA R8, P5, R4, R5, 0x1 ;  /* 0x0000000504087211 */ /* 0x001fe400078a08ff */
        /* <DEDUP_REMOVED lines=15> */
[----:B------:R1:W-:Y:S01]  /*f980*/  STL [R1+0x940], R7 ;  /* 0x0009400701007387 */ /* 0x0003e20000100800 */
[----:B0-----:R-:W-:-:S03]  /*f990*/  LEA.HI.X.SX32 R8, R3, R2, 0x1, P4 ;  /* 0x0000000203087211 */ /* 0x001fc600020f0eff */
[----:B------:R-:W2:Y:S04]  /*f9a0*/  LDL.LU R3, [R1+0x10ec] ;  /* 0x0010ec0001037983 */ /* 0x000ea80000300800 */
[----:B------:R0:W-:Y:S01]  /*f9b0*/  STL [R1+0x97c], R6 ;  /* 0x00097c0601007387 */ /* 0x0001e20000100800 */
[----:B-1----:R-:W-:-:S03]  /*f9c0*/  LEA.HI.X.SX32 R7, R0, R2, 0x1, P6 ;  /* 0x0000000200077211 */ /* 0x002fc600030f0eff */
[----:B------:R1:W-:Y:S04]  /*f9d0*/  STL [R1+0x948], R8 ;  /* 0x0009480801007387 */ /* 0x0003e80000100800 */
[----:B------:R-:W3:Y:S01]  /*f9e0*/  LDL.LU R0, [R1+0x10e8] ;  /* 0x0010e80001007983 */ /* 0x000ee20000300800 */
[----:B0-----:R-:W-:-:S05]  /*f9f0*/  LEA R6, P4, R89, R5, 0x1 ;  /* 0x0000000559067211 */ /* 0x001fca00078808ff */
[----:B------:R0:W-:Y:S01]  /*fa00*/  STL [R1+0x984], R6 ;  /* 0x0009840601007387 */ /* 0x0001e20000100800 */
[----:B-1----:R-:W-:-:S03]  /*fa10*/  LEA.HI.X.SX32 R8, R4, R2, 0x1, P5 ;  /* 0x0000000204087211 */ /* 0x002fc600028f0eff */
[----:B------:R1:W-:Y:S04]  /*fa20*/  STL [R1+0x950], R7 ;  /* 0x0009500701007387 */ /* 0x0003e80000100800 */
[----:B------:R-:W4:Y:S01]  /*fa30*/  LDL.LU R4, [R1+0x10e4] ;  /* 0x0010e40001047983 */ /* 0x000f220000300800 */
[-C--:B0-----:R-:W-:Y:S02]  /*fa40*/  LEA R6, P6, R90, R5.reuse, 0x1 ;  /* 0x000000055a067211 */ /* 0x081fe400078c08ff */
[----:B-1----:R-:W-:-:S03]  /*fa50*/  LEA R7, P5, R91, R5, 0x1 ;  /* 0x000000055b077211 */ /* 0x002fc600078a08ff */
[----:B------:R0:W-:Y:S04]  /*fa60*/  STL [R1+0x98c], R6 ;  /* 0x00098c0601007387 */ /* 0x0001e80000100800 */
[----:B------:R1:W-:Y:S01]  /*fa70*/  STL [R1+0x958], R8 ;  /* 0x0009580801007387 */ /* 0x0003e20000100800 */
[----:B0-----:R-:W-:-:S03]  /*fa80*/  LEA.HI.X.SX32 R6, R252, R2, 0x1, P3 ;  /* 0x00000002fc067211 */ /* 0x001fc600018f0eff */
[----:B------:R0:W-:Y:S01]  /*fa90*/  STL [R1+0x994], R7 ;  /* 0x0009940701007387 */ /* 0x0001e20000100800 */
[----:B-1----:R-:W-:-:S03]  /*faa0*/  LEA R8, P3, R92, R5, 0x1 ;  /* 0x000000055c087211 */ /* 0x002fc600078608ff */
[----:B------:R1:W-:Y:S01]  /*fab0*/  STL [R1+0x960], R6 ;  /* 0x0009600601007387 */ /* 0x0003e20000100800 */
[----:B0-----:R-:W-:-:S03]  /*fac0*/  LEA.HI.X.SX32 R7, R86, R2, 0x1, P2 ;  /* 0x0000000256077211 */ /* 0x001fc600010f0eff */
[----:B------:R0:W-:Y:S01]  /*fad0*/  STL [R1+0x99c], R8 ;  /* 0x00099c0801007387 */ /* 0x0001e20000100800 */
[----:B-1----:R-:W-:-:S03]  /*fae0*/  LEA R6, P2, R93, R5, 0x1 ;  /* 0x000000055d067211 */ /* 0x002fc600078408ff */
[----:B------:R1:W-:Y:S04]  /*faf0*/  STL [R1+0x968], R7 ;  /* 0x0009680701007387 */ /* 0x0003e80000100800 */
[----:B------:R1:W-:Y:S01]  /*fb00*/  STL [R1+0x9a4], R6 ;  /* 0x0009a40601007387 */ /* 0x0003e20000100800 */
[----:B0-----:R-:W-:Y:S02]  /*fb10*/  LEA.HI.X.SX32 R8, R87, R2, 0x1, P1 ;  /* 0x0000000257087211 */ /* 0x001fe400008f0eff */
[----:B-1----:R-:W-:-:S03]  /*fb20*/  LEA R7, P1, R94, R5, 0x1 ;  /* 0x000000055e077211 */ /* 0x002fc600078208ff */
[----:B------:R0:W-:Y:S01]  /*fb30*/  STL [R1+0x970], R8 ;  /* 0x0009700801007387 */ /* 0x0001e20000100800 */
[----:B------:R-:W-:-:S03]  /*fb40*/  LEA.HI.X.SX32 R6, R88, R2, 0x1, P0 ;  /* 0x0000000258067211 */ /* 0x000fc600000f0eff */
[----:B------:R1:W-:Y:S04]  /*fb50*/  STL [R1+0x9ac], R7 ;  /* 0x0009ac0701007387 */ /* 0x0003e80000100800 */
[----:B------:R1:W-:Y:S01]  /*fb60*/  STL [R1+0x978], R6 ;  /* 0x0009780601007387 */ /* 0x0003e20000100800 */
[----:B0-----:R-:W-:Y:S02]  /*fb70*/  LEA R8, P0, R95, R5, 0x1 ;  /* 0x000000055f087211 */ /* 0x001fe400078008ff */
[----:B-1----:R-:W-:-:S03]  /*fb80*/  LEA.HI.X.SX32 R7, R89, R2, 0x1, P4 ;  /* 0x0000000259077211 */ /* 0x002fc600020f0eff */
[----:B------:R0:W-:Y:S01]  /*fb90*/  STL [R1+0x9b4], R8 ;  /* 0x0009b40801007387 */ /* 0x0001e20000100800 */
[----:B------:R-:W-:-:S03]  /*fba0*/  LEA R6, P4, R96, R5, 0x1 ;  /* 0x0000000560067211 */ /* 0x000fc600078808ff */
        /* <DEDUP_REMOVED lines=18> */
[----:B------:R1:W-:Y:S01]  /*fcd0*/  STL [R1+0x9dc], R7 ;  /* 0x0009dc0701007387 */ /* 0x0003e20000100800 */
[----:B------:R-:W-:-:S03]  /*fce0*/  IMAD R103, R103, UR5, RZ ;  /* 0x0000000567677c24 */ /* 0x000fc6000f8e02ff */
[----:B------:R1:W-:Y:S01]  /*fcf0*/  STL [R1+0x9a8], R6 ;  /* 0x0009a80601007387 */ /* 0x0003e20000100800 */
[----:B0-----:R-:W-:Y:S02]  /*fd00*/  LEA R8, P1, R101, R5, 0x1 ;  /* 0x0000000565087211 */ /* 0x001fe400078208ff */
[----:B-1----:R-:W-:-:S03]  /*fd10*/  LEA.HI.X.SX32 R7, R95, R2, 0x1, P0 ;  /* 0x000000025f077211 */ /* 0x002fc600000f0eff */
[----:B------:R0:W-:Y:S01]  /*fd20*/  STL [R1+0x9e4], R8 ;  /* 0x0009e40801007387 */ /* 0x0001e20000100800 */
[----:B------:R-:W-:-:S03]  /*fd30*/  LEA R6, P0, R102, R5, 0x1 ;  /* 0x0000000566067211 */ /* 0x000fc600078008ff */
[----:B------:R1:W-:Y:S01]  /*fd40*/  STL [R1+0x9b0], R7 ;  /* 0x0009b00701007387 */ /* 0x0003e20000100800 */
[----:B------:R-:W-:-:S03]  /*fd50*/  IMAD R104, R104, UR5, RZ ;  /* 0x0000000568687c24 */ /* 0x000fc6000f8e02ff */
[----:B------:R1:W-:Y:S01]  /*fd60*/  STL [R1+0x9ec], R6 ;  /* 0x0009ec0601007387 */ /* 0x0003e20000100800 */
[----:B0-----:R-:W-:Y:S01]  /*fd70*/  LEA.HI.X.SX32 R8, R96, R2, 0x1, P4 ;  /* 0x0000000260087211 */ /* 0x001fe200020f0eff */
[----:B------:R-:W-:Y:S01]  /*fd80*/  IMAD R105, R105, UR5, RZ ;  /* 0x0000000569697c24 */ /* 0x000fe2000f8e02ff */
        /* <DEDUP_REMOVED lines=54> */
[----:B--2---:R-:W-:-:S03]  /*100f0*/  LEA R6, P2, R114, R5, 0x1 ;  /* 0x0000000572067211 */ /* 0x004fc600078408ff */
[----:B------:R1:W-:Y:S01]  /*10100*/  STL [R1+0xa10], R7 ;  /* 0x000a100701007387 */ /* 0x0003e20000100800 */
[----:B------:R-:W-:-:S03]  /*10110*/  IMAD R116, R116, UR5, RZ ;  /* 0x0000000574747c24 */ /* 0x000fc6000f8e02ff */
[----:B------:R2:W-:Y:S01]  /*10120*/  STL [R1+0xa4c], R6 ;  /* 0x000a4c0601007387 */ /* 0x0005e20000100800 */
[----:B0-----:R-:W-:Y:S01]  /*10130*/  LEA.HI.X.SX32 R8, R108, R2, 0x1, P1 ;  /* 0x000000026c087211 */ /* 0x001fe200008f0eff */
[----:B------:R-:W-:Y:S01]  /*10140*/  IMAD R117, R117, UR5, RZ ;  /* 0x0000000575757c24 */ /* 0x000fe2000f8e02ff */
[----:B-1----:R-:W-:-:S03]  /*10150*/  LEA R7, P1, R115, R5, 0x1 ;  /* 0x0000000573077211 */ /* 0x002fc600078208ff */
[----:B------:R0:W-:Y:S01]  /*10160*/  STL [R1+0xa18], R8 ;  /* 0x000a180801007387 */ /* 0x0001e20000100800 */
[----:B--2---:R-:W-:-:S03]  /*10170*/  LEA.HI.X.SX32 R6, R109, R2, 0x1, P0 ;  /* 0x000000026d067211 */ /* 0x004fc600000f0eff */
        /* <DEDUP_REMOVED lines=690> */
[----:B------:R1:W-:Y:S04]  /*12ca0*/  STL [R1+0x10a0], R7 ;  /* 0x0010a00701007387 */ /* 0x0003e80000100800 */
[----:B------:R2:W-:Y:S01]  /*12cb0*/  STL [R1+0x1080], R6 ;  /* 0x0010800601007387 */ /* 0x0005e20000100800 */
[----:B0-----:R-:W-:Y:S02]  /*12cc0*/  LEA R8, P2, R83, R5, 0x1 ;  /* 0x0000000553087211 */ /* 0x001fe400078408ff */
[----:B-1----:R-:W-:-:S03]  /*12cd0*/  LEA.HI.X.SX32 R7, R248, R2, 0x1, P1 ;  /* 0x00000002f8077211 */ /* 0x002fc600008f0eff */
[----:B------:R-:W-:Y:S01]  /*12ce0*/  STL [R1+0x10a4], R8 ;  /* 0x0010a40801007387 */ /* 0x000fe20000100800 */
[----:B--2---:R-:W-:Y:S02]  /*12cf0*/  LEA R6, P1, R84, R5, 0x1 ;  /* 0x0000000554067211 */ /* 0x004fe400078208ff */
[-C--:B------:R-:W-:Y:S01]  /*12d00*/  LEA.HI.X.SX32 R5, R249, R2.reuse, 0x1, P0 ;  /* 0x00000002f9057211 */ /* 0x080fe200000f0eff */
[----:B------:R-:W-:Y:S04]  /*12d10*/  STL [R1+0x1088], R7 ;  /* 0x0010880701007387 */ /* 0x000fe80000100800 */
[----:B------:R0:W-:Y:S04]  /*12d20*/  STL [R1+0xca8], R6 ;  /* 0x000ca80601007387 */ /* 0x0001e80000100800 */
[----:B------:R1:W-:Y:S01]  /*12d30*/  STL [R1+0xc90], R5 ;  /* 0x000c900501007387 */ /* 0x0003e20000100800 */
[----:B0-----:R-:W-:-:S02]  /*12d40*/  LEA.HI.X.SX32 R6, R250, R2, 0x1, P4 ;  /* 0x00000002fa067211 */ /* 0x001fc400020f0eff */
[----:B-1----:R-:W-:-:S03]  /*12d50*/  LEA.HI.X.SX32 R5, R251, R2, 0x1, P6 ;  /* 0x00000002fb057211 */ /* 0x002fc600030f0eff */
[----:B------:R0:W-:Y:S01]  /*12d60*/  STL [R1+0xc94], R6 ;  /* 0x000c940601007387 */ /* 0x0001e20000100800 */
[----:B------:R-:W-:-:S03]  /*12d70*/  LEA.HI.X.SX32 R7, R81, R2, 0x1, P5 ;  /* 0x0000000251077211 */ /* 0x000fc600028f0eff */
[----:B------:R1:W-:Y:S01]  /*12d80*/  STL [R1+0xc98], R5 ;  /* 0x000c980501007387 */ /* 0x0003e20000100800 */
[----:B------:R-:W-:Y:S02]  /*12d90*/  LEA R9, P0, R3, UR10, 0x1 ;  /* 0x0000000a03097c11 */ /* 0x000fe4000f8008ff */
[-C--:B0-----:R-:W-:Y:S01]  /*12da0*/  LEA.HI.X.SX32 R6, R82, R2.reuse, 0x1, P3 ;  /* 0x0000000252067211 */ /* 0x081fe200018f0eff */
[----:B------:R-:W-:Y:S01]  /*12db0*/  STL [R1+0xc9c], R7 ;  /* 0x000c9c0701007387 */ /* 0x000fe20000100800 */
[-C--:B-1----:R-:W-:Y:S02]  /*12dc0*/  LEA.HI.X.SX32 R5, R83, R2.reuse, 0x1, P2 ;  /* 0x0000000253057211 */ /* 0x082fe400010f0eff */
[----:B------:R-:W-:Y:S01]  /*12dd0*/  LEA.HI.X.SX32 R2, R84, R2, 0x1, P1 ;  /* 0x0000000254027211 */ /* 0x000fe200008f0eff */
[----:B------:R-:W-:Y:S01]  /*12de0*/  STL [R1+0xca0], R6 ;  /* 0x000ca00601007387 */ /* 0x000fe20000100800 */
[----:B------:R-:W-:-:S03]  /*12df0*/  LEA.HI.X.SX32 R8, R3, UR11, 0x1, P0 ;  /* 0x0000000b03087c11 */ /* 0x000fc600080f0eff */
[----:B------:R0:W-:Y:S04]  /*12e00*/  STL [R1+0xca4], R5 ;  /* 0x000ca40501007387 */ /* 0x0001e80000100800 */
[----:B------:R1:W-:Y:S04]  /*12e10*/  STL [R1+0xa94], R2 ;  /* 0x000a940201007387 */ /* 0x0003e80000100800 */
[----:B------:R2:W5:Y:S01]  /*12e20*/  LDL.LU R3, [R1+0x10e0] ;  /* 0x0010e00001037983 */ /* 0x0005620000300800 */
[----:B0-----:R-:W0:Y:S03]  /*12e30*/  LDC R5, c[0x0][0x238] ;  /* 0x00008e00ff057b82 */ /* 0x001e260000000800 */
[----:B------:R-:W-:Y:S04]  /*12e40*/  STL [R1+0x6b4], RZ ;  /* 0x0006b4ff01007387 */ /* 0x000fe80000100800 */
        /* <DEDUP_REMOVED lines=256> */
[----:B------:R-:W-:Y:S04]  /*13e50*/  STL [R1], RZ ;  /* 0x000000ff01007387 */ /* 0x000fe80000100800 */
        /* <DEDUP_REMOVED lines=126> */
[----:B------:R-:W-:Y:S01]  /*14640*/  STL [R1+0x1fc], RZ ;  /* 0x0001fcff01007387 */ /* 0x000fe20000100800 */
[----:B------:R-:W-:Y:S01]  /*14650*/  UIADD3 UR5, UR6, 0x10000, URZ ;  /* 0x0001000006057890 */ /* 0x000fe2000fffe03f */
        /* <DEDUP_REMOVED lines=35> */
[----:B------:R-:W-:Y:S01]  /*14890*/  IMAD.MOV.U32 R94, RZ, RZ, RZ ;  /* 0x000000ffff5e7224 */ /* 0x000fe200078e00ff */
[----:B------:R-:W-:Y:S01]  /*148a0*/  USHF.R.U32.HI UR38, URZ, 0x4, UR6 ;  /* 0x000000043f267899 */ /* 0x000fe20008011606 */
[----:B------:R-:W-:Y:S01]  /*148b0*/  UMOV UR7, URZ ;  /* 0x0000003f00077c82 */ /* 0x000fe20008000000 */
[----:B------:R-:W-:Y:S01]  /*148c0*/  UMOV UR4, URZ ;  /* 0x0000003f00047c82 */ /* 0x000fe20008000000 */
[----:B------:R-:W-:-:S02]  /*148d0*/  USHF.L.U32 UR8, UR8, 0x6, URZ ;  /* 0x0000000608087899 */ /* 0x000fc4000800063f */
[----:B------:R-:W-:Y:S01]  /*148e0*/  USHF.R.U32.HI UR5, URZ, 0x4, UR5 ;  /* 0x000000043f057899 */ /* 0x000fe20008011605 */
[----:B------:R-:W3:Y:S01]  /*148f0*/  LDL.LU R252, [R1+0x600] ;  /* 0x0006000001fc7983 */ /* 0x000ee20000300800 */
[C---:B0-----:R-:W-:Y:S01]  /*14900*/  IMAD R107, R5.reuse, 0x7e, RZ ;  /* 0x0000007e056b7824 */ /* 0x041fe200078e02ff */
[----:B------:R-:W-:Y:S01]  /*14910*/  USGXT.U32 UR38, UR38, 0xe ;  /* 0x0000000e2626789a */ /* 0x000fe20008000000 */
[C---:B------:R-:W-:Y:S01]  /*14920*/  IMAD R108, R5.reuse, 0x7a, RZ ;  /* 0x0000007a056c7824 */ /* 0x040fe200078e02ff */
[----:B------:R-:W-:Y:S01]  /*14930*/  USGXT.U32 UR36, UR5, 0xe ;  /* 0x0000000e0524789a */ /* 0x000fe20008000000 */
[----:B------:R-:W-:Y:S01]  /*14940*/  IMAD R109, R5, 0x76, RZ ;  /* 0x00000076056d7824 */ /* 0x000fe200078e02ff */
[-C--:B------:R-:W-:Y:S01]  /*14950*/  IADD3 R174, P0, R107, R9.reuse, RZ ;  /* 0x000000096bae7210 */ /* 0x080fe20007f1e0ff */
[C---:B------:R-:W-:Y:S01]  /*14960*/  IMAD R110, R5.reuse, 0x72, RZ ;  /* 0x00000072056e7824 */ /* 0x040fe200078e02ff */
[----:B------:R-:W-:Y:S01]  /*14970*/  UIADD3 UR18, UP0, UR38, 0x2, URZ ;  /* 0x0000000226127890 */ /* 0x000fe2000ff1e03f */
[----:B------:R-:W-:Y:S01]  /*14980*/  IMAD R111, R5, 0x6e, RZ ;  /* 0x0000006e056f7824 */ /* 0x000fe200078e02ff */
[-C--:B------:R-:W-:Y:S01]  /*14990*/  IADD3 R107, P1, R109, R9.reuse, RZ ;  /* 0x000000096d6b7210 */ /* 0x080fe20007f3e0ff */
[C---:B------:R-:W-:Y:S01]  /*149a0*/  IMAD R112, R5.reuse, 0x6a, RZ ;  /* 0x0000006a05707824 */ /* 0x040fe200078e02ff */
[----:B------:R-:W-:Y:S01]  /*149b0*/  UIADD3.X UR19, UR4, 0x40000040, URZ, UP0, !UPT ;  /* 0x4000004004137890 */ /* 0x000fe200087fe43f */
[----:B------:R-:W-:Y:S01]  /*149c0*/  IMAD R113, R5, 0x66, RZ ;  /* 0x0000006605717824 */ /* 0x000fe200078e02ff */
[----:B------:R-:W-:Y:S01]  /*149d0*/  IADD3 R109, P3, R111, R9, RZ ;  /* 0x000000096f6d7210 */ /* 0x000fe20007f7e0ff */
[C---:B------:R-:W-:Y:S01]  /*149e0*/  IMAD R114, R5.reuse, 0x3f, RZ ;  /* 0x0000003f05727824 */ /* 0x040fe200078e02ff */
[----:B------:R-:W-:Y:S01]  /*149f0*/  UIADD3 UR16, UP0, UR36, 0x80, URZ ;  /* 0x0000008024107890 */ /* 0x000fe2000ff1e03f */
[C---:B------:R-:W-:Y:S01]  /*14a00*/  IMAD R115, R5.reuse, 0x62, RZ ;  /* 0x0000006205737824 */ /* 0x040fe200078e02ff */
[----:B------:R-:W-:Y:S01]  /*14a10*/  USHF.R.S32.HI UR9, URZ, 0x1f, UR8 ;  /* 0x0000001f3f097899 */ /* 0x000fe20008011408 */
[C---:B------:R-:W-:Y:S01]  /*14a20*/  IMAD R116, R5.reuse, 0x3d, RZ ;  /* 0x0000003d05747824 */ /* 0x040fe200078e02ff */
[----:B------:R-:W-:Y:S01]  /*14a30*/  UIADD3.X UR17, UR7, 0x40000040, URZ, UP0, !UPT ;  /* 0x4000004007117890 */ /* 0x000fe200087fe43f */
[C---:B------:R-:W-:Y:S01]  /*14a40*/  IMAD R117, R5.reuse, 0x5e, RZ ;  /* 0x0000005e05757824 */ /* 0x040fe200078e02ff */
[----:B------:R-:W-:Y:S01]  /*14a50*/  USHF.L.U32 UR5, UR8, 0x1, URZ ;  /* 0x0000000108057899 */ /* 0x000fe2000800063f */
[C---:B------:R-:W-:Y:S01]  /*14a60*/  IMAD R118, R5.reuse, 0x3b, RZ ;  /* 0x0000003b05767824 */ /* 0x040fe200078e02ff */
[----:B------:R-:W-:Y:S01]  /*14a70*/  USHF.L.U64.HI UR4, UR8, 0x1, UR9 ;  /* 0x0000000108047899 */ /* 0x000fe20008010209 */
[C---:B------:R-:W-:Y:S01]  /*14a80*/  IMAD R119, R5.reuse, 0x5a, RZ ;  /* 0x0000005a05777824 */ /* 0x040fe200078e02ff */
[----:B------:R-:W-:Y:S01]  /*14a90*/  UIADD3.64 UR22, UR18, 0x2, URZ ;  /* 0x0000000212167897 */ /* 0x000fe2000fffe03f */
        /* <DEDUP_REMOVED lines=23> */
[----:B------:R-:W-:Y:S01]  /*14c10*/  UMOV UR39, 0x40000040 ;  /* 0x4000004000277882 */ /* 0x000fe20000000000 */
[C---:B------:R-:W-:Y:S01]  /*14c20*/  IMAD R132, R5.reuse, 0x2d, RZ ;  /* 0x0000002d05847824 */ /* 0x040fe200078e02ff */
[----:B------:R-:W-:Y:S01]  /*14c30*/  UMOV UR37, 0x40000040 ;  /* 0x4000004000257882 */ /* 0x000fe20000000000 */
[----:B------:R-:W-:-:S02]  /*14c40*/  IMAD R133, R5, 0x7c, RZ ;  /* 0x0000007c05857824 */ /* 0x000fc400078e02ff */
[C---:B------:R-:W-:Y:S02]  /*14c50*/  IMAD R134, R5.reuse, 0x2b, RZ ;  /* 0x0000002b05867824 */ /* 0x040fe400078e02ff */
[C---:B------:R-:W-:Y:S02]  /*14c60*/  IMAD R135, R5.reuse, 0x74, RZ ;  /* 0x0000007405877824 */ /* 0x040fe400078e02ff */
[C---:B------:R-:W-:Y:S02]  /*14c70*/  IMAD R136, R5.reuse, 0x29, RZ ;  /* 0x0000002905887824 */ /* 0x040fe400078e02ff */
[C---:B------:R-:W-:Y:S02]  /*14c80*/  IMAD R137, R5.reuse, 0x6c, RZ ;  /* 0x0000006c05897824 */ /* 0x040fe400078e02ff */
[C---:B------:R-:W-:Y:S02]  /*14c90*/  IMAD R138, R5.reuse, 0x27, RZ ;  /* 0x00000027058a7824 */ /* 0x040fe400078e02ff */
        /* <DEDUP_REMOVED lines=55> */
[C---:B------:R-:W-:Y:S02]  /*15010*/  IMAD.SHL.U32 R106, R5.reuse, 0x2, RZ ;  /* 0x00000002056a7824 */ /* 0x040fe400078e00ff */
[C---:B------:R-:W-:Y:S02]  /*15020*/  IMAD R168, R5.reuse, 0x3, RZ ;  /* 0x0000000305a87824 */ /* 0x040fe400078e02ff */
[C---:B------:R-:W-:Y:S02]  /*15030*/  IMAD.SHL.U32 R169, R5.reuse, 0x20, RZ ;  /* 0x0000002005a97824 */ /* 0x040fe400078e00ff */
[C---:B------:R-:W-:Y:S02]  /*15040*/  IMAD.SHL.U32 R170, R5.reuse, 0x10, RZ ;  /* 0x0000001005aa7824 */ /* 0x040fe400078e00ff */
[C---:B------:R-:W-:Y:S02]  /*15050*/  IMAD.SHL.U32 R171, R5.reuse, 0x8, RZ ;  /* 0x0000000805ab7824 */ /* 0x040fe400078e00ff */
[----:B------:R-:W-:-:S02]  /*15060*/  IMAD.SHL.U32 R173, R5, 0x4, RZ ;  /* 0x0000000405ad7824 */ /* 0x000fc400078e00ff */
[----:B------:R-:W-:-:S05]  /*15070*/  IMAD.SHL.U32 R21, R5, 0x40, RZ ;  /* 0x0000004005157824 */ /* 0x000fca00078e00ff */
[----:B-1----:R-:W-:-:S04]  /*15080*/  SHF.R.S32.HI R2, RZ, 0x1f, R21 ;  /* 0x0000001fff027819 */ /* 0x002fc80000011415 */
[C---:B------:R-:W-:Y:S01]  /*15090*/  SHF.L.U64.HI R2, R21.reuse, 0x1, R2 ;  /* 0x0000000115027819 */ /* 0x040fe20000010202 */
[----:B------:R-:W-:Y:S01]  /*150a0*/  IMAD.SHL.U32 R21, R21, 0x2, RZ ;  /* 0x0000000215157824 */ /* 0x000fe200078e00ff */
[----:B---3--:R-:W-:-:S05]  /*150b0*/  SHF.R.S32.HI R172, RZ, 0x6, R252 ;  /* 0x00000006ffac7819 */ /* 0x008fca00000114fc */
[----:B------:R0:W-:Y:S04]  /*150c0*/  STL [R1+0x10bc], R172 ;  /* 0x0010bcac01007387 */ /* 0x0001e80000100800 */
[----:B------:R-:W-:Y:S01]  /*150d0*/  STL [R1+0xa9c], R174 ;  /* 0x000a9cae01007387 */ /* 0x000fe20000100800 */
[-C--:B0-----:R-:W-:Y:S02]  /*150e0*/  IADD3 R172, P5, R108, R9.reuse, RZ ;  /* 0x000000096cac7210 */ /* 0x081fe40007fbe0ff */
[-C--:B------:R-:W-:Y:S02]  /*150f0*/  IADD3 R108, P2, R110, R9.reuse, RZ ;  /* 0x000000096e6c7210 */ /* 0x080fe40007f5e0ff */
[----:B------:R-:W-:Y:S01]  /*15100*/  CS2R R110, SRZ ;  /* 0x00000000006e7805 */ /* 0x000fe2000001ff00 */
[----:B------:R-:W-:Y:S04]  /*15110*/  STL [R1+0xaac], R172 ;  /* 0x000aacac01007387 */ /* 0x000fe80000100800 */
[----:B------:R0:W-:Y:S04]  /*15120*/  STL [R1+0xabc], R107 ;  /* 0x000abc6b01007387 */ /* 0x0001e80000100800 */
[----:B------:R1:W-:Y:S04]  /*15130*/  STL [R1+0xacc], R108 ;  /* 0x000acc6c01007387 */ /* 0x0003e80000100800 */
[----:B------:R3:W-:Y:S01]  /*15140*/  STL [R1+0xadc], R109 ;  /* 0x000adc6d01007387 */ /* 0x0007e20000100800 */
[----:B0-----:R-:W-:-:S02]  /*15150*/  IADD3 R107, P4, R112, R9, RZ ;  /* 0x00000009706b7210 */ /* 0x001fc40007f9e0ff */
[----:B-1----:R-:W-:-:S03]  /*15160*/  IADD3 R108, P6, R113, R9, RZ ;  /* 0x00000009716c7210 */ /* 0x002fc60007fde0ff */
[----:B------:R0:W-:Y:S01]  /*15170*/  STL [R1+0xaec], R107 ;  /* 0x000aec6b01007387 */ /* 0x0001e20000100800 */
[----:B------:R-:W-:Y:S02]  /*15180*/  CS2R R112, SRZ ;  /* 0x0000000000707805 */ /* 0x000fe4000001ff00 */
[----:B---3--:R-:W-:Y:S01]  /*15190*/  LEA.HI.X.SX32 R109, R114, R8, 0x1, P0 ;  /* 0x00000008726d7211 */ /* 0x008fe200000f0eff */
[----:B------:R1:W-:Y:S04]  /*151a0*/  STL [R1+0xafc], R108 ;  /* 0x000afc6c01007387 */ /* 0x0003e80000100800 */
[----:B------:R3:W-:Y:S01]  /*151b0*/  STL [R1+0xa98], R109 ;  /* 0x000a986d01007387 */ /* 0x0007e20000100800 */
[----:B0-----:R-:W-:Y:S02]  /*151c0*/  IADD3 R107, P0, R115, R9, RZ ;  /* 0x00000009736b7210 */ /* 0x001fe40007f1e0ff */
[----:B------:R-:W-:-:S02]  /*151d0*/  CS2R R114, SRZ ;  /* 0x0000000000727805 */ /* 0x000fc4000001ff00 */
[----:B-1----:R-:W-:Y:S01]  /*151e0*/  LEA.HI.X.SX32 R108, R116, R8, 0x1, P5 ;  /* 0x00000008746c7211 */ /* 0x002fe200028f0eff */
[----:B------:R0:W-:Y:S01]  /*151f0*/  STL [R1+0xb0c], R107 ;  /* 0x000b0c6b01007387 */ /* 0x0001e20000100800 */
[----:B---3--:R-:W-:-:S03]  /*15200*/  IADD3 R109, P5, R117, R9, RZ ;  /* 0x00000009756d7210 */ /* 0x008fc60007fbe0ff */
[----:B------:R1:W-:Y:S01]  /*15210*/  STL [R1+0xaa8], R108 ;  /* 0x000aa86c01007387 */ /* 0x0003e20000100800 */
[----:B------:R-:W-:-:S03]  /*15220*/  CS2R R116, SRZ ;  /* 0x0000000000747805 */ /* 0x000fc6000001ff00 */
[----:B------:R3:W-:Y:S01]  /*15230*/  STL [R1+0xb1c], R109 ;  /* 0x000b1c6d01007387 */ /* 0x0007e20000100800 */
[----:B0-----:R-:W-:Y:S02]  /*15240*/  LEA.HI.X.SX32 R107, R118, R8, 0x1, P1 ;  /* 0x00000008766b7211 */ /* 0x001fe400008f0eff */
        /* <DEDUP_REMOVED lines=62> */
[----:B---3--:R-:W-:-:S03]  /*15630*/  LEA.HI.X.SX32 R109, R143, R8, 0x1, P5 ;  /* 0x000000088f6d7211 */ /* 0x008fc600028f0eff */
[----:B------:R1:W-:Y:S01]  /*15640*/  STL [R1+0xb9c], R108 ;  /* 0x000b9c6c01007387 */ /* 0x0003e20000100800 */
[----:B------:R-:W-:-:S03]  /*15650*/  CS2R R142, SRZ ;  /* 0x00000000008e7805 */ /* 0x000fc6000001ff00 */
[----:B------:R-:W-:Y:S01]  /*15660*/  STL [R1+0xb88], R109 ;  /* 0x000b886d01007387 */ /* 0x000fe20000100800 */
[----:B0-----:R-:W-:Y:S02]  /*15670*/  IADD3 R107, P5, R144, R9, RZ ;  /* 0x00000009906b7210 */ /* 0x001fe40007fbe0ff */
[----:B-1----:R-:W-:-:S03]  /*15680*/  LEA.HI.X.SX32 R108, R6, R8, 0x1, P1 ;  /* 0x00000008066c7211 */ /* 0x002fc600008f0eff */
[----:B------:R0:W-:Y:S01]  /*15690*/  STL [R1+0xb44], R107 ;  /* 0x000b446b01007387 */ /* 0x0001e20000100800 */
[----:B------:R-:W-:-:S03]  /*156a0*/  IADD3 R6, P1, R7, R9, RZ ;  /* 0x0000000907067210 */ /* 0x000fc60007f3e0ff */
[----:B------:R1:W-:Y:S04]  /*156b0*/  STL [R1+0xaa0], R108 ;  /* 0x000aa06c01007387 */ /* 0x0003e80000100800 */
[----:B------:R3:W-:Y:S01]  /*156c0*/  STL [R1+0xbac], R6 ;  /* 0x000bac0601007387 */ /* 0x0007e20000100800 */
[-C--:B0-----:R-:W-:Y:S02]  /*156d0*/  LEA.HI.X.SX32 R107, R145, R8.reuse, 0x1, P0 ;  /* 0x00000008916b7211 */ /* 0x081fe400000f0eff */
[----:B------:R-:W-:Y:S02]  /*156e0*/  CS2R R144, SRZ ;  /* 0x0000000000907805 */ /* 0x000fe4000001ff00 */
[----:B-1----:R-:W-:Y:S01]  /*156f0*/  IADD3 R108, P0, R146, R9, RZ ;  /* 0x00000009926c7210 */ /* 0x002fe20007f1e0ff */
[----:B------:R0:W-:Y:S01]  /*15700*/  STL [R1+0xb98], R107 ;  /* 0x000b986b01007387 */ /* 0x0001e20000100800 */
[----:B---3--:R-:W-:-:S03]  /*15710*/  LEA.HI.X.SX32 R6, R7, R8, 0x1, P2 ;  /* 0x0000000807067211 */ /* 0x008fc600010f0eff */
[----:B------:R1:W-:Y:S01]  /*15720*/  STL [R1+0xb64], R108 ;  /* 0x000b646c01007387 */ /* 0x0003e20000100800 */
[-C--:B------:R-:W-:Y:S02]  /*15730*/  LEA.HI.X.SX32 R7, R147, R8.reuse, 0x1, P1 ;  /* 0x0000000893077211 */ /* 0x080fe400008f0eff */
[----:B------:R-:W-:Y:S01]  /*15740*/  CS2R R146, SRZ ;  /* 0x0000000000927805 */ /* 0x000fe2000001ff00 */
[----:B------:R3:W-:Y:S01]  /*15750*/  STL [R1+0xac0], R6 ;  /* 0x000ac00601007387 */ /* 0x0007e20000100800 */
[CC--:B0-----:R-:W-:Y:S02]  /*15760*/  IADD3 R107, P2, R10.reuse, R9.reuse, RZ ;  /* 0x000000090a6b7210 */ /* 0x0c1fe40007f5e0ff */
[----:B------:R-:W-:Y:S02]  /*15770*/  LEA.HI.X.SX32 R10, R10, R8, 0x1, P3 ;  /* 0x000000080a0a7211 */ /* 0x000fe400018f0eff */
[----:B-1----:R-:W-:Y:S01]  /*15780*/  CS2R R108, SRZ ;  /* 0x00000000006c7805 */ /* 0x002fe2000001ff00 */
[----:B------:R-:W-:Y:S01]  /*15790*/  STL [R1+0xbbc], R107 ;  /* 0x000bbc6b01007387 */ /* 0x000fe20000100800 */
[----:B---3--:R-:W-:-:S03]  /*157a0*/  IADD3 R6, P1, R148, R9, RZ ;  /* 0x0000000994067210 */ /* 0x008fc60007f3e0ff */
[----:B------:R0:W-:Y:S04]  /*157b0*/  STL [R1+0xba8], R7 ;  /* 0x000ba80701007387 */ /* 0x0001e80000100800 */
[----:B------:R1:W-:Y:S04]  /*157c0*/  STL [R1+0xb84], R6 ;  /* 0x000b840601007387 */ /* 0x0003e80000100800 */
[----:B------:R3:W-:Y:S01]  /*157d0*/  STL [R1+0xae0], R10 ;  /* 0x000ae00a01007387 */ /* 0x0007e20000100800 */
[----:B0-----:R-:W-:Y:S02]  /*157e0*/  IADD3 R7, P3, R11, R9, RZ ;  /* 0x000000090b077210 */ /* 0x001fe40007f7e0ff */
[----:B-1----:R-:W-:-:S03]  /*157f0*/  LEA.HI.X.SX32 R6, R149, R8, 0x1, P2 ;  /* 0x0000000895067211 */ /* 0x002fc600010f0eff */
[----:B------:R0:W-:Y:S01]  /*15800*/  STL [R1+0xbcc], R7 ;  /* 0x000bcc0701007387 */ /* 0x0001e20000100800 */
[----:B------:R-:W-:Y:S02]  /*15810*/  CS2R R148, SRZ ;  /* 0x0000000000947805 */ /* 0x000fe4000001ff00 */
[-C--:B---3--:R-:W-:Y:S01]  /*15820*/  IADD3 R10, P2, R150, R9.reuse, RZ ;  /* 0x00000009960a7210 */ /* 0x088fe20007f5e0ff */
[----:B------:R1:W-:Y:S04]  /*15830*/  STL [R1+0xbb8], R6 ;  /* 0x000bb80601007387 */ /* 0x0003e80000100800 */
[----:B------:R3:W-:Y:S01]  /*15840*/  STL [R1+0xab4], R10 ;  /* 0x000ab40a01007387 */ /* 0x0007e20000100800 */
[----:B0-----:R-:W-:Y:S02]  /*15850*/  LEA.HI.X.SX32 R7, R11, R8, 0x1, P4 ;  /* 0x000000080b077211 */ /* 0x001fe400020f0eff */
[----:B-1----:R-:W-:-:S03]  /*15860*/  IADD3 R6, P4, R12, R9, RZ ;  /* 0x000000090c067210 */ /* 0x002fc60007f9e0ff */
[----:B------:R0:W-:Y:S01]  /*15870*/  STL [R1+0xb00], R7 ;  /* 0x000b000701007387 */ /* 0x0001e20000100800 */
[----:B---3--:R-:W-:-:S03]  /*15880*/  LEA.HI.X.SX32 R10, R151, R8, 0x1, P3 ;  /* 0x00000008970a7211 */ /* 0x008fc600018f0eff */
[----:B------:R1:W-:Y:S01]  /*15890*/  STL [R1+0xbdc], R6 ;  /* 0x000bdc0601007387 */ /* 0x0003e20000100800 */
[----:B------:R-:W-:-:S03]  /*158a0*/  CS2R R150, SRZ ;  /* 0x0000000000967805 */ /* 0x000fc6000001ff00 */
[----:B------:R3:W-:Y:S01]  /*158b0*/  STL [R1+0xbc8], R10 ;  /* 0x000bc80a01007387 */ /* 0x0007e20000100800 */
[----:B0-----:R-:W-:Y:S02]  /*158c0*/  IADD3 R7, P3, R152, R9, RZ ;  /* 0x0000000998077210 */ /* 0x001fe40007f7e0ff */
[----:B-1----:R-:W-:-:S03]  /*158d0*/  LEA.HI.X.SX32 R6, R12, R8, 0x1, P6 ;  /* 0x000000080c067211 */ /* 0x002fc600030f0eff */
[----:B------:R0:W-:Y:S01]  /*158e0*/  STL [R1+0xaf4], R7 ;  /* 0x000af40701007387 */ /* 0x0001e20000100800 */
[----:B---3--:R-:W-:-:S03]  /*158f0*/  IADD3 R10, P6, R13, R9, RZ ;  /* 0x000000090d0a7210 */ /* 0x008fc60007fde0ff */
[----:B------:R1:W-:Y:S04]  /*15900*/  STL [R1+0xb20], R6 ;  /* 0x000b200601007387 */ /* 0x0003e80000100800 */
[----:B------:R3:W-:Y:S01]  /*15910*/  STL [R1+0xbec], R10 ;  /* 0x000bec0a01007387 */ /* 0x0007e20000100800 */
[----:B0-----:R-:W-:Y:S02]  /*15920*/  LEA.HI.X.SX32 R7, R153, R8, 0x1, P4 ;  /* 0x0000000899077211 */ /* 0x001fe400020f0eff */
[----:B-1----:R-:W-:-:S03]  /*15930*/  IADD3 R6, P4, R154, R9, RZ ;  /* 0x000000099a067210 */ /* 0x002fc60007f9e0ff */
[----:B------:R0:W-:Y:S01]  /*15940*/  STL [R1+0xbd8], R7 ;  /* 0x000bd80701007387 */ /* 0x0001e20000100800 */
[----:B---3--:R-:W-:-:S03]  /*15950*/  LEA.HI.X.SX32 R10, R13, R8, 0x1, P5 ;  /* 0x000000080d0a7211 */ /* 0x008fc600028f0eff */
[----:B------:R1:W-:Y:S04]  /*15960*/  STL [R1+0xb34], R6 ;  /* 0x000b340601007387 */ /* 0x0003e80000100800 */
        /* <DEDUP_REMOVED lines=64> */
[----:B------:R-:W-:Y:S01]  /*15d70*/  IMAD.MOV.U32 R95, RZ, RZ, RZ ;  /* 0x000000ffff5f7224 */ /* 0x000fe200078e00ff */
[-C--:B---3--:R-:W-:Y:S02]  /*15d80*/  IADD3 R10, P4, R98, R9.reuse, RZ ;  /* 0x00000009620a7210 */ /* 0x088fe40007f9e0ff */
        /* <DEDUP_REMOVED lines=35> */
[----:B0-----:R-:W-:Y:S02]  /*15fc0*/  LEA R7, P5, R5, R9, 0x6 ;  /* 0x0000000905077211 */ /* 0x001fe400078a30ff */
[----:B-1----:R-:W-:-:S03]  /*15fd0*/  LEA.HI.X.SX32 R6, R167, R8, 0x1, P0 ;  /* 0x00000008a7067211 */ /* 0x002fc600000f0eff */
[----:B------:R0:W-:Y:S01]  /*15fe0*/  STL [R1+0xb94], R7 ;  /* 0x000b940701007387 */ /* 0x0001e20000100800 */
[----:B---3--:R-:W-:-:S03]  /*15ff0*/  LEA R10, P0, R5, R9, 0x5 ;  /* 0x00000009050a7211 */ /* 0x008fc600078028ff */
[----:B------:R1:W-:Y:S04]  /*16000*/  STL [R1+0xc68], R6 ;  /* 0x000c680601007387 */ /* 0x0003e80000100800 */
[----:B------:R3:W-:Y:S01]  /*16010*/  STL [R1+0xc14], R10 ;  /* 0x000c140a01007387 */ /* 0x0007e20000100800 */
[----:B0-----:R-:W-:Y:S02]  /*16020*/  LEA.HI.X.SX32 R7, R102, R8, 0x1, P3 ;  /* 0x0000000866077211 */ /* 0x001fe400018f0eff */
[----:B-1----:R-:W-:-:S03]  /*16030*/  LEA R6, P3, R5, R9, 0x4 ;  /* 0x0000000905067211 */ /* 0x002fc600078620ff */
        /* <DEDUP_REMOVED lines=8> */
[----:B---3--:R-:W-:-:S03]  /*160c0*/  IADD3 R10, P4, R106, R9, RZ ;  /* 0x000000096a0a7210 */ /* 0x008fc60007f9e0ff */
[----:B------:R1:W-:Y:S04]  /*160d0*/  STL [R1+0xc30], R6 ;  /* 0x000c300601007387 */ /* 0x0003e80000100800 */
[----:B------:R3:W-:Y:S01]  /*160e0*/  STL [R1+0xc8c], R10 ;  /* 0x000c8c0a01007387 */ /* 0x0007e20000100800 */
[-C--:B0-----:R-:W-:Y:S02]  /*160f0*/  LEA.HI.X.SX32 R7, R105, R8.reuse, 0x1, P2 ;  /* 0x0000000869077211 */ /* 0x081fe400010f0eff */
[----:B------:R-:W-:Y:S02]  /*16100*/  CS2R R104, SRZ ;  /* 0x0000000000687805 */ /* 0x000fe4000001ff00 */
[----:B-1----:R-:W-:Y:S01]  /*16110*/  LEA R6, P2, R5, R9, 0x2 ;  /* 0x0000000905067211 */ /* 0x002fe200078410ff */
[----:B------:R0:W-:Y:S01]  /*16120*/  STL [R1+0xc60], R7 ;  /* 0x000c600701007387 */ /* 0x0001e20000100800 */
[----:B---3--:R-:W-:-:S03]  /*16130*/  LEA.HI.X.SX32 R10, R168, R8, 0x1, P1 ;  /* 0x00000008a80a7211 */ /* 0x008fc600008f0eff */
[----:B------:R1:W-:Y:S04]  /*16140*/  STL [R1+0xc84], R6 ;  /* 0x000c840601007387 */ /* 0x0003e80000100800 */
[----:B------:R3:W-:Y:S01]  /*16150*/  STL [R1+0xc78], R10 ;  /* 0x000c780a01007387 */ /* 0x0007e20000100800 */
[-C--:B0-----:R-:W-:Y:S02]  /*16160*/  LEA.HI.X.SX32 R7, R169, R8.reuse, 0x1, P5 ;  /* 0x00000008a9077211 */ /* 0x081fe400028f0eff */
[----:B-1----:R-:W-:-:S03]  /*16170*/  LEA.HI.X.SX32 R6, R170, R8, 0x1, P0 ;  /* 0x00000008aa067211 */ /* 0x002fc600000f0eff */
[----:B------:R0:W-:Y:S01]  /*16180*/  STL [R1+0xb90], R7 ;  /* 0x000b900701007387 */ /* 0x0001e20000100800 */
[----:B---3--:R-:W-:-:S03]  /*16190*/  LEA.HI.X.SX32 R10, R171, R8, 0x1, P3 ;  /* 0x00000008ab0a7211 */ /* 0x008fc600018f0eff */
[----:B------:R1:W-:Y:S04]  /*161a0*/  STL [R1+0xc10], R6 ;  /* 0x000c100601007387 */ /* 0x0003e80000100800 */
[----:B------:R-:W-:Y:S01]  /*161b0*/  STL [R1+0xc50], R10 ;  /* 0x000c500a01007387 */ /* 0x000fe20000100800 */
[-C--:B0-----:R-:W-:Y:S02]  /*161c0*/  LEA.HI.X.SX32 R7, R173, R8.reuse, 0x1, P6 ;  /* 0x00000008ad077211 */ /* 0x081fe400030f0eff */
[----:B-1----:R-:W-:-:S03]  /*161d0*/  LEA.HI.X.SX32 R6, R5, R8, 0x1, P4 ;  /* 0x0000000805067211 */ /* 0x002fc600020f0eff */
[----:B------:R4:W-:Y:S01]  /*161e0*/  STL [R1+0xc70], R7 ;  /* 0x000c700701007387 */ /* 0x0009e20000100800 */
[----:B------:R-:W-:Y:S02]  /*161f0*/  LEA.HI.X.SX32 R5, R106, R8, 0x1, P2 ;  /* 0x000000086a057211 */ /* 0x000fe400010f0eff */
[----:B------:R-:W-:Y:S01]  /*16200*/  CS2R R106, SRZ ;  /* 0x00000000006a7805 */ /* 0x000fe2000001ff00 */
[----:B------:R0:W-:Y:S04]  /*16210*/  STL [R1+0xc88], R6 ;  /* 0x000c880601007387 */ /* 0x0001e80000100800 */
[----:B------:R1:W-:Y:S01]  /*16220*/  STL [R1+0xc80], R5 ;  /* 0x000c800501007387 */ /* 0x0003e20000100800 */
[C---:B----4-:R-:W-:Y:S02]  /*16230*/  LOP3.LUT R7, R4.reuse, 0x20, RZ, 0x3c, !PT ;  /* 0x0000002004077812 */ /* 0x050fe400078e3cff */
[----:B------:R-:W-:-:S02]  /*16240*/  LOP3.LUT R7, R4, 0x50, RZ, 0x3c, !PT ;  /* 0x0000005004077812 */ /* 0x000fc400078e3cff */
[C---:B0-----:R-:W-:Y:S02]  /*16250*/  LOP3.LUT R6, R4.reuse, 0x30, RZ, 0x3c, !PT ;  /* 0x0000003004067812 */ /* 0x041fe400078e3cff */
[C---:B------:R-:W-:Y:S02]  /*16260*/  LOP3.LUT R6, R4.reuse, 0x60, RZ, 0x3c, !PT ;  /* 0x0000006004067812 */ /* 0x040fe400078e3cff */
[C---:B-1----:R-:W-:Y:S02]  /*16270*/  LOP3.LUT R5, R4.reuse, 0x10, RZ, 0x3c, !PT ;  /* 0x0000001004057812 */ /* 0x042fe400078e3cff */
[C---:B------:R-:W-:Y:S02]  /*16280*/  LOP3.LUT R5, R4.reuse, 0x40, RZ, 0x3c, !PT ;  /* 0x0000004004057812 */ /* 0x040fe400078e3cff */
[----:B------:R-:W-:Y:S02]  /*16290*/  LOP3.LUT R5, R4, 0x70, RZ, 0x3c, !PT ;  /* 0x0000007004057812 */ /* 0x000fe400078e3cff */
[----:B------:R-:W-:-:S02]  /*162a0*/  LOP3.LUT R7, R0, 0x20, RZ, 0x3c, !PT ;  /* 0x0000002000077812 */ /* 0x000fc400078e3cff */
[C---:B------:R-:W-:Y:S02]  /*162b0*/  LOP3.LUT R6, R0.reuse, 0x40, RZ, 0x3c, !PT ;  /* 0x0000004000067812 */ /* 0x040fe400078e3cff */
[----:B--2---:R-:W-:-:S07]  /*162c0*/  LOP3.LUT R5, R0, 0x60, RZ, 0x3c, !PT ;  /* 0x0000006000057812 */ /* 0x004fce00078e3cff */
.L_x_1:
[----:B------:R0:W-:Y:S01]  /*162d0*/  STL.64 [R1+0x1378], R150 ;  /* 0x0013789601007387 */ /* 0x0001e20000100a00 */
[----:B-----5:R-:W1:Y:S03]  /*162e0*/  LDC R5, c[0x0][0x230] ;  /* 0x00008c00ff057b82 */ /* 0x020e660000000800 */
[----:B0-----:R-:W2:Y:S04]  /*162f0*/  LDL R150, [R1+0xc68] ;  /* 0x000c680001967983 */ /* 0x001ea80000100800 */
[----:B------:R-:W1:Y:S04]  /*16300*/  LDL.LU R151, [R1+0x6b4] ;  /* 0x0006b40001977983 */ /* 0x000e680000300800 */
[----:B------:R0:W-:Y:S04]  /*16310*/  STL.64 [R1+0x1370], R148 ;  /* 0x0013709401007387 */ /* 0x0001e80000100a00 */
[----:B0-----:R-:W3:Y:S04]  /*16320*/  LDL R148, [R1+0xc7c] ;  /* 0x000c7c0001947983 */ /* 0x001ee80000100800 */
[----:B------:R-:W4:Y:S04]  /*16330*/  LDL R149, [R1+0xc70] ;  /* 0x000c700001957983 */ /* 0x000f280000100800 */
[----:B------:R0:W-:Y:S04]  /*16340*/  STL.64 [R1+0x1368], R146 ;  /* 0x0013689201007387 */ /* 0x0001e80000100a00 */
[----:B0-----:R-:W2:Y:S04]  /*16350*/  LDL R146, [R1+0xc84] ;  /* 0x000c840001927983 */ /* 0x001ea80000100800 */
[----:B------:R-:W4:Y:S04]  /*16360*/  LDL R147, [R1+0xc78] ;  /* 0x000c780001937983 */ /* 0x000f280000100800 */
[----:B------:R0:W-:Y:S04]  /*16370*/  STL.64 [R1+0x1360], R144 ;  /* 0x0013609001007387 */ /* 0x0001e80000100a00 */
[----:B0-----:R-:W3:Y:S04]  /*16380*/  LDL R144, [R1+0xc8c] ;  /* 0x000c8c0001907983 */ /* 0x001ee80000100800 */
[----:B------:R-:W4:Y:S04]  /*16390*/  LDL R145, [R1+0xc80] ;  /* 0x000c800001917983 */ /* 0x000f280000100800 */
[----:B------:R0:W-:Y:S04]  /*163a0*/  STL.64 [R1+0x1358], R142 ;  /* 0x0013588e01007387 */ /* 0x0001e80000100a00 */
[----:B0-----:R-:W2:Y:S01]  /*163b0*/  LDL R143, [R1+0xc88] ;  /* 0x000c8800018f7983 */ /* 0x001ea20000100800 */
[----:B------:R-:W-:-:S02]  /*163c0*/  PRMT R159, RZ, 0x7610, R159 ;  /* 0x00007610ff9f7816 */ /* 0x000fc4000000009f */
[----:B------:R-:W-:Y:S01]  /*163d0*/  PRMT R166, RZ, 0x7610, R166 ;  /* 0x00007610ffa67816 */ /* 0x000fe200000000a6 */
[----:B------:R-:W-:Y:S04]  /*163e0*/  STL.64 [R1+0x1350], R140 ;  /* 0x0013508c01007387 */ /* 0x000fe80000100a00 */
        /* <DEDUP_REMOVED lines=53> */
[----:B------:R-:W-:Y:S01]  /*16740*/  STL.64 [R1+0x11a0], R32 ;  /* 0x0011a02001007387 */ /* 0x000fe20000100a00 */
[----:B-1----:R-:W-:-:S03]  /*16750*/  IMAD R5, R151, -0x40, R5 ;  /* 0xffffffc097057824 */ /* 0x002fc600078e0205 */
[----:B------:R-:W-:Y:S02]  /*16760*/  STL.64 [R1+0x1198], R30 ;  /* 0x0011981e01007387 */ /* 0x000fe40000100a00 */
[C---:B------:R-:W-:Y:S02]  /*16770*/  ISETP.GT.AND P0, PT, R5.reuse, RZ, PT ;  /* 0x000000ff0500720c */ /* 0x040fe40003f04270 */
[----:B------:R-:W-:Y:S01]  /*16780*/  STL.64 [R1+0x1190], R28 ;  /* 0x0011901c01007387 */ /* 0x000fe20000100a00 */
[C---:B------:R-:W-:Y:S02]  /*16790*/  ISETP.GT.AND P1, PT, R5.reuse, 0x1, PT ;  /* 0x000000010500780c */ /* 0x040fe40003f24270 */
[C---:B------:R-:W-:Y:S01]  /*167a0*/  ISETP.GT.AND P2, PT, R5.reuse, 0x2, PT ;  /* 0x000000020500780c */ /* 0x040fe20003f44270 */
[----:B------:R-:W-:Y:S01]  /*167b0*/  STL.64 [R1+0x1188], R26 ;  /* 0x0011881a01007387 */ /* 0x000fe20000100a00 */
[----:B------:R-:W-:-:S03]  /*167c0*/  ISETP.GT.AND P3, PT, R5, 0x3, PT ;  /* 0x000000030500780c */ /* 0x000fc60003f64270 */
[----:B------:R-:W-:Y:S04]  /*167d0*/  STL.64 [R1+0x1180], R24 ;  /* 0x0011801801007387 */ /* 0x000fe80000100a00 */
[----:B------:R-:W-:Y:S01]  /*167e0*/  STL [R1+0x1174], R2 ;  /* 0x0011740201007387 */ /* 0x000fe20000100800 */
[----:B------:R-:W-:Y:S02]  /*167f0*/  @P0 IMAD.MOV.U32 R7, RZ, RZ, R8 ;  /* 0x000000ffff070224 */ /* 0x000fe400078e0008 */
[----:B------:R-:W-:Y:S01]  /*16800*/  @P0 IMAD.MOV.U32 R6, RZ, RZ, R9 ;  /* 0x000000ffff060224 */ /* 0x000fe200078e0009 */
[----:B-----5:R-:W-:Y:S04]  /*16810*/  STL [R1+0x10e0], R3 ;  /* 0x0010e00301007387 */ /* 0x020fe80000100800 */
[----:B------:R0:W-:Y:S04]  /*16820*/  STL [R1+0x1178], R8 ;  /* 0x0011780801007387 */ /* 0x0001e80000100800 */
[----:B------:R3:W4:Y:S04]  /*16830*/  @P0 LDG.E.U16 R159, desc[UR56][R6.64] ;  /* 0x00000038069f0981 */ /* 0x000728000c1e1500 */
[----:B0-----:R-:W4:Y:S04]  /*16840*/  LDL.LU R8, [R1+0xc74] ;  /* 0x000c740001087983 */ /* 0x001f280000300800 */
[----:B------:R-:W4:Y:S04]  /*16850*/  LDL R64, [R1+0xc60] ;  /* 0x000c600001407983 */ /* 0x000f280000100800 */
[----:B------:R-:W4:Y:S04]  /*16860*/  LDL R59, [R1+0xc64] ;  /* 0x000c6400013b7983 */ /* 0x000f280000100800 */
[----:B------:R-:W4:Y:S04]  /*16870*/  LDL R51, [R1+0xc58] ;  /* 0x000c580001337983 */ /* 0x000f280000100800 */
[----:B------:R-:W4:Y:S04]  /*16880*/  LDL R48, [R1+0xc5c] ;  /* 0x000c5c0001307983 */ /* 0x000f280000100800 */
[----:B------:R-:W4:Y:S04]  /*16890*/  LDL.LU R2, [R1+0xc6c] ;  /* 0x000c6c0001027983 */ /* 0x000f280000300800 */
[----:B------:R-:W4:Y:S04]  /*168a0*/  LDL R44, [R1+0xc50] ;  /* 0x000c5000012c7983 */ /* 0x000f280000100800 */
[----:B------:R-:W4:Y:S04]  /*168b0*/  LDL R43, [R1+0xc54] ;  /* 0x000c5400012b7983 */ /* 0x000f280000100800 */
[----:B------:R-:W4:Y:S04]  /*168c0*/  LDL R42, [R1+0xc48] ;  /* 0x000c4800012a7983 */ /* 0x000f280000100800 */
[----:B------:R-:W4:Y:S04]  /*168d0*/  LDL R39, [R1+0xc4c] ;  /* 0x000c4c0001277983 */ /* 0x000f280000100800 */
[----:B------:R-:W4:Y:S04]  /*168e0*/  LDL R36, [R1+0xc40] ;  /* 0x000c400001247983 */ /* 0x000f280000100800 */
[----:B------:R-:W4:Y:S04]  /*168f0*/  LDL R31, [R1+0xc44] ;  /* 0x000c4400011f7983 */ /* 0x000f280000100800 */
[----:B------:R-:W4:Y:S04]  /*16900*/  LDL R29, [R1+0xc38] ;  /* 0x000c3800011d7983 */ /* 0x000f280000100800 */
[----:B------:R-:W4:Y:S01]  /*16910*/  LDL R28, [R1+0xc3c] ;  /* 0x000c3c00011c7983 */ /* 0x000f220000100800 */
[----:B---3--:R-:W-:-:S02]  /*16920*/  @P1 IMAD.MOV.U32 R6, RZ, RZ, R144 ;  /* 0x000000ffff061224 */ /* 0x008fc400078e0090 */
[----:B--2---:R-:W-:Y:S01]  /*16930*/  @P1 IMAD.MOV.U32 R7, RZ, RZ, R143 ;  /* 0x000000ffff071224 */ /* 0x004fe200078e008f */
[----:B------:R-:W-:Y:S01]  /*16940*/  PRMT R172, RZ, 0x7610, R172 ;  /* 0x00007610ffac7816 */ /* 0x000fe200000000ac */
[----:B------:R-:W2:Y:S01]  /*16950*/  LDL R77, [R1+0xb40] ;  /* 0x000b4000014d7983 */ /* 0x000ea20000100800 */
[----:B------:R-:W-:-:S03]  /*16960*/  ISETP.GT.AND P0, PT, R5, 0x4, PT ;  /* 0x000000040500780c */ /* 0x000fc60003f04270 */
[----:B------:R0:W3:Y:S01]  /*16970*/  @P1 LDG.E.U16 R166, desc[UR56][R6.64] ;  /* 0x0000003806a61981 */ /* 0x0000e2000c1e1500 */
[----:B------:R-:W-:Y:S02]  /*16980*/  PRMT R175, RZ, 0x7610, R175 ;  /* 0x00007610ffaf7816 */ /* 0x000fe400000000af */
[----:B------:R-:W-:Y:S01]  /*16990*/  ISETP.GT.AND P1, PT, R5, 0x5, PT ;  /* 0x000000050500780c */ /* 0x000fe20003f24270 */
[----:B------:R-:W2:Y:S01]  /*169a0*/  LDL R73, [R1+0xb44] ;  /* 0x000b440001497983 */ /* 0x000ea20000100800 */
[----:B0-----:R-:W-:Y:S02]  /*169b0*/  @P2 IMAD.MOV.U32 R6, RZ, RZ, R146 ;  /* 0x000000ffff062224 */ /* 0x001fe400078e0092 */
[----:B----4-:R-:W-:-:S05]  /*169c0*/  @P2 IMAD.MOV.U32 R7, RZ, RZ, R145 ;  /* 0x000000ffff072224 */ /* 0x010fca00078e0091 */
[----:B------:R0:W4:Y:S01]  /*169d0*/  @P2 LDG.E.U16 R172, desc[UR56][R6.64] ;  /* 0x0000003806ac2981 */ /* 0x000122000c1e1500 */
[----:B------:R-:W-:Y:S02]  /*169e0*/  PRMT R176, RZ, 0x7610, R176 ;  /* 0x00007610ffb07816 */ /* 0x000fe400000000b0 */
[----:B------:R-:W-:Y:S01]  /*169f0*/  ISETP.GT.AND P2, PT, R5, 0x6, PT ;  /* 0x000000060500780c */ /* 0x000fe20003f44270 */
[----:B0-----:R-:W-:Y:S02]  /*16a00*/  @P3 IMAD.MOV.U32 R6, RZ, RZ, R148 ;  /* 0x000000ffff063224 */ /* 0x001fe400078e0094 */
[----:B------:R-:W-:-:S05]  /*16a10*/  @P3 IMAD.MOV.U32 R7, RZ, RZ, R147 ;  /* 0x000000ffff073224 */ /* 0x000fca00078e0093 */
[----:B------:R0:W4:Y:S01]  /*16a20*/  @P3 LDG.E.U16 R175, desc[UR56][R6.64] ;  /* 0x0000003806af3981 */ /* 0x000122000c1e1500 */
[----:B------:R-:W-:Y:S02]  /*16a30*/  PRMT R91, RZ, 0x7610, R91 ;  /* 0x00007610ff5b7816 */ /* 0x000fe4000000005b */
[----:B------:R-:W-:Y:S01]  /*16a40*/  ISETP.GT.AND P3, PT, R5, 0x7, PT ;  /* 0x000000070500780c */ /* 0x000fe20003f64270 */
[----:B0-----:R-:W-:Y:S01]  /*16a50*/  @P0 IMAD.MOV.U32 R7, RZ, RZ, R149 ;  /* 0x000000ffff070224 */ /* 0x001fe200078e0095 */
[----:B------:R-:W-:Y:S02]  /*16a60*/  PRMT R76, RZ, 0x7610, R76 ;  /* 0x00007610ff4c7816 */ /* 0x000fe4000000004c */
[----:B------:R-:W-:Y:S01]  /*16a70*/  PRMT R70, RZ, 0x7610, R70 ;  /* 0x00007610ff467816 */ /* 0x000fe20000000046 */
[----:B------:R-:W-:-:S05]  /*16a80*/  @P0 IMAD.MOV.U32 R6, RZ, RZ, R8 ;  /* 0x000000ffff060224 */ /* 0x000fca00078e0008 */
[----:B------:R0:W4:Y:S01]  /*16a90*/  @P0 LDG.E.U16 R176, desc[UR56][R6.64] ;  /* 0x0000003806b00981 */ /* 0x000122000c1e1500 */
[----:B------:R-:W-:Y:S01]  /*16aa0*/  ISETP.GT.AND P0, PT, R5, 0x8, PT ;  /* 0x000000080500780c */ /* 0x000fe20003f04270 */
[----:B0-----:R-:W-:Y:S02]  /*16ab0*/  @P1 IMAD.MOV.U32 R7, RZ, RZ, R150 ;  /* 0x000000ffff071224 */ /* 0x001fe400078e0096 */
[----:B------:R-:W-:-:S05]  /*16ac0*/  @P1 IMAD.MOV.U32 R6, RZ, RZ, R2 ;  /* 0x000000ffff061224 */ /* 0x000fca00078e0002 */
[----:B------:R0:W4:Y:S02]  /*16ad0*/  @P1 LDG.E.U16 R91, desc[UR56][R6.64] ;  /* 0x00000038065b1981 */ /* 0x000124000c1e1500 */
[----:B0-----:R-:W-:Y:S02]  /*16ae0*/  @P2 IMAD.MOV.U32 R6, RZ, RZ, R59 ;  /* 0x000000ffff062224 */ /* 0x001fe400078e003b */
[----:B------:R-:W-:Y:S01]  /*16af0*/  @P2 IMAD.MOV.U32 R7, RZ, RZ, R64 ;  /* 0x000000ffff072224 */ /* 0x000fe200078e0040 */
[----:B------:R-:W3:Y:S04]  /*16b00*/  LDL R59, [R1+0xc34] ;  /* 0x000c3400013b7983 */ /* 0x000ee80000100800 */
[----:B------:R-:W2:Y:S04]  /*16b10*/  LDL R64, [R1+0xc30] ;  /* 0x000c300001407983 */ /* 0x000ea80000100800 */
[----:B------:R0:W4:Y:S02]  /*16b20*/  @P2 LDG.E.U16 R76, desc[UR56][R6.64] ;  /* 0x00000038064c2981 */ /* 0x000124000c1e1500 */
[----:B0-----:R-:W-:-:S02]  /*16b30*/  @P3 IMAD.MOV.U32 R6, RZ, RZ, R48 ;  /* 0x000000ffff063224 */ /* 0x001fc400078e0030 */
[----:B------:R-:W-:Y:S01]  /*16b40*/  @P3 IMAD.MOV.U32 R7, RZ, RZ, R51 ;  /* 0x000000ffff073224 */ /* 0x000fe200078e0033 */
[----:B------:R-:W4:Y:S04]  /*16b50*/  LDL R48, [R1+0xc2c] ;  /* 0x000c2c0001307983 */ /* 0x000f280000100800 */
[----:B------:R-:W4:Y:S04]  /*16b60*/  LDL R51, [R1+0xc28] ;  /* 0x000c280001337983 */ /* 0x000f280000100800 */
[----:B------:R0:W4:Y:S02]  /*16b70*/  @P3 LDG.E.U16 R70, desc[UR56][R6.64] ;  /* 0x0000003806463981 */ /* 0x000124000c1e1500 */
[----:B0-----:R-:W-:-:S02]  /*16b80*/  @P0 IMAD.MOV.U32 R7, RZ, RZ, R44 ;  /* 0x000000ffff070224 */ /* 0x001fc400078e002c */
[----:B------:R-:W4:Y:S01]  /*16b90*/  LDL R44, [R1+0xc20] ;  /* 0x000c2000012c7983 */ /* 0x000f220000100800 */
[C---:B------:R-:W-:Y:S01]  /*16ba0*/  ISETP.GT.AND P1, PT, R5.reuse, 0x9, PT ;  /* 0x000000090500780c */ /* 0x040fe20003f24270 */
[----:B------:R-:W-:Y:S01]  /*16bb0*/  @P0 IMAD.MOV.U32 R6, RZ, RZ, R43 ;  /* 0x000000ffff060224 */ /* 0x000fe200078e002b */
[----:B------:R-:W-:Y:S01]  /*16bc0*/  PRMT R155, RZ, 0x7610, R155 ;  /* 0x00007610ff9b7816 */ /* 0x000fe2000000009b */
[----:B------:R-:W4:Y:S01]  /*16bd0*/  LDL R43, [R1+0xc24] ;  /* 0x000c2400012b7983 */ /* 0x000f220000100800 */
[----:B------:R-:W-:-:S04]  /*16be0*/  ISETP.GT.AND P2, PT, R5, 0xa, PT ;  /* 0x0000000a0500780c */ /* 0x000fc80003f44270 */
[----:B------:R0:W4:Y:S01]  /*16bf0*/  @P0 LDG.E.U16 R155, desc[UR56][R6.64] ;  /* 0x00000038069b0981 */ /* 0x000122000c1e1500 */
[----:B------:R-:W-:Y:S02]  /*16c00*/  PRMT R163, RZ, 0x7610, R163 ;  /* 0x00007610ffa37816 */ /* 0x000fe400000000a3 */
[----:B------:R-:W-:Y:S02]  /*16c10*/  ISETP.GT.AND P3, PT, R5, 0xb, PT ;  /* 0x0000000b0500780c */ /* 0x000fe40003f64270 */
[----:B0-----:R-:W-:Y:S02]  /*16c20*/  @P1 IMAD.MOV.U32 R7, RZ, RZ, R42 ;  /* 0x000000ffff071224 */ /* 0x001fe400078e002a */
[----:B------:R-:W4:Y:S01]  /*16c30*/  LDL R42, [R1+0xc18] ;  /* 0x000c1800012a7983 */ /* 0x000f220000100800 */
[----:B------:R-:W-:-:S03]  /*16c40*/  @P1 IMAD.MOV.U32 R6, RZ, RZ, R39 ;  /* 0x000000ffff061224 */ /* 0x000fc600078e0027 */
[----:B------:R-:W4:Y:S01]  /*16c50*/  LDL R39, [R1+0xc1c] ;  /* 0x000c1c0001277983 */ /* 0x000f220000100800 */
[----:B------:R-:W-:-:S03]  /*16c60*/  PRMT R169, RZ, 0x7610, R169 ;  /* 0x00007610ffa97816 */ /* 0x000fc600000000a9 */
[----:B------:R0:W4:Y:S02]  /*16c70*/  @P1 LDG.E.U16 R163, desc[UR56][R6.64] ;  /* 0x0000003806a31981 */ /* 0x000124000c1e1500 */
[----:B0-----:R-:W-:Y:S02]  /*16c80*/  @P2 IMAD.MOV.U32 R6, RZ, RZ, R31 ;  /* 0x000000ffff062224 */ /* 0x001fe400078e001f */
[----:B------:R-:W-:Y:S01]  /*16c90*/  @P2 IMAD.MOV.U32 R7, RZ, RZ, R36 ;  /* 0x000000ffff072224 */ /* 0x000fe200078e0024 */
[----:B------:R-:W4:Y:S04]  /*16ca0*/  LDL R31, [R1+0xc14] ;  /* 0x000c1400011f7983 */ /* 0x000f280000100800 */
[----:B------:R-:W4:Y:S04]  /*16cb0*/  LDL R36, [R1+0xc10] ;  /* 0x000c100001247983 */ /* 0x000f280000100800 */
[----:B------:R0:W4:Y:S02]  /*16cc0*/  @P2 LDG.E.U16 R169, desc[UR56][R6.64] ;  /* 0x0000003806a92981 */ /* 0x000124000c1e1500 */
[----:B0-----:R-:W-:-:S02]  /*16cd0*/  @P3 IMAD.MOV.U32 R7, RZ, RZ, R29 ;  /* 0x000000ffff073224 */ /* 0x001fc400078e001d */
[----:B------:R-:W-:Y:S01]  /*16ce0*/  @P3 IMAD.MOV.U32 R6, RZ, RZ, R28 ;  /* 0x000000ffff063224 */ /* 0x000fe200078e001c */
[----:B------:R-:W4:Y:S04]  /*16cf0*/  LDL R29, [R1+0xc08] ;  /* 0x000c0800011d7983 */ /* 0x000f280000100800 */
[----:B------:R-:W4:Y:S01]  /*16d00*/  LDL R28, [R1+0xc0c] ;  /* 0x000c0c00011c7983 */ /* 0x000f220000100800 */
[C---:B------:R-:W-:Y:S02]  /*16d10*/  ISETP.GT.AND P0, PT, R5.reuse, 0xc, PT ;  /* 0x0000000c0500780c */ /* 0x040fe40003f04270 */
[----:B------:R-:W-:Y:S02]  /*16d20*/  PRMT R174, RZ, 0x7610, R174 ;  /* 0x00007610ffae7816 */ /* 0x000fe400000000ae */
[----:B------:R-:W-:-:S02]  /*16d30*/  ISETP.GT.AND P1, PT, R5, 0xd, PT ;  /* 0x0000000d0500780c */ /* 0x000fc40003f24270 */
[----:B------:R-:W-:Y:S02]  /*16d40*/  PRMT R92, RZ, 0x7610, R92 ;  /* 0x00007610ff5c7816 */ /* 0x000fe4000000005c */
[----:B------:R-:W-:Y:S01]  /*16d50*/  ISETP.GT.AND P2, PT, R5, 0xe, PT ;  /* 0x0000000e0500780c */ /* 0x000fe20003f44270 */
[----:B------:R3:W4:Y:S01]  /*16d60*/  @P3 LDG.E.U16 R174, desc[UR56][R6.64] ;  /* 0x0000003806ae3981 */ /* 0x000722000c1e1500 */
[----:B------:R-:W-:-:S03]  /*16d70*/  PRMT R89, RZ, 0x7610, R89 ;  /* 0x00007610ff597816 */ /* 0x000fc60000000059 */
[----:B---3--:R-:W-:Y:S02]  /*16d80*/  @P0 IMAD.MOV.U32 R6, RZ, RZ, R59 ;  /* 0x000000ffff060224 */ /* 0x008fe400078e003b */
[----:B------:R-:W3:Y:S01]  /*16d90*/  LDL R59, [R1+0xc04] ;  /* 0x000c0400013b7983 */ /* 0x000ee20000100800 */
[----:B--2---:R-:W-:-:S03]  /*16da0*/  @P0 IMAD.MOV.U32 R7, RZ, RZ, R64 ;  /* 0x000000ffff070224 */ /* 0x004fc600078e0040 */
[----:B------:R-:W2:Y:S04]  /*16db0*/  LDL R64, [R1+0xc00] ;  /* 0x000c000001407983 */ /* 0x000ea80000100800 */
[----:B------:R4:W2:Y:S02]  /*16dc0*/  @P0 LDG.E.U16 R92, desc[UR56][R6.64] ;  /* 0x00000038065c0981 */ /* 0x0008a4000c1e1500 */
[----:B----4-:R-:W-:Y:S02]  /*16dd0*/  @P1 IMAD.MOV.U32 R6, RZ, RZ, R48 ;  /* 0x000000ffff061224 */ /* 0x010fe400078e0030 */
[----:B------:R-:W4:Y:S01]  /*16de0*/  LDL R48, [R1+0xbfc] ;  /* 0x000bfc0001307983 */ /* 0x000f220000100800 */
[----:B------:R-:W-:-:S03]  /*16df0*/  @P1 IMAD.MOV.U32 R7, RZ, RZ, R51 ;  /* 0x000000ffff071224 */ /* 0x000fc600078e0033 */
[----:B------:R-:W4:Y:S04]  /*16e00*/  LDL R51, [R1+0xbf8] ;  /* 0x000bf80001337983 */ /* 0x000f280000100800 */
[----:B------:R0:W4:Y:S02]  /*16e10*/  @P1 LDG.E.U16 R89, desc[UR56][R6.64] ;  /* 0x0000003806591981 */ /* 0x000124000c1e1500 */
[----:B0-----:R-:W-:Y:S02]  /*16e20*/  @P2 IMAD.MOV.U32 R7, RZ, RZ, R44 ;  /* 0x000000ffff072224 */ /* 0x001fe400078e002c */
        /* <DEDUP_REMOVED lines=16> */
[----:B------:R-:W4:Y:S01]  /*16f30*/  LDL R31, [R1+0xbe4] ;  /* 0x000be400011f7983 */ /* 0x000f220000100800 */
[----:B------:R-:W-:-:S03]  /*16f40*/  @P0 IMAD.MOV.U32 R7, RZ, RZ, R36 ;  /* 0x000000ffff070224 */ /* 0x000fc600078e0024 */
[----:B------:R-:W4:Y:S04]  /*16f50*/  LDL R36, [R1+0xbe0] ;  /* 0x000be00001247983 */ /* 0x000f280000100800 */
[----:B------:R0:W4:Y:S02]  /*16f60*/  @P0 LDG.E.U16 R23, desc[UR56][R6.64] ;  /* 0x0000003806170981 */ /* 0x000124000c1e1500 */
[----:B0-----:R-:W-:Y:S02]  /*16f70*/  @P1 IMAD.MOV.U32 R7, RZ, RZ, R29 ;  /* 0x000000ffff071224 */ /* 0x001fe400078e001d */
[----:B------:R-:W4:Y:S01]  /*16f80*/  LDL R29, [R1+0xbd8] ;  /* 0x000bd800011d7983 */ /* 0x000f220000100800 */
[----:B------:R-:W-:-:S03]  /*16f90*/  @P1 IMAD.MOV.U32 R6, RZ, RZ, R28 ;  /* 0x000000ffff061224 */ /* 0x000fc600078e001c */
[----:B------:R-:W4:Y:S01]  /*16fa0*/  LDL R28, [R1+0xbdc] ;  /* 0x000bdc00011c7983 */ /* 0x000f220000100800 */
[C---:B------:R-:W-:Y:S02]  /*16fb0*/  ISETP.GT.AND P2, PT, R5.reuse, 0x12, PT ;  /* 0x000000120500780c */ /* 0x040fe40003f44270 */
[----:B------:R-:W-:Y:S02]  /*16fc0*/  PRMT R158, RZ, 0x7610, R158 ;  /* 0x00007610ff9e7816 */ /* 0x000fe4000000009e */
[C---:B------:R-:W-:Y:S02]  /*16fd0*/  ISETP.GT.AND P3, PT, R5.reuse, 0x13, PT ;  /* 0x000000130500780c */ /* 0x040fe40003f64270 */
        /* <DEDUP_REMOVED lines=131> */
[----:B--2---:R-:W-:Y:S01]  /*17810*/  @P0 IMAD.MOV.U32 R7, RZ, RZ, R64 ;  /* 0x000000ffff070224 */ /* 0x004fe200078e0040 */
[C---:B------:R-:W-:Y:S01]  /*17820*/  ISETP.GT.AND P3, PT, R5.reuse, 0x27, PT ;  /* 0x000000270500780c */ /* 0x040fe20003f64270 */
[----:B------:R-:W2:Y:S04]  /*17830*/  LDL R64, [R1+0xb28] ;  /* 0x000b280001407983 */ /* 0x000ea80000100800 */
[----:B------:R4:W3:Y:S01]  /*17840*/  @P0 LDG.E.U16 R170, desc[UR56][R6.64] ;  /* 0x0000003806aa0981 */ /* 0x0008e2000c1e1500 */
[----:B------:R-:W-:Y:S02]  /*17850*/  PRMT R33, RZ, 0x7610, R33 ;  /* 0x00007610ff217816 */ /* 0x000fe40000000021 */
[----:B------:R-:W-:Y:S01]  /*17860*/  ISETP.GT.AND P4, PT, R5, 0x28, PT ;  /* 0x000000280500780c */ /* 0x000fe20003f84270 */
[----:B------:R-:W3:Y:S01]  /*17870*/  LDL R59, [R1+0xb20] ;  /* 0x000b2000013b7983 */ /* 0x000ee20000100800 */
[----:B----4-:R-:W-:-:S03]  /*17880*/  @P1 IMAD.MOV.U32 R6, RZ, RZ, R48 ;  /* 0x000000ffff061224 */ /* 0x010fc600078e0030 */
[----:B------:R-:W4:Y:S01]  /*17890*/  LDL R48, [R1+0xb3c] ;  /* 0x000b3c0001307983 */ /* 0x000f220000100800 */
[----:B------:R-:W-:-:S03]  /*178a0*/  @P1 IMAD.MOV.U32 R7, RZ, RZ, R51 ;  /* 0x000000ffff071224 */ /* 0x000fc600078e0033 */
[----:B------:R-:W2:Y:S04]  /*178b0*/  LDL R51, [R1+0xb38] ;  /* 0x000b380001337983 */ /* 0x000ea80000100800 */
[----:B------:R0:W3:Y:S02]  /*178c0*/  @P1 LDG.E.U16 R79, desc[UR56][R6.64] ;  /* 0x00000038064f1981 */ /* 0x0000e4000c1e1500 */
[----:B0-----:R-:W-:Y:S02]  /*178d0*/  @P2 IMAD.MOV.U32 R7, RZ, RZ, R44 ;  /* 0x000000ffff072224 */ /* 0x001fe400078e002c */
[----:B------:R-:W3:Y:S01]  /*178e0*/  LDL R44, [R1+0xb30] ;  /* 0x000b3000012c7983 */ /* 0x000ee20000100800 */
[----:B------:R-:W-:-:S03]  /*178f0*/  @P2 IMAD.MOV.U32 R6, RZ, RZ, R43 ;  /* 0x000000ffff062224 */ /* 0x000fc600078e002b */
[----:B------:R-:W3:Y:S04]  /*17900*/  LDL R43, [R1+0xb34] ;  /* 0x000b3400012b7983 */ /* 0x000ee80000100800 */
[----:B------:R0:W3:Y:S01]  /*17910*/  @P2 LDG.E.U16 R33, desc[UR56][R6.64] ;  /* 0x0000003806212981 */ /* 0x0000e2000c1e1500 */
[----:B------:R-:W-:Y:S02]  /*17920*/  ISETP.GT.AND P1, PT, R5, 0x29, PT ;  /* 0x000000290500780c */ /* 0x000fe40003f24270 */
[----:B------:R-:W-:Y:S01]  /*17930*/  PRMT R65, RZ, 0x7610, R65 ;  /* 0x00007610ff417816 */ /* 0x000fe20000000041 */
[----:B0-----:R-:W-:Y:S02]  /*17940*/  @P3 IMAD.MOV.U32 R7, RZ, RZ, R42 ;  /* 0x000000ffff073224 */ /* 0x001fe400078e002a */
[----:B------:R-:W3:Y:S01]  /*17950*/  LDL R42, [R1+0xb2c] ;  /* 0x000b2c00012a7983 */ /* 0x000ee20000100800 */
[----:B------:R-:W-:Y:S01]  /*17960*/  @P3 IMAD.MOV.U32 R6, RZ, RZ, R39 ;  /* 0x000000ffff063224 */ /* 0x000fe200078e0027 */
[----:B------:R-:W-:-:S02]  /*17970*/  PRMT R13, RZ, 0x7610, R13 ;  /* 0x00007610ff0d7816 */ /* 0x000fc4000000000d */
[----:B------:R-:W3:Y:S04]  /*17980*/  LDL R39, [R1+0xb10] ;  /* 0x000b100001277983 */ /* 0x000ee80000100800 */
[----:B------:R0:W3:Y:S02]  /*17990*/  @P3 LDG.E.U16 R65, desc[UR56][R6.64] ;  /* 0x0000003806413981 */ /* 0x0000e4000c1e1500 */
[----:B0-----:R-:W-:Y:S02]  /*179a0*/  @P4 IMAD.MOV.U32 R6, RZ, RZ, R31 ;  /* 0x000000ffff064224 */ /* 0x001fe400078e001f */
[----:B------:R-:W3:Y:S01]  /*179b0*/  LDL R31, [R1+0xb24] ;  /* 0x000b2400011f7983 */ /* 0x000ee20000100800 */
[----:B------:R-:W-:-:S03]  /*179c0*/  @P4 IMAD.MOV.U32 R7, RZ, RZ, R36 ;  /* 0x000000ffff074224 */ /* 0x000fc600078e0024 */
[----:B------:R-:W3:Y:S04]  /*179d0*/  LDL R36, [R1+0xb14] ;  /* 0x000b140001247983 */ /* 0x000ee80000100800 */
[----:B------:R0:W3:Y:S02]  /*179e0*/  @P4 LDG.E.U16 R13, desc[UR56][R6.64] ;  /* 0x00000038060d4981 */ /* 0x0000e4000c1e1500 */
[----:B0-----:R-:W-:Y:S02]  /*179f0*/  @P1 IMAD.MOV.U32 R7, RZ, RZ, R29 ;  /* 0x000000ffff071224 */ /* 0x001fe400078e001d */
[----:B------:R-:W3:Y:S01]  /*17a00*/  LDL R29, [R1+0xb18] ;  /* 0x000b1800011d7983 */ /* 0x000ee20000100800 */
[----:B------:R-:W-:-:S03]  /*17a10*/  @P1 IMAD.MOV.U32 R6, RZ, RZ, R28 ;  /* 0x000000ffff061224 */ /* 0x000fc600078e001c */
[----:B------:R-:W3:Y:S01]  /*17a20*/  LDL R28, [R1+0xb1c] ;  /* 0x000b1c00011c7983 */ /* 0x000ee20000100800 */
[C---:B------:R-:W-:Y:S02]  /*17a30*/  ISETP.GT.AND P0, PT, R5.reuse, 0x2a, PT ;  /* 0x0000002a0500780c */ /* 0x040fe40003f04270 */
[----:B------:R-:W-:Y:S02]  /*17a40*/  PRMT R17, RZ, 0x7610, R17 ;  /* 0x00007610ff117816 */ /* 0x000fe40000000011 */
[C---:B------:R-:W-:Y:S02]  /*17a50*/  ISETP.GT.AND P2, PT, R5.reuse, 0x2b, PT ;  /* 0x0000002b0500780c */ /* 0x040fe40003f44270 */
[----:B------:R-:W-:Y:S02]  /*17a60*/  ISETP.GT.AND P3, PT, R5, 0x2c, PT ;  /* 0x0000002c0500780c */ /* 0x000fe40003f64270 */
[----:B------:R0:W3:Y:S01]  /*17a70*/  @P1 LDG.E.U16 R17, desc[UR56][R6.64] ;  /* 0x0000003806111981 */ /* 0x0000e2000c1e1500 */
[----:B------:R-:W-:-:S02]  /*17a80*/  PRMT R152, RZ, 0x7610, R152 ;  /* 0x00007610ff987816 */ /* 0x000fc40000000098 */
[----:B------:R-:W-:Y:S02]  /*17a90*/  PRMT R160, RZ, 0x7610, R160 ;  /* 0x00007610ffa07816 */ /* 0x000fe400000000a0 */
[----:B0-----:R-:W-:Y:S02]  /*17aa0*/  @P0 IMAD.MOV.U32 R6, RZ, RZ, R73 ;  /* 0x000000ffff060224 */ /* 0x001fe400078e0049 */
[----:B------:R-:W-:Y:S01]  /*17ab0*/  @P0 IMAD.MOV.U32 R7, RZ, RZ, R77 ;  /* 0x000000ffff070224 */ /* 0x000fe200078e004d */
[----:B------:R-:W-:Y:S01]  /*17ac0*/  ISETP.GT.AND P1, PT, R5, 0x2d, PT ;  /* 0x0000002d0500780c */ /* 0x000fe20003f24270 */
[----:B------:R-:W3:Y:S04]  /*17ad0*/  LDL R73, [R1+0xac0] ;  /* 0x000ac00001497983 */ /* 0x000ee80000100800 */
[----:B------:R4:W3:Y:S02]  /*17ae0*/  @P0 LDG.E.U16 R152, desc[UR56][R6.64] ;  /* 0x0000003806980981 */ /* 0x0008e4000c1e1500 */
[----:B----4-:R-:W-:-:S02]  /*17af0*/  @P2 IMAD.MOV.U32 R6, RZ, RZ, R48 ;  /* 0x000000ffff062224 */ /* 0x010fc400078e0030 */
[----:B------:R-:W4:Y:S01]  /*17b00*/  LDL R48, [R1+0xb0c] ;  /* 0x000b0c0001307983 */ /* 0x000f220000100800 */
[----:B--2---:R-:W-:-:S03]  /*17b10*/  @P2 IMAD.MOV.U32 R7, RZ, RZ, R51 ;  /* 0x000000ffff072224 */ /* 0x004fc600078e0033 */
[----:B------:R-:W2:Y:S04]  /*17b20*/  LDL R51, [R1+0xb08] ;  /* 0x000b080001337983 */ /* 0x000ea80000100800 */
[----:B------:R3:W2:Y:S02]  /*17b30*/  @P2 LDG.E.U16 R160, desc[UR56][R6.64] ;  /* 0x0000003806a02981 */ /* 0x0006a4000c1e1500 */
[----:B---3--:R-:W-:Y:S02]  /*17b40*/  @P3 IMAD.MOV.U32 R7, RZ, RZ, R44 ;  /* 0x000000ffff073224 */ /* 0x008fe400078e002c */
[----:B------:R-:W3:Y:S01]  /*17b50*/  LDL R44, [R1+0xb00] ;  /* 0x000b0000012c7983 */ /* 0x000ee20000100800 */
[----:B------:R-:W-:Y:S01]  /*17b60*/  PRMT R167, RZ, 0x7610, R167 ;  /* 0x00007610ffa77816 */ /* 0x000fe200000000a7 */
[----:B------:R-:W-:-:S02]  /*17b70*/  @P3 IMAD.MOV.U32 R6, RZ, RZ, R43 ;  /* 0x000000ffff063224 */ /* 0x000fc400078e002b */
[----:B------:R-:W3:Y:S01]  /*17b80*/  LDL R43, [R1+0xb04] ;  /* 0x000b0400012b7983 */ /* 0x000ee20000100800 */
[----:B------:R-:W-:-:S03]  /*17b90*/  ISETP.GT.AND P4, PT, R5, 0x2e, PT ;  /* 0x0000002e0500780c */ /* 0x000fc60003f84270 */
[----:B------:R0:W3:Y:S01]  /*17ba0*/  @P3 LDG.E.U16 R167, desc[UR56][R6.64] ;  /* 0x0000003806a73981 */ /* 0x0000e2000c1e1500 */
[----:B------:R-:W-:Y:S02]  /*17bb0*/  PRMT R71, RZ, 0x7610, R71 ;  /* 0x00007610ff477816 */ /* 0x000fe40000000047 */
[----:B------:R-:W-:Y:S01]  /*17bc0*/  ISETP.GT.AND P0, PT, R5, 0x2f, PT ;  /* 0x0000002f0500780c */ /* 0x000fe20003f04270 */
[----:B0-----:R-:W-:Y:S02]  /*17bd0*/  @P1 IMAD.MOV.U32 R7, RZ, RZ, R64 ;  /* 0x000000ffff071224 */ /* 0x001fe400078e0040 */
[----:B------:R-:W-:Y:S01]  /*17be0*/  @P1 IMAD.MOV.U32 R6, RZ, RZ, R42 ;  /* 0x000000ffff061224 */ /* 0x000fe200078e002a */
[----:B------:R-:W3:Y:S04]  /*17bf0*/  LDL R64, [R1+0xaf8] ;  /* 0x000af80001407983 */ /* 0x000ee80000100800 */
[----:B------:R-:W3:Y:S01]  /*17c00*/  LDL R42, [R1+0xafc] ;  /* 0x000afc00012a7983 */ /* 0x000ee20000100800 */
[----:B------:R-:W-:-:S03]  /*17c10*/  PRMT R27, RZ, 0x7610, R27 ;  /* 0x00007610ff1b7816 */ /* 0x000fc6000000001b */
[----:B------:R0:W3:Y:S02]  /*17c20*/  @P1 LDG.E.U16 R71, desc[UR56][R6.64] ;  /* 0x0000003806471981 */ /* 0x0000e4000c1e1500 */
[----:B0-----:R-:W-:Y:S02]  /*17c30*/  @P4 IMAD.MOV.U32 R7, RZ, RZ, R59 ;  /* 0x000000ffff074224 */ /* 0x001fe400078e003b */
[----:B------:R-:W-:Y:S01]  /*17c40*/  @P4 IMAD.MOV.U32 R6, RZ, RZ, R31 ;  /* 0x000000ffff064224 */ /* 0x000fe200078e001f */
[----:B------:R-:W3:Y:S04]  /*17c50*/  LDL R59, [R1+0xaf0] ;  /* 0x000af000013b7983 */ /* 0x000ee80000100800 */
[----:B------:R-:W3:Y:S04]  /*17c60*/  LDL R31, [R1+0xaf4] ;  /* 0x000af400011f7983 */ /* 0x000ee80000100800 */
[----:B------:R0:W3:Y:S02]  /*17c70*/  @P4 LDG.E.U16 R27, desc[UR56][R6.64] ;  /* 0x00000038061b4981 */ /* 0x0000e4000c1e1500 */
[----:B0-----:R-:W-:-:S02]  /*17c80*/  @P0 IMAD.MOV.U32 R7, RZ, RZ, R29 ;  /* 0x000000ffff070224 */ /* 0x001fc400078e001d */
[----:B------:R-:W3:Y:S01]  /*17c90*/  LDL R29, [R1+0xae8] ;  /* 0x000ae800011d7983 */ /* 0x000ee20000100800 */
[----:B------:R-:W-:-:S03]  /*17ca0*/  @P0 IMAD.MOV.U32 R6, RZ, RZ, R28 ;  /* 0x000000ffff060224 */ /* 0x000fc600078e001c */
[----:B------:R-:W3:Y:S01]  /*17cb0*/  LDL R28, [R1+0xaec] ;  /* 0x000aec00011c7983 */ /* 0x000ee20000100800 */
[----:B------:R-:W-:Y:S02]  /*17cc0*/  ISETP.GT.AND P1, PT, R5, 0x30, PT ;  /* 0x000000300500780c */ /* 0x000fe40003f24270 */
[----:B------:R-:W-:-:S06]  /*17cd0*/  PRMT R62, RZ, 0x7610, R62 ;  /* 0x00007610ff3e7816 */ /* 0x000fcc000000003e */
[----:B------:R0:W3:Y:S05]  /*17ce0*/  @P0 LDG.E.U16 R62, desc[UR56][R6.64] ;  /* 0x00000038063e0981 */ /* 0x0000ea000c1e1500 */
[----:B0-----:R-:W-:Y:S02]  /*17cf0*/  @P1 IMAD.MOV.U32 R7, RZ, RZ, R39 ;  /* 0x000000ffff071224 */ /* 0x001fe400078e0027 */
[----:B------:R-:W3:Y:S01]  /*17d00*/  LDL R39, [R1+0xae0] ;  /* 0x000ae00001277983 */ /* 0x000ee20000100800 */
[----:B------:R-:W-:-:S03]  /*17d10*/  @P1 IMAD.MOV.U32 R6, RZ, RZ, R36 ;  /* 0x000000ffff061224 */ /* 0x000fc600078e0024 */
[----:B------:R-:W3:Y:S01]  /*17d20*/  LDL R36, [R1+0xae4] ;  /* 0x000ae40001247983 */ /* 0x000ee20000100800 */
[----:B------:R-:W-:Y:S02]  /*17d30*/  PRMT R11, RZ, 0x7610, R11 ;  /* 0x00007610ff0b7816 */ /* 0x000fe4000000000b */
[----:B------:R-:W-:-:S04]  /*17d40*/  ISETP.GT.AND P0, PT, R5, 0x31, PT ;  /* 0x000000310500780c */ /* 0x000fc80003f04270 */
[----:B------:R4:W3:Y:S01]  /*17d50*/  @P1 LDG.E.U16 R11, desc[UR56][R6.64] ;  /* 0x00000038060b1981 */ /* 0x0008e2000c1e1500 */
[----:B------:R-:W-:Y:S02]  /*17d60*/  ISETP.GT.AND P1, PT, R5, 0x32, PT ;  /* 0x000000320500780c */ /* 0x000fe40003f24270 */
[----:B------:R-:W-:-:S06]  /*17d70*/  PRMT R14, RZ, 0x7610, R14 ;  /* 0x00007610ff0e7816 */ /* 0x000fcc000000000e */
[----:B----4-:R-:W-:Y:S02]  /*17d80*/  @P0 IMAD.MOV.U32 R6, RZ, RZ, R48 ;  /* 0x000000ffff060224 */ /* 0x010fe400078e0030 */
[----:B------:R-:W4:Y:S01]  /*17d90*/  LDL R48, [R1+0xadc] ;  /* 0x000adc0001307983 */ /* 0x000f220000100800 */
[----:B--2---:R-:W-:-:S03]  /*17da0*/  @P0 IMAD.MOV.U32 R7, RZ, RZ, R51 ;  /* 0x000000ffff070224 */ /* 0x004fc600078e0033 */
[----:B------:R-:W2:Y:S04]  /*17db0*/  LDL R51, [R1+0xad8] ;  /* 0x000ad80001337983 */ /* 0x000ea80000100800 */
[----:B------:R3:W2:Y:S02]  /*17dc0*/  @P0 LDG.E.U16 R14, desc[UR56][R6.64] ;  /* 0x00000038060e0981 */ /* 0x0006a4000c1e1500 */
[----:B---3--:R-:W-:Y:S02]  /*17dd0*/  @P1 IMAD.MOV.U32 R7, RZ, RZ, R44 ;  /* 0x000000ffff071224 */ /* 0x008fe400078e002c */
[----:B------:R-:W3:Y:S01]  /*17de0*/  LDL R44, [R1+0xad0] ;  /* 0x000ad000012c7983 */ /* 0x000ee20000100800 */
[----:B------:R-:W-:Y:S01]  /*17df0*/  ISETP.GT.AND P0, PT, R5, 0x33, PT ;  /* 0x000000330500780c */ /* 0x000fe20003f04270 */
[----:B------:R-:W-:Y:S01]  /*17e00*/  @P1 IMAD.MOV.U32 R6, RZ, RZ, R43 ;  /* 0x000000ffff061224 */ /* 0x000fe200078e002b */
[----:B------:R-:W-:Y:S01]  /*17e10*/  PRMT R19, RZ, 0x7610, R19 ;  /* 0x00007610ff137816 */ /* 0x000fe20000000013 */
[----:B------:R-:W3:Y:S01]  /*17e20*/  LDL R43, [R1+0xad4] ;  /* 0x000ad400012b7983 */ /* 0x000ee20000100800 */
[----:B------:R-:W-:-:S04]  /*17e30*/  PRMT R154, RZ, 0x7610, R154 ;  /* 0x00007610ff9a7816 */ /* 0x000fc8000000009a */
[----:B------:R0:W3:Y:S01]  /*17e40*/  @P1 LDG.E.U16 R19, desc[UR56][R6.64] ;  /* 0x0000003806131981 */ /* 0x0000e2000c1e1500 */
[----:B------:R-:W-:-:S04]  /*17e50*/  ISETP.GT.AND P1, PT, R5, 0x34, PT ;  /* 0x000000340500780c */ /* 0x000fc80003f24270 */
[----:B0-----:R-:W-:Y:S01]  /*17e60*/  @P0 IMAD.MOV.U32 R7, RZ, RZ, R64 ;  /* 0x000000ffff070224 */ /* 0x001fe200078e0040 */
[----:B------:R-:W-:Y:S01]  /*17e70*/  PRMT R162, RZ, 0x7610, R162 ;  /* 0x00007610ffa27816 */ /* 0x000fe200000000a2 */
[----:B------:R-:W3:Y:S01]  /*17e80*/  LDL R64, [R1+0xac4] ;  /* 0x000ac40001407983 */ /* 0x000ee20000100800 */
[----:B------:R-:W-:-:S03]  /*17e90*/  @P0 IMAD.MOV.U32 R6, RZ, RZ, R42 ;  /* 0x000000ffff060224 */ /* 0x000fc600078e002a */
[----:B------:R-:W3:Y:S04]  /*17ea0*/  LDL R42, [R1+0xacc] ;  /* 0x000acc00012a7983 */ /* 0x000ee80000100800 */
[----:B------:R0:W3:Y:S01]  /*17eb0*/  @P0 LDG.E.U16 R154, desc[UR56][R6.64] ;  /* 0x00000038069a0981 */ /* 0x0000e2000c1e1500 */
[----:B------:R-:W-:Y:S01]  /*17ec0*/  ISETP.GT.AND P0, PT, R5, 0x35, PT ;  /* 0x000000350500780c */ /* 0x000fe20003f04270 */
[----:B0-----:R-:W-:Y:S02]  /*17ed0*/  @P1 IMAD.MOV.U32 R7, RZ, RZ, R59 ;  /* 0x000000ffff071224 */ /* 0x001fe400078e003b */
[----:B------:R-:W-:Y:S02]  /*17ee0*/  @P1 IMAD.MOV.U32 R6, RZ, RZ, R31 ;  /* 0x000000ffff061224 */ /* 0x000fe400078e001f */
[----:B------:R-:W3:Y:S04]  /*17ef0*/  LDL R31, [R1+0xab8] ;  /* 0x000ab800011f7983 */ /* 0x000ee80000100800 */
[----:B------:R0:W3:Y:S04]  /*17f00*/  @P1 LDG.E.U16 R162, desc[UR56][R6.64] ;  /* 0x0000003806a21981 */ /* 0x0000e8000c1e1500 */
[----:B0-----:R-:W-:-:S02]  /*17f10*/  @P0 IMAD.MOV.U32 R7, RZ, RZ, R29 ;  /* 0x000000ffff070224 */ /* 0x001fc400078e001d */
[----:B------:R-:W3:Y:S01]  /*17f20*/  LDL R29, [R1+0xabc] ;  /* 0x000abc00011d7983 */ /* 0x000ee20000100800 */
[----:B------:R-:W-:-:S03]  /*17f30*/  @P0 IMAD.MOV.U32 R6, RZ, RZ, R28 ;  /* 0x000000ffff060224 */ /* 0x000fc600078e001c */
[----:B------:R-:W3:Y:S01]  /*17f40*/  LDL.LU R28, [R1+0xac8] ;  /* 0x000ac800011c7983 */ /* 0x000ee20000300800 */
[----:B------:R-:W-:Y:S02]  /*17f50*/  ISETP.GT.AND P1, PT, R5, 0x36, PT ;  /* 0x000000360500780c */ /* 0x000fe40003f24270 */
[----:B------:R-:W-:Y:S01]  /*17f60*/  PRMT R248, RZ, 0x7610, R248 ;  /* 0x00007610fff87816 */ /* 0x000fe200000000f8 */
[----:B------:R-:W3:Y:S01]  /*17f70*/  LDL R59, [R1+0xaa8] ;  /* 0x000aa800013b7983 */ /* 0x000ee20000100800 */
[----:B------:R-:W-:Y:S02]  /*17f80*/  PRMT R74, RZ, 0x7610, R74 ;  /* 0x00007610ff4a7816 */ /* 0x000fe4000000004a */
[----:B------:R-:W-:Y:S02]  /*17f90*/  PRMT R61, RZ, 0x7610, R61 ;  /* 0x00007610ff3d7816 */ /* 0x000fe4000000003d */
[----:B------:R-:W-:Y:S01]  /*17fa0*/  PRMT R10, RZ, 0x7610, R10 ;  /* 0x00007610ff0a7816 */ /* 0x000fe2000000000a */
[----:B------:R0:W3:Y:S01]  /*17fb0*/  @P0 LDG.E.U16 R248, desc[UR56][R6.64] ;  /* 0x0000003806f80981 */ /* 0x0000e2000c1e1500 */
[----:B------:R-:W-:-:S02]  /*17fc0*/  PRMT R12, RZ, 0x7610, R12 ;  /* 0x00007610ff0c7816 */ /* 0x000fc4000000000c */
[----:B------:R-:W-:Y:S02]  /*17fd0*/  PRMT R16, RZ, 0x7610, R16 ;  /* 0x00007610ff107816 */ /* 0x000fe40000000010 */
[----:B------:R-:W-:Y:S02]  /*17fe0*/  PRMT R22, RZ, 0x7610, R22 ;  /* 0x00007610ff167816 */ /* 0x000fe40000000016 */
[----:B------:R-:W-:Y:S02]  /*17ff0*/  PRMT R157, RZ, 0x7610, R157 ;  /* 0x00007610ff9d7816 */ /* 0x000fe4000000009d */
[----:B------:R-:W-:Y:S01]  /*18000*/  PRMT R240, RZ, 0x7610, R240 ;  /* 0x00007610fff07816 */ /* 0x000fe200000000f0 */
[----:B0-----:R-:W-:Y:S01]  /*18010*/  @P1 IMAD.MOV.U32 R7, RZ, RZ, R39 ;  /* 0x000000ffff071224 */ /* 0x001fe200078e0027 */
[----:B------:R-:W0:Y:S01]  /*18020*/  S2R R150, SR_TID.X ;  /* 0x0000000000967919 */ /* 0x000e220000002100 */
[----:B------:R-:W3:Y:S01]  /*18030*/  LDL R39, [R1+0xab0] ;  /* 0x000ab00001277983 */ /* 0x000ee20000100800 */
[----:B------:R-:W-:-:S03]  /*18040*/  @P1 IMAD.MOV.U32 R6, RZ, RZ, R36 ;  /* 0x000000ffff061224 */ /* 0x000fc600078e0024 */
[----:B------:R-:W3:Y:S01]  /*18050*/  LDL R36, [R1+0xab4] ;  /* 0x000ab40001247983 */ /* 0x000ee20000100800 */
[----:B------:R-:W-:-:S03]  /*18060*/  ISETP.GT.AND P0, PT, R5, 0x37, PT ;  /* 0x000000370500780c */ /* 0x000fc60003f04270 */
[----:B------:R4:W3:Y:S01]  /*18070*/  @P1 LDG.E.U16 R74, desc[UR56][R6.64] ;  /* 0x00000038064a1981 */ /* 0x0008e2000c1e1500 */
[C---:B------:R-:W-:Y:S02]  /*18080*/  ISETP.GT.AND P1, PT, R5.reuse, 0x38, PT ;  /* 0x000000380500780c */ /* 0x040fe40003f24270 */
[----:B------:R-:W-:Y:S01]  /*18090*/  ISETP.GT.AND P2, PT, R5, 0x3f, PT ;  /* 0x0000003f0500780c */ /* 0x000fe20003f44270 */
[----:B------:R-:W3:Y:S01]  /*180a0*/  LDL R81, [R1+0x1008] ;  /* 0x0010080001517983 */ /* 0x000ee20000100800 */
[----:B------:R-:W-:Y:S02]  /*180b0*/  PRMT R58, RZ, 0x7610, R58 ;  /* 0x00007610ff3a7816 */ /* 0x000fe4000000003a */
[----:B------:R-:W-:Y:S01]  /*180c0*/  PRMT R78, RZ, 0x7610, R78 ;  /* 0x00007610ff4e7816 */ /* 0x000fe2000000004e */
[----:B------:R-:W3:Y:S01]  /*180d0*/  LDL R85, [R1+0x870] ;  /* 0x0008700001557983 */ /* 0x000ee20000100800 */
[----:B------:R-:W-:Y:S02]  /*180e0*/  PRMT R75, RZ, 0x7610, R75 ;  /* 0x00007610ff4b7816 */ /* 0x000fe4000000004b */
[----:B------:R-:W-:Y:S01]  /*180f0*/  PRMT R72, RZ, 0x7610, R72 ;  /* 0x00007610ff487816 */ /* 0x000fe20000000048 */
[----:B------:R-:W3:Y:S01]  /*18100*/  LDL R84, [R1+0x874] ;  /* 0x0008740001547983 */ /* 0x000ee20000100800 */
[----:B----4-:R-:W-:-:S03]  /*18110*/  @P0 IMAD.MOV.U32 R6, RZ, RZ, R48 ;  /* 0x000000ffff060224 */ /* 0x010fc600078e0030 */
[----:B------:R-:W4:Y:S01]  /*18120*/  LDL R48, [R1+0xaa0] ;  /* 0x000aa00001307983 */ /* 0x000f220000100800 */
[----:B--2---:R-:W-:-:S03]  /*18130*/  @P0 IMAD.MOV.U32 R7, RZ, RZ, R51 ;  /* 0x000000ffff070224 */ /* 0x004fc600078e0033 */
[----:B------:R-:W2:Y:S04]  /*18140*/  LDL R51, [R1+0xaac] ;  /* 0x000aac0001337983 */ /* 0x000ea80000100800 */
[----:B------:R3:W4:Y:S02]  /*18150*/  @P0 LDG.E.U16 R61, desc[UR56][R6.64] ;  /* 0x00000038063d0981 */ /* 0x000724000c1e1500 */
[----:B---3--:R-:W-:Y:S02]  /*18160*/  @P1 IMAD.MOV.U32 R7, RZ, RZ, R44 ;  /* 0x000000ffff071224 */ /* 0x008fe400078e002c */
[----:B------:R-:W3:Y:S01]  /*18170*/  LDL R44, [R1+0xaa4] ;  /* 0x000aa400012c7983 */ /* 0x000ee20000100800 */
[----:B------:R-:W-:Y:S01]  /*18180*/  ISETP.GT.AND P0, PT, R5, 0x39, PT ;  /* 0x000000390500780c */ /* 0x000fe20003f04270 */
[----:B------:R-:W-:-:S02]  /*18190*/  @P1 IMAD.MOV.U32 R6, RZ, RZ, R43 ;  /* 0x000000ffff061224 */ /* 0x000fc400078e002b */
[----:B------:R-:W4:Y:S04]  /*181a0*/  LDL R43, [R1+0xa98] ;  /* 0x000a9800012b7983 */ /* 0x000f280000100800 */
[----:B------:R1:W4:Y:S01]  /*181b0*/  @P1 LDG.E.U16 R10, desc[UR56][R6.64] ;  /* 0x00000038060a1981 */ /* 0x000322000c1e1500 */
[----:B------:R-:W-:-:S05]  /*181c0*/  ISETP.GT.AND P1, PT, R5, 0x3a, PT ;  /* 0x0000003a0500780c */ /* 0x000fca0003f24270 */
[----:B-1----:R-:W-:Y:S02]  /*181d0*/  @P0 IMAD.MOV.U32 R6, RZ, RZ, R42 ;  /* 0x000000ffff060224 */ /* 0x002fe400078e002a */
[----:B------:R-:W4:Y:S01]  /*181e0*/  LDL R42, [R1+0xa9c] ;  /* 0x000a9c00012a7983 */ /* 0x000f220000100800 */
[----:B------:R-:W-:-:S05]  /*181f0*/  @P0 IMAD.MOV.U32 R7, RZ, RZ, R28 ;  /* 0x000000ffff070224 */ /* 0x000fca00078e001c */
[----:B------:R1:W4:Y:S01]  /*18200*/  @P0 LDG.E.U16 R12, desc[UR56][R6.64] ;  /* 0x00000038060c0981 */ /* 0x000322000c1e1500 */
[C---:B------:R-:W-:Y:S01]  /*18210*/  ISETP.GT.AND P0, PT, R5.reuse, 0x3b, PT ;  /* 0x0000003b0500780c */ /* 0x040fe20003f04270 */
[----:B-1----:R-:W-:Y:S02]  /*18220*/  @P1 IMAD.MOV.U32 R6, RZ, RZ, R64 ;  /* 0x000000ffff061224 */ /* 0x002fe400078e0040 */
[----:B------:R-:W-:Y:S01]  /*18230*/  @P1 IMAD.MOV.U32 R7, RZ, RZ, R73 ;  /* 0x000000ffff071224 */ /* 0x000fe200078e0049 */
[----:B------:R-:W4:Y:S04]  /*18240*/  LDL R64, [R1+0x108c] ;  /* 0x00108c0001407983 */ /* 0x000f280000100800 */
[----:B------:R1:W4:Y:S01]  /*18250*/  @P1 LDG.E.U16 R16, desc[UR56][R6.64] ;  /* 0x0000003806101981 */ /* 0x000322000c1e1500 */
[----:B------:R-:W-:-:S03]  /*18260*/  ISETP.GT.AND P1, PT, R5, 0x3c, PT ;  /* 0x0000003c0500780c */ /* 0x000fc60003f24270 */
[----:B------:R-:W4:Y:S01]  /*18270*/  LDL R73, [R1+0x1088] ;  /* 0x0010880001497983 */ /* 0x000f220000100800 */
[----:B-1----:R-:W-:Y:S02]  /*18280*/  @P0 IMAD.MOV.U32 R6, RZ, RZ, R29 ;  /* 0x000000ffff060224 */ /* 0x002fe400078e001d */
[----:B------:R-:W-:Y:S01]  /*18290*/  @P0 IMAD.MOV.U32 R7, RZ, RZ, R31 ;  /* 0x000000ffff070224 */ /* 0x000fe200078e001f */
[----:B------:R-:W4:Y:S04]  /*182a0*/  LDL R29, [R1+0x10ac] ;  /* 0x0010ac00011d7983 */ /* 0x000f280000100800 */
[----:B------:R-:W4:Y:S04]  /*182b0*/  LDL R31, [R1+0x10a8] ;  /* 0x0010a800011f7983 */ /* 0x000f280000100800 */
[----:B------:R1:W4:Y:S02]  /*182c0*/  @P0 LDG.E.U16 R22, desc[UR56][R6.64] ;  /* 0x0000003806160981 */ /* 0x000324000c1e1500 */
[----:B-1----:R-:W-:-:S02]  /*182d0*/  @P1 IMAD.MOV.U32 R7, RZ, RZ, R39 ;  /* 0x000000ffff071224 */ /* 0x002fc400078e0027 */
[----:B------:R-:W4:Y:S01]  /*182e0*/  LDL R39, [R1+0xc9c] ;  /* 0x000c9c0001277983 */ /* 0x000f220000100800 */
[----:B------:R-:W-:-:S03]  /*182f0*/  @P1 IMAD.MOV.U32 R6, RZ, RZ, R36 ;  /* 0x000000ffff061224 */ /* 0x000fc600078e0024 */
[----:B------:R-:W4:Y:S01]  /*18300*/  LDL R36, [R1+0x109c] ;  /* 0x00109c0001247983 */ /* 0x000f220000100800 */
[----:B------:R-:W-:-:S03]  /*18310*/  ISETP.GT.AND P0, PT, R5, 0x3d, PT ;  /* 0x0000003d0500780c */ /* 0x000fc60003f04270 */
[----:B------:R1:W4:Y:S01]  /*18320*/  @P1 LDG.E.U16 R157, desc[UR56][R6.64] ;  /* 0x00000038069d1981 */ /* 0x000322000c1e1500 */
[----:B------:R-:W-:-:S09]  /*18330*/  ISETP.GT.AND P1, PT, R5, 0x3e, PT ;  /* 0x0000003e0500780c */ /* 0x000fd20003f24270 */
[----:B-1----:R-:W-:Y:S02]  /*18340*/  @P0 IMAD.MOV.U32 R7, RZ, RZ, R59 ;  /* 0x000000ffff070224 */ /* 0x002fe400078e003b */
[----:B------:R-:W4:Y:S01]  /*18350*/  LDL R59, [R1+0x1068] ;  /* 0x00106800013b7983 */ /* 0x000f220000100800 */
[----:B--2---:R-:W-:-:S03]  /*18360*/  @P0 IMAD.MOV.U32 R6, RZ, RZ, R51 ;  /* 0x000000ffff060224 */ /* 0x004fc600078e0033 */
[----:B------:R-:W2:Y:S04]  /*18370*/  LDL R51, [R1+0x106c] ;  /* 0x00106c0001337983 */ /* 0x000ea80000100800 */
[----:B------:R3:W2:Y:S02]  /*18380*/  @P0 LDG.E.U16 R240, desc[UR56][R6.64] ;  /* 0x0000003806f00981 */ /* 0x0006a4000c1e1500 */
[----:B---3--:R-:W-:Y:S02]  /*18390*/  @P1 IMAD.MOV.U32 R6, RZ, RZ, R44 ;  /* 0x000000ffff061224 */ /* 0x008fe400078e002c */
[----:B------:R-:W3:Y:S01]  /*183a0*/  LDL R44, [R1+0x104c] ;  /* 0x00104c00012c7983 */ /* 0x000ee20000100800 */
[----:B0-----:R-:W-:Y:S01]  /*183b0*/  LOP3.LUT R77, R150, 0x3f, RZ, 0xc0, !PT ;  /* 0x0000003f964d7812 */ /* 0x001fe200078ec0ff */
[----:B----4-:R-:W-:-:S02]  /*183c0*/  @P1 IMAD.MOV.U32 R7, RZ, RZ, R48 ;  /* 0x000000ffff071224 */ /* 0x010fc400078e0030 */
[----:B------:R-:W4:Y:S01]  /*183d0*/  LDL R48, [R1+0x1048] ;  /* 0x0010480001307983 */ /* 0x000f220000100800 */
[----:B------:R-:W-:Y:S02]  /*183e0*/  ISETP.GE.AND P0, PT, R77, R5, PT ;  /* 0x000000054d00720c */ /* 0x000fe40003f06270 */
[----:B------:R-:W-:Y:S01]  /*183f0*/  PRMT R5, RZ, 0x7610, R5 ;  /* 0x00007610ff057816 */ /* 0x000fe20000000005 */
[----:B------:R-:W4:Y:S05]  /*18400*/  LDL R77, [R1+0x100c] ;  /* 0x00100c00014d7983 */ /* 0x000f2a0000100800 */
[----:B------:R0:W4:Y:S02]  /*18410*/  @P1 LDG.E.U16 R5, desc[UR56][R6.64] ;  /* 0x0000003806051981 */ /* 0x000124000c1e1500 */
[----:B0-----:R-:W-:-:S02]  /*18420*/  @P2 IMAD.MOV.U32 R6, RZ, RZ, R42 ;  /* 0x000000ffff062224 */ /* 0x001fc400078e002a */
[----:B------:R-:W-:Y:S01]  /*18430*/  @P2 IMAD.MOV.U32 R7, RZ, RZ, R43 ;  /* 0x000000ffff072224 */ /* 0x000fe200078e002b */
[----:B------:R-:W4:Y:S04]  /*18440*/  LDL R42, [R1+0x102c] ;  /* 0x00102c00012a7983 */ /* 0x000f280000100800 */
[----:B------:R0:W4:Y:S01]  /*18450*/  @P2 LDG.E.U16 R58, desc[UR56][R6.64] ;  /* 0x00000038063a2981 */ /* 0x000122000c1e1500 */
[----:B------:R-:W-:Y:S06]  /*18460*/  BAR.SYNC.DEFER_BLOCKING 0x0 ;  /* 0x0000000000007b1d */ /* 0x000fec0000010000 */
[----:B------:R-:W4:Y:S01]  /*18470*/  LDL R43, [R1+0x1028] ;  /* 0x00102800012b7983 */ /* 0x000f220000100800 */
[----:B0-----:R-:W-:-:S03]  /*18480*/  @!P0 IMAD.MOV.U32 R6, RZ, RZ, R29 ;  /* 0x000000ffff068224 */ /* 0x001fc600078e001d */
[----:B------:R-:W4:Y:S01]  /*18490*/  LDL R29, [R1+0xfec] ;  /* 0x000fec00011d7983 */ /* 0x000f220000100800 */
[----:B------:R-:W-:-:S03]  /*184a0*/  @!P0 IMAD.MOV.U32 R7, RZ, RZ, R31 ;  /* 0x000000ffff078224 */ /* 0x000fc600078e001f */
[----:B------:R-:W4:Y:S04]  /*184b0*/  LDL R31, [R1+0xfe8] ;  /* 0x000fe800011f7983 */ /* 0x000f280000100800 */
[----:B------:R0:W4:Y:S02]  /*184c0*/  @!P0 LDG.E.U16 R78, desc[UR56][R6.64] ;  /* 0x00000038064e8981 */ /* 0x000124000c1e1500 */
[----:B0-----:R-:W-:Y:S02]  /*184d0*/  @!P0 IMAD.MOV.U32 R7, RZ, RZ, R39 ;  /* 0x000000ffff078224 */ /* 0x001fe400078e0027 */
[----:B------:R-:W4:Y:S01]  /*184e0*/  LDL R39, [R1+0xfc8] ;  /* 0x000fc80001277983 */ /* 0x000f220000100800 */
[----:B------:R-:W-:-:S03]  /*184f0*/  @!P0 IMAD.MOV.U32 R6, RZ, RZ, R36 ;  /* 0x000000ffff068224 */ /* 0x000fc600078e0024 */
[----:B------:R-:W4:Y:S04]  /*18500*/  LDL R36, [R1+0xfcc] ;  /* 0x000fcc0001247983 */ /* 0x000f280000100800 */
[----:B------:R0:W4:Y:S02]  /*18510*/  @!P0 LDG.E.U16 R75, desc[UR56][R6.64] ;  /* 0x00000038064b8981 */ /* 0x000124000c1e1500 */
[----:B0-----:R-:W-:Y:S02]  /*18520*/  @!P0 IMAD.MOV.U32 R6, RZ, RZ, R64 ;  /* 0x000000ffff068224 */ /* 0x001fe400078e0040 */
[----:B------:R-:W-:Y:S01]  /*18530*/  @!P0 IMAD.MOV.U32 R7, RZ, RZ, R73 ;  /* 0x000000ffff078224 */ /* 0x000fe200078e0049 */
[----:B------:R-:W4:Y:S04]  /*18540*/  LDL R64, [R1+0xfac] ;  /* 0x000fac0001407983 */ /* 0x000f280000100800 */
[----:B------:R-:W4:Y:S04]  /*18550*/  LDL R73, [R1+0xfa8] ;  /* 0x000fa80001497983 */ /* 0x000f280000100800 */
[----:B------:R0:W4:Y:S01]  /*18560*/  @!P0 LDG.E.U16 R72, desc[UR56][R6.64] ;  /* 0x0000003806488981 */ /* 0x000122000c1e1500 */
[----:B------:R-:W-:Y:S01]  /*18570*/  PRMT R69, RZ, 0x7610, R69 ;  /* 0x00007610ff457816 */ /* 0x000fe20000000045 */
[----:B0-----:R-:W-:-:S02]  /*18580*/  @!P0 IMAD.MOV.U32 R7, RZ, RZ, R59 ;  /* 0x000000ffff078224 */ /* 0x001fc400078e003b */
[----:B------:R-:W4:Y:S01]  /*18590*/  LDL R59, [R1+0xf88] ;  /* 0x000f8800013b7983 */ /* 0x000f220000100800 */
[----:B--2---:R-:W-:-:S03]  /*185a0*/  @!P0 IMAD.MOV.U32 R6, RZ, RZ, R51 ;  /* 0x000000ffff068224 */ /* 0x004fc600078e0033 */
[----:B------:R-:W2:Y:S04]  /*185b0*/  LDL R51, [R1+0xf8c] ;  /* 0x000f8c0001337983 */ /* 0x000ea80000100800 */
[----:B------:R3:W2:Y:S02]  /*185c0*/  @!P0 LDG.E.U16 R69, desc[UR56][R6.64] ;  /* 0x0000003806458981 */ /* 0x0006a4000c1e1500 */
[----:B---3--:R-:W-:Y:S02]  /*185d0*/  @!P0 IMAD.MOV.U32 R6, RZ, RZ, R44 ;  /* 0x000000ffff068224 */ /* 0x008fe400078e002c */
[----:B------:R-:W3:Y:S01]  /*185e0*/  LDL R44, [R1+0xf6c] ;  /* 0x000f6c00012c7983 */ /* 0x000ee20000100800 */
[----:B------:R-:W-:Y:S01]  /*185f0*/  PRMT R66, RZ, 0x7610, R66 ;  /* 0x00007610ff427816 */ /* 0x000fe20000000042 */
[----:B----4-:R-:W-:-:S02]  /*18600*/  @!P0 IMAD.MOV.U32 R7, RZ, RZ, R48 ;  /* 0x000000ffff078224 */ /* 0x010fc400078e0030 */
[----:B------:R-:W4:Y:S01]  /*18610*/  LDL R48, [R1+0xf68] ;  /* 0x000f680001307983 */ /* 0x000f220000100800 */
[----:B------:R-:W-:-:S03]  /*18620*/  PRMT R63, RZ, 0x7610, R63 ;  /* 0x00007610ff3f7816 */ /* 0x000fc6000000003f */
[----:B------:R0:W4:Y:S01]  /*18630*/  @!P0 LDG.E.U16 R66, desc[UR56][R6.64] ;  /* 0x0000003806428981 */ /* 0x000122000c1e1500 */
[----:B------:R-:W-:Y:S02]  /*18640*/  PRMT R60, RZ, 0x7610, R60 ;  /* 0x00007610ff3c7816 */ /* 0x000fe4000000003c */
[----:B------:R-:W-:Y:S01]  /*18650*/  PRMT R49, RZ, 0x7610, R49 ;  /* 0x00007610ff317816 */ /* 0x000fe20000000031 */
        /* <DEDUP_REMOVED lines=9> */
[----:B------:R0:W4:Y:S02]  /*186f0*/  @!P0 LDG.E.U16 R60, desc[UR56][R6.64] ;  /* 0x00000038063c8981 */ /* 0x000124000c1e1500 */
[----:B0-----:R-:W-:-:S02]  /*18700*/  @!P0 IMAD.MOV.U32 R6, RZ, RZ, R29 ;  /* 0x000000ffff068224 */ /* 0x001fc400078e001d */
[----:B------:R-:W4:Y:S01]  /*18710*/  LDL R29, [R1+0xf0c] ;  /* 0x000f0c00011d7983 */ /* 0x000f220000100800 */
[----:B------:R-:W-:-:S03]  /*18720*/  @!P0 IMAD.MOV.U32 R7, RZ, RZ, R31 ;  /* 0x000000ffff078224 */ /* 0x000fc600078e001f */
[----:B------:R-:W4:Y:S04]  /*18730*/  LDL R31, [R1+0xf08] ;  /* 0x000f0800011f7983 */ /* 0x000f280000100800 */
[----:B------:R0:W4:Y:S02]  /*18740*/  @!P0 LDG.E.U16 R49, desc[UR56][R6.64] ;  /* 0x0000003806318981 */ /* 0x000124000c1e1500 */
[----:B0-----:R-:W-:Y:S02]  /*18750*/  @!P0 IMAD.MOV.U32 R7, RZ, RZ, R39 ;  /* 0x000000ffff078224 */ /* 0x001fe400078e0027 */
[----:B------:R-:W4:Y:S01]  /*18760*/  LDL R39, [R1+0xee8] ;  /* 0x000ee80001277983 */ /* 0x000f220000100800 */
[----:B------:R-:W-:-:S03]  /*18770*/  @!P0 IMAD.MOV.U32 R6, RZ, RZ, R36 ;  /* 0x000000ffff068224 */ /* 0x000fc600078e0024 */
[----:B------:R-:W4:Y:S01]  /*18780*/  LDL R36, [R1+0xeec] ;  /* 0x000eec0001247983 */ /* 0x000f220000100800 */
[----:B------:R-:W-:Y:S02]  /*18790*/  PRMT R47, RZ, 0x7610, R47 ;  /* 0x00007610ff2f7816 */ /* 0x000fe4000000002f */
[----:B------:R-:W-:-:S04]  /*187a0*/  PRMT R46, RZ, 0x7610, R46 ;  /* 0x00007610ff2e7816 */ /* 0x000fc8000000002e */
        /* <DEDUP_REMOVED lines=44> */
[----:B------:R-:W4:Y:S01]  /*18a70*/  LDL R64, [R1+0xdec] ;  /* 0x000dec0001407983 */ /* 0x000f220000100800 */
[----:B------:R-:W-:-:S03]  /*18a80*/  @!P0 IMAD.MOV.U32 R7, RZ, RZ, R73 ;  /* 0x000000ffff078224 */ /* 0x000fc600078e0049 */
[----:B------:R-:W4:Y:S04]  /*18a90*/  LDL R73, [R1+0xde8] ;  /* 0x000de80001497983 */ /* 0x000f280000100800 */
[----:B------:R0:W4:Y:S01]  /*18aa0*/  @!P0 LDG.E.U16 R34, desc[UR56][R6.64] ;  /* 0x0000003806228981 */ /* 0x000122000c1e1500 */
[----:B------:R-:W-:Y:S01]  /*18ab0*/  PRMT R32, RZ, 0x7610, R32 ;  /* 0x00007610ff207816 */ /* 0x000fe20000000020 */
[----:B0-----:R-:W-:Y:S02]  /*18ac0*/  @!P0 IMAD.MOV.U32 R7, RZ, RZ, R59 ;  /* 0x000000ffff078224 */ /* 0x001fe400078e003b */
        /* <DEDUP_REMOVED lines=133> */
[----:B----4-:R-:W-:Y:S01]  /*19320*/  @!P0 IMAD.MOV.U32 R7, RZ, RZ, R48 ;  /* 0x000000ffff078224 */ /* 0x010fe200078e0030 */
[----:B------:R-:W-:Y:S01]  /*19330*/  PRMT R232, RZ, 0x7610, R232 ;  /* 0x00007610ffe87816 */ /* 0x000fe200000000e8 */
[----:B------:R-:W4:Y:S04]  /*19340*/  LDL R48, [R1+0x8f0] ;  /* 0x0008f00001307983 */ /* 0x000f280000100800 */
[----:B------:R0:W4:Y:S01]  /*19350*/  @!P0 LDG.E.U16 R233, desc[UR56][R6.64] ;  /* 0x0000003806e98981 */ /* 0x000122000c1e1500 */
[----:B------:R-:W-:-:S02]  /*19360*/  PRMT R231, RZ, 0x7610, R231 ;  /* 0x00007610ffe77816 */ /* 0x000fc400000000e7 */
[----:B------:R-:W-:Y:S01]  /*19370*/  PRMT R230, RZ, 0x7610, R230 ;  /* 0x00007610ffe67816 */ /* 0x000fe200000000e6 */
[----:B0-----:R-:W-:Y:S02]  /*19380*/  @!P0 IMAD.MOV.U32 R6, RZ, RZ, R42 ;  /* 0x000000ffff068224 */ /* 0x001fe400078e002a */
[----:B------:R-:W4:Y:S01]  /*19390*/  LDL R42, [R1+0x8d4] ;  /* 0x0008d400012a7983 */ /* 0x000f220000100800 */
[----:B------:R-:W-:-:S03]  /*193a0*/  @!P0 IMAD.MOV.U32 R7, RZ, RZ, R43 ;  /* 0x000000ffff078224 */ /* 0x000fc600078e002b */
[----:B------:R-:W4:Y:S04]  /*193b0*/  LDL R43, [R1+0x8d0] ;  /* 0x0008d000012b7983 */ /* 0x000f280000100800 */
[----:B------:R0:W4:Y:S02]  /*193c0*/  @!P0 LDG.E.U16 R232, desc[UR56][R6.64] ;  /* 0x0000003806e88981 */ /* 0x000124000c1e1500 */
[----:B0-----:R-:W-:Y:S01]  /*193d0*/  @!P0 IMAD.MOV.U32 R6, RZ, RZ, R77 ;  /* 0x000000ffff068224 */ /* 0x001fe200078e004d */
[----:B------:R-:W-:Y:S01]  /*193e0*/  PRMT R229, RZ, 0x7610, R229 ;  /* 0x00007610ffe57816 */ /* 0x000fe200000000e5 */
[----:B------:R-:W4:Y:S01]  /*193f0*/  LDL R77, [R1+0x850] ;  /* 0x00085000014d7983 */ /* 0x000f220000100800 */
[----:B------:R-:W-:Y:S01]  /*19400*/  @!P0 IMAD.MOV.U32 R7, RZ, RZ, R81 ;  /* 0x000000ffff078224 */ /* 0x000fe200078e0051 */
[----:B------:R-:W-:-:S02]  /*19410*/  PRMT R228, RZ, 0x7610, R228 ;  /* 0x00007610ffe47816 */ /* 0x000fc400000000e4 */
        /* <DEDUP_REMOVED lines=30> */
[----:B------:R-:W-:Y:S01]  /*19600*/  PRMT R224, RZ, 0x7610, R224 ;  /* 0x00007610ffe07816 */ /* 0x000fe200000000e0 */
[----:B0-----:R-:W-:Y:S02]  /*19610*/  @!P0 IMAD.MOV.U32 R6, RZ, RZ, R42 ;  /* 0x000000ffff068224 */ /* 0x001fe400078e002a */
[----:B------:R-:W4:Y:S01]  /*19620*/  LDL R42, [R1+0x7d4] ;  /* 0x0007d400012a7983 */ /* 0x000f220000100800 */
[----:B------:R-:W-:-:S03]  /*19630*/  @!P0 IMAD.MOV.U32 R7, RZ, RZ, R43 ;  /* 0x000000ffff078224 */ /* 0x000fc600078e002b */
[----:B------:R-:W4:Y:S04]  /*19640*/  LDL R43, [R1+0x7d0] ;  /* 0x0007d000012b7983 */ /* 0x000f280000100800 */
        /* <DEDUP_REMOVED lines=15> */
[----:B------:R-:W-:-:S05]  /*19740*/  @!P0 IMAD.MOV.U32 R7, RZ, RZ, R85 ;  /* 0x000000ffff078224 */ /* 0x000fca00078e0055 */
[----:B------:R0:W4:Y:S01]  /*19750*/  @!P0 LDG.E.U16 R222, desc[UR56][R6.64] ;  /* 0x0000003806de8981 */ /* 0x000122000c1e1500 */
[----:B------:R-:W-:Y:S01]  /*19760*/  PRMT R220, RZ, 0x7610, R220 ;  /* 0x00007610ffdc7816 */ /* 0x000fe200000000dc */
[----:B0-----:R-:W-:Y:S02]  /*19770*/  @!P0 IMAD.MOV.U32 R6, RZ, RZ, R73 ;  /* 0x000000ffff068224 */ /* 0x001fe400078e0049 */
[----:B------:R-:W-:Y:S01]  /*19780*/  @!P0 IMAD.MOV.U32 R7, RZ, RZ, R77 ;  /* 0x000000ffff078224 */ /* 0x000fe200078e004d */
[----:B------:R-:W4:Y:S04]  /*19790*/  LDL R73, [R1+0x774] ;  /* 0x0007740001497983 */ /* 0x000f280000100800 */
[----:B------:R0:W4:Y:S04]  /*197a0*/  @!P0 LDG.E.U16 R221, desc[UR56][R6.64] ;  /* 0x0000003806dd8981 */ /* 0x000128000c1e1500 */
[----:B------:R-:W4:Y:S01]  /*197b0*/  LDL R77, [R1+0x770] ;  /* 0x00077000014d7983 */ /* 0x000f220000100800 */
[----:B------:R-:W-:Y:S01]  /*197c0*/  PRMT R219, RZ, 0x7610, R219 ;  /* 0x00007610ffdb7816 */ /* 0x000fe200000000db */
[----:B0-----:R-:W-:-:S02]  /*197d0*/  @!P0 IMAD.MOV.U32 R6, RZ, RZ, R59 ;  /* 0x000000ffff068224 */ /* 0x001fc400078e003b */
[----:B------:R-:W-:Y:S01]  /*197e0*/  @!P0 IMAD.MOV.U32 R7, RZ, RZ, R64 ;  /* 0x000000ffff078224 */ /* 0x000fe200078e0040 */
[----:B------:R-:W4:Y:S04]  /*197f0*/  LDL R59, [R1+0x754] ;  /* 0x00075400013b7983 */ /* 0x000f280000100800 */
[----:B------:R0:W4:Y:S04]  /*19800*/  @!P0 LDG.E.U16 R220, desc[UR56][R6.64] ;  /* 0x0000003806dc8981 */ /* 0x000128000c1e1500 */
[----:B------:R-:W4:Y:S01]  /*19810*/  LDL R64, [R1+0x750] ;  /* 0x0007500001407983 */ /* 0x000f220000100800 */
[----:B0-----:R-:W-:-:S02]  /*19820*/  @!P0 IMAD.MOV.U32 R7, RZ, RZ, R81 ;  /* 0x000000ffff078224 */ /* 0x001fc400078e0051 */
[----:B--2---:R-:W-:-:S05]  /*19830*/  @!P0 IMAD.MOV.U32 R6, RZ, RZ, R51 ;  /* 0x000000ffff068224 */ /* 0x004fca00078e0033 */
[----:B------:R3:W2:Y:S02]  /*19840*/  @!P0 LDG.E.U16 R219, desc[UR56][R6.64] ;  /* 0x0000003806db8981 */ /* 0x0006a4000c1e1500 */
[----:B---3--:R-:W-:Y:S02]  /*19850*/  @!P0 IMAD.MOV.U32 R6, RZ, RZ, R44 ;  /* 0x000000ffff068224 */ /* 0x008fe400078e002c */
[----:B------:R-:W3:Y:S01]  /*19860*/  LDL R44, [R1+0x734] ;  /* 0x00073400012c7983 */ /* 0x000ee20000100800 */
[----:B------:R-:W-:Y:S01]  /*19870*/  PRMT R218, RZ, 0x7610, R218 ;  /* 0x00007610ffda7816 */ /* 0x000fe200000000da */
[----:B----4-:R-:W-:Y:S01]  /*19880*/  @!P0 IMAD.MOV.U32 R7, RZ, RZ, R48 ;  /* 0x000000ffff078224 */ /* 0x010fe200078e0030 */
[----:B------:R-:W-:Y:S01]  /*19890*/  PRMT R217, RZ, 0x7610, R217 ;  /* 0x00007610ffd97816 */ /* 0x000fe200000000d9 */
[----:B------:R-:W4:Y:S04]  /*198a0*/  LDL.LU R51, [R1+0x730] ;  /* 0x0007300001337983 */ /* 0x000f280000300800 */
[----:B------:R0:W2:Y:S01]  /*198b0*/  @!P0 LDG.E.U16 R218, desc[UR56][R6.64] ;  /* 0x0000003806da8981 */ /* 0x0000a2000c1e1500 */
[----:B------:R-:W-:-:S03]  /*198c0*/  PRMT R216, RZ, 0x7610, R216 ;  /* 0x00007610ffd87816 */ /* 0x000fc600000000d8 */
[----:B------:R-:W2:Y:S01]  /*198d0*/  LDL.LU R48, [R1+0x714] ;  /* 0x0007140001307983 */ /* 0x000ea20000300800 */
[----:B0-----:R-:W-:Y:S02]  /*198e0*/  @!P0 IMAD.MOV.U32 R6, RZ, RZ, R42 ;  /* 0x000000ffff068224 */ /* 0x001fe400078e002a */
[----:B------:R-:W-:-:S05]  /*198f0*/  @!P0 IMAD.MOV.U32 R7, RZ, RZ, R43 ;  /* 0x000000ffff078224 */ /* 0x000fca00078e002b */
[----:B------:R0:W2:Y:S02]  /*19900*/  @!P0 LDG.E.U16 R217, desc[UR56][R6.64] ;  /* 0x0000003806d98981 */ /* 0x0000a4000c1e1500 */
[----:B0-----:R-:W-:Y:S02]  /*19910*/  @!P0 IMAD.MOV.U32 R6, RZ, RZ, R29 ;  /* 0x000000ffff068224 */ /* 0x001fe400078e001d */
[----:B------:R-:W-:Y:S02]  /*19920*/  @!P0 IMAD.MOV.U32 R7, RZ, RZ, R31 ;  /* 0x000000ffff078224 */ /* 0x000fe400078e001f */
[----:B------:R-:W2:Y:S04]  /*19930*/  LDL.LU R31, [R1+0x710] ;  /* 0x00071000011f7983 */ /* 0x000ea80000300800 */
[----:B------:R0:W2:Y:S04]  /*19940*/  @!P0 LDG.E.U16 R216, desc[UR56][R6.64] ;  /* 0x0000003806d88981 */ /* 0x0000a8000c1e1500 */
[----:B------:R-:W2:Y:S04]  /*19950*/  LDL.LU R29, [R1+0x6f0] ;  /* 0x0006f000011d7983 */ /* 0x000ea80000300800 */
[----:B------:R-:W2:Y:S01]  /*19960*/  LDL R93, [R1+0x6d0] ;  /* 0x0006d000015d7983 */ /* 0x000ea20000100800 */
[----:B0-----:R-:W-:-:S03]  /*19970*/  @!P0 IMAD.MOV.U32 R7, RZ, RZ, R39 ;  /* 0x000000ffff078224 */ /* 0x001fc600078e0027 */
[----:B------:R-:W2:Y:S04]  /*19980*/  LDL R43, [R1+0xa94] ;  /* 0x000a9400012b7983 */ /* 0x000ea80000100800 */
[----:B------:R-:W2:Y:S04]  /*19990*/  LDL R39, [R1+0xca8] ;  /* 0x000ca80001277983 */ /* 0x000ea80000100800 */
[----:B------:R-:W2:Y:S01]  /*199a0*/  LDL.LU R42, [R1+0x6f4] ;  /* 0x0006f400012a7983 */ /* 0x000ea20000300800 */
[----:B------:R-:W-:-:S03]  /*199b0*/  @!P0 IMAD.MOV.U32 R6, RZ, RZ, R36 ;  /* 0x000000ffff068224 */ /* 0x000fc600078e0024 */
[----:B------:R-:W2:Y:S04]  /*199c0*/  LDL.LU R36, [R1+0x6d4] ;  /* 0x0006d40001247983 */ /* 0x000ea80000300800 */
[----:B------:R-:W2:Y:S04]  /*199d0*/  LDL R90, [R1+0xc98] ;  /* 0x000c9800015a7983 */ /* 0x000ea80000100800 */
[----:B------:R-:W2:Y:S01]  /*199e0*/  LDL R88, [R1+0x1098] ;  /* 0x0010980001587983 */ /* 0x000ea20000100800 */
[----:B------:R-:W-:-:S03]  /*199f0*/  PRMT R215, RZ, 0x7610, R215 ;  /* 0x00007610ffd77816 */ /* 0x000fc600000000d7 */
[----:B------:R-:W2:Y:S04]  /*19a00*/  LDL R85, [R1+0x1080] ;  /* 0x0010800001557983 */ /* 0x000ea80000100800 */
[----:B------:R-:W2:Y:S01]  /*19a10*/  LDL R84, [R1+0x1084] ;  /* 0x0010840001547983 */ /* 0x000ea20000100800 */
[----:B------:R-:W-:-:S03]  /*19a20*/  PRMT R214, RZ, 0x7610, R214 ;  /* 0x00007610ffd67816 */ /* 0x000fc600000000d6 */
[----:B------:R0:W2:Y:S04]  /*19a30*/  @!P0 LDG.E.U16 R215, desc[UR56][R6.64] ;  /* 0x0000003806d78981 */ /* 0x0000a8000c1e1500 */
[----:B------:R-:W2:Y:S01]  /*19a40*/  LDL R81, [R1+0x1060] ;  /* 0x0010600001517983 */ /* 0x000ea20000100800 */
[----:B------:R-:W-:Y:S02]  /*19a50*/  PRMT R213, RZ, 0x7610, R213 ;  /* 0x00007610ffd57816 */ /* 0x000fe400000000d5 */
[----:B------:R-:W-:Y:S01]  /*19a60*/  PRMT R212, RZ, 0x7610, R212 ;  /* 0x00007610ffd47816 */ /* 0x000fe200000000d4 */
[----:B------:R-:W2:Y:S01]  /*19a70*/  LDL R96, [R1+0xfe0] ;  /* 0x000fe00001607983 */ /* 0x000ea20000100800 */
[----:B0-----:R-:W-:Y:S02]  /*19a80*/  @!P0 IMAD.MOV.U32 R6, RZ, RZ, R73 ;  /* 0x000000ffff068224 */ /* 0x001fe400078e0049 */
[----:B------:R-:W-:Y:S01]  /*19a90*/  @!P0 IMAD.MOV.U32 R7, RZ, RZ, R77 ;  /* 0x000000ffff078224 */ /* 0x000fe200078e004d */
[----:B------:R-:W2:Y:S04]  /*19aa0*/  LDL R73, [R1+0x1040] ;  /* 0x0010400001497983 */ /* 0x000ea80000100800 */
[----:B------:R-:W2:Y:S04]  /*19ab0*/  LDL R77, [R1+0x1064] ;  /* 0x00106400014d7983 */ /* 0x000ea80000100800 */
[----:B------:R0:W2:Y:S01]  /*19ac0*/  @!P0 LDG.E.U16 R214, desc[UR56][R6.64] ;  /* 0x0000003806d68981 */ /* 0x0000a2000c1e1500 */
[----:B------:R-:W-:-:S02]  /*19ad0*/  PRMT R211, RZ, 0x7610, R211 ;  /* 0x00007610ffd37816 */ /* 0x000fc400000000d3 */
[----:B------:R-:W-:Y:S01]  /*19ae0*/  PRMT R210, RZ, 0x7610, R210 ;  /* 0x00007610ffd27816 */ /* 0x000fe200000000d2 */
        /* <DEDUP_REMOVED lines=8> */
[----:B------:R3:W2:Y:S02]  /*19b70*/  @!P0 LDG.E.U16 R213, desc[UR56][R6.64] ;  /* 0x0000003806d58981 */ /* 0x0006a4000c1e1500 */
[----:B---3--:R-:W-:-:S02]  /*19b80*/  @!P0 IMAD.MOV.U32 R6, RZ, RZ, R44 ;  /* 0x000000ffff068224 */ /* 0x008fc400078e002c */
[----:B------:R-:W3:Y:S01]  /*19b90*/  LDL R44, [R1+0x1024] ;  /* 0x00102400012c7983 */ /* 0x000ee20000100800 */
[----:B----4-:R-:W-:-:S05]  /*19ba0*/  @!P0 IMAD.MOV.U32 R7, RZ, RZ, R51 ;  /* 0x000000ffff078224 */ /* 0x010fca00078e0033 */
[----:B------:R2:W4:Y:S02]  /*19bb0*/  @!P0 LDG.E.U16 R212, desc[UR56][R6.64] ;  /* 0x0000003806d48981 */ /* 0x000524000c1e1500 */
[----:B--2---:R-:W-:Y:S01]  /*19bc0*/  @!P0 IMAD.MOV.U32 R6, RZ, RZ, R48 ;  /* 0x000000ffff068224 */ /* 0x004fe200078e0030 */
[----:B------:R-:W-:Y:S02]  /*19bd0*/  PRMT R207, RZ, 0x7610, R207 ;  /* 0x00007610ffcf7816 */ /* 0x000fe400000000cf */
[----:B------:R-:W-:Y:S02]  /*19be0*/  PRMT R206, RZ, 0x7610, R206 ;  /* 0x00007610ffce7816 */ /* 0x000fe400000000ce */
[----:B------:R-:W-:Y:S02]  /*19bf0*/  PRMT R205, RZ, 0x7610, R205 ;  /* 0x00007610ffcd7816 */ /* 0x000fe400000000cd */
[----:B------:R-:W-:Y:S01]  /*19c00*/  PRMT R204, RZ, 0x7610, R204 ;  /* 0x00007610ffcc7816 */ /* 0x000fe200000000cc */
[----:B------:R-:W-:-:S05]  /*19c10*/  @!P0 IMAD.MOV.U32 R7, RZ, RZ, R31 ;  /* 0x000000ffff078224 */ /* 0x000fca00078e001f */
[----:B------:R0:W2:Y:S02]  /*19c20*/  @!P0 LDG.E.U16 R211, desc[UR56][R6.64] ;  /* 0x0000003806d38981 */ /* 0x0000a4000c1e1500 */
[----:B0-----:R-:W-:Y:S02]  /*19c30*/  @!P0 IMAD.MOV.U32 R7, RZ, RZ, R29 ;  /* 0x000000ffff078224 */ /* 0x001fe400078e001d */
[----:B------:R-:W-:-:S05]  /*19c40*/  @!P0 IMAD.MOV.U32 R6, RZ, RZ, R42 ;  /* 0x000000ffff068224 */ /* 0x000fca00078e002a */
[----:B------:R0:W2:Y:S02]  /*19c50*/  @!P0 LDG.E.U16 R210, desc[UR56][R6.64] ;  /* 0x0000003806d28981 */ /* 0x0000a4000c1e1500 */
[----:B0-----:R-:W-:Y:S02]  /*19c60*/  @!P0 IMAD.MOV.U32 R6, RZ, RZ, R36 ;  /* 0x000000ffff068224 */ /* 0x001fe400078e0024 */
[----:B------:R-:W-:Y:S02]  /*19c70*/  @!P0 IMAD.MOV.U32 R7, RZ, RZ, R93 ;  /* 0x000000ffff078224 */ /* 0x000fe400078e005d */
[----:B------:R-:W4:Y:S04]  /*19c80*/  LDL R93, [R1+0xfc4] ;  /* 0x000fc400015d7983 */ /* 0x000f280000100800 */
[----:B------:R0:W2:Y:S02]  /*19c90*/  @!P0 LDG.E.U16 R209, desc[UR56][R6.64] ;  /* 0x0000003806d18981 */ /* 0x0000a4000c1e1500 */
[----:B0-----:R-:W-:-:S02]  /*19ca0*/  @!P0 IMAD.MOV.U32 R7, RZ, RZ, R43 ;  /* 0x000000ffff078224 */ /* 0x001fc400078e002b */
[----:B------:R-:W4:Y:S01]  /*19cb0*/  LDL R43, [R1+0x1000] ;  /* 0x00100000012b7983 */ /* 0x000f220000100800 */
[----:B------:R-:W-:-:S03]  /*19cc0*/  @!P0 IMAD.MOV.U32 R6, RZ, RZ, R39 ;  /* 0x000000ffff068224 */ /* 0x000fc600078e0027 */
[----:B------:R-:W2:Y:S04]  /*19cd0*/  LDL R39, [R1+0x1004] ;  /* 0x0010040001277983 */ /* 0x000ea80000100800 */
[----:B------:R0:W2:Y:S02]  /*19ce0*/  @!P0 LDG.E.U16 R208, desc[UR56][R6.64] ;  /* 0x0000003806d08981 */ /* 0x0000a4000c1e1500 */
[----:B0-----:R-:W-:Y:S02]  /*19cf0*/  @!P0 IMAD.MOV.U32 R6, RZ, RZ, R88 ;  /* 0x000000ffff068224 */ /* 0x001fe400078e0058 */
[----:B------:R-:W-:Y:S01]  /*19d00*/  @!P0 IMAD.MOV.U32 R7, RZ, RZ, R90 ;  /* 0x000000ffff078224 */ /* 0x000fe200078e005a */
[----:B------:R-:W2:Y:S04]  /*19d10*/  LDL R88, [R1+0xfa4] ;  /* 0x000fa40001587983 */ /* 0x000ea80000100800 */
[----:B------:R0:W2:Y:S04]  /*19d20*/  @!P0 LDG.E.U16 R207, desc[UR56][R6.64] ;  /* 0x0000003806cf8981 */ /* 0x0000a8000c1e1500 */
[----:B------:R-:W2:Y:S01]  /*19d30*/  LDL R90, [R1+0xfa0] ;  /* 0x000fa000015a7983 */ /* 0x000ea20000100800 */
[----:B0-----:R-:W-:-:S02]  /*19d40*/  @!P0 IMAD.MOV.U32 R6, RZ, RZ, R84 ;  /* 0x000000ffff068224 */ /* 0x001fc400078e0054 */
        /* <DEDUP_REMOVED lines=11> */
[----:B------:R-:W-:Y:S01]  /*19e00*/  PRMT R203, RZ, 0x7610, R203 ;  /* 0x00007610ffcb7816 */ /* 0x000fe200000000cb */
[----:B------:R-:W2:Y:S04]  /*19e10*/  LDL R73, [R1+0xf40] ;  /* 0x000f400001497983 */ /* 0x000ea80000100800 */
[----:B------:R3:W2:Y:S02]  /*19e20*/  @!P0 LDG.E.U16 R204, desc[UR56][R6.64] ;  /* 0x0000003806cc8981 */ /* 0x0006a4000c1e1500 */
[----:B---3--:R-:W-:Y:S02]  /*19e30*/  @!P0 IMAD.MOV.U32 R6, RZ, RZ, R44 ;  /* 0x000000ffff068224 */ /* 0x008fe400078e002c */
[----:B------:R-:W3:Y:S01]  /*19e40*/  LDL R44, [R1+0xf44] ;  /* 0x000f4400012c7983 */ /* 0x000ee20000100800 */
[----:B------:R-:W-:-:S05]  /*19e50*/  @!P0 IMAD.MOV.U32 R7, RZ, RZ, R59 ;  /* 0x000000ffff078224 */ /* 0x000fca00078e003b */
[----:B------:R4:W3:Y:S04]  /*19e60*/  @!P0 LDG.E.U16 R203, desc[UR56][R6.64] ;  /* 0x0000003806cb8981 */ /* 0x0008e8000c1e1500 */
[----:B------:R-:W-:Y:S04]  /*19e70*/  STL [R1+0x10e4], R4 ;  /* 0x0010e40401007387 */ /* 0x000fe80000100800 */
[----:B------:R-:W3:Y:S04]  /*19e80*/  LDL R64, [R1+0xf20] ;  /* 0x000f200001407983 */ /* 0x000ee80000100800 */
[----:B------:R-:W3:Y:S01]  /*19e90*/  LDL R59, [R1+0xf24] ;  /* 0x000f2400013b7983 */ /* 0x000ee20000100800 */
[----:B------:R-:W-:-:S02]  /*19ea0*/  PRMT R202, RZ, 0x7610, R202 ;  /* 0x00007610ffca7816 */ /* 0x000fc400000000ca */
[----:B------:R-:W-:Y:S02]  /*19eb0*/  PRMT R201, RZ, 0x7610, R201 ;  /* 0x00007610ffc97816 */ /* 0x000fe400000000c9 */
[----:B------:R-:W-:Y:S02]  /*19ec0*/  PRMT R200, RZ, 0x7610, R200 ;  /* 0x00007610ffc87816 */ /* 0x000fe400000000c8 */
[----:B------:R-:W-:Y:S01]  /*19ed0*/  PRMT R199, RZ, 0x7610, R199 ;  /* 0x00007610ffc77816 */ /* 0x000fe200000000c7 */
[----:B------:R-:W-:Y:S01]  /*19ee0*/  STS.U16 [R4+UR6+0x10000], R159 ;  /* 0x0100009f04007988 */ /* 0x000fe20008000406 */
[----:B------:R-:W-:-:S03]  /*19ef0*/  PRMT R198, RZ, 0x7610, R198 ;  /* 0x00007610ffc67816 */ /* 0x000fc600000000c6 */
[----:B------:R-:W-:Y:S04]  /*19f00*/  STS.U16 [R4+UR6+0x10400], R155 ;  /* 0x0104009b04007988 */ /* 0x000fe80008000406 */
[----:B------:R-:W-:Y:S04]  /*19f10*/  STS.U16 [R4+UR6+0x10800], R23 ;  /* 0x0108001704007988 */ /* 0x000fe80008000406 */
[----:B------:R-:W-:Y:S04]  /*19f20*/  STS.U16 [R4+UR6+0x10c00], R18 ;  /* 0x010c001204007988 */ /* 0x000fe80008000406 */
[----:B------:R-:W-:Y:S04]  /*19f30*/  STS.U16 [R4+UR6+0x11000], R15 ;  /* 0x0110000f04007988 */ /* 0x000fe80008000406 */
[----:B------:R-:W-:Y:S04]  /*19f40*/  STS.U16 [R4+UR6+0x11400], R13 ;  /* 0x0114000d04007988 */ /* 0x000fe80008000406 */
[----:B------:R-:W-:Y:S04]  /*19f50*/  STS.U16 [R4+UR6+0x11800], R11 ;  /* 0x0118000b04007988 */ /* 0x000fe80008000406 */
[----:B------:R0:W-:Y:S01]  /*19f60*/  STS.U16 [R4+UR6+0x11c00], R10 ;  /* 0x011c000a04007988 */ /* 0x0001e20008000406 */
[----:B------:R-:W-:-:S03]  /*19f70*/  PRMT R197, RZ, 0x7610, R197 ;  /* 0x00007610ffc57816 */ /* 0x000fc600000000c5 */
[----:B0-----:R-:W3:Y:S01]  /*19f80*/  LDL R4, [R1+0xf04] ;  /* 0x000f040001047983 */ /* 0x001ee20000100800 */
[----:B----4-:R-:W-:Y:S02]  /*19f90*/  @!P0 IMAD.MOV.U32 R7, RZ, RZ, R43 ;  /* 0x000000ffff078224 */ /* 0x010fe400078e002b */
[C---:B------:R-:W-:Y:S02]  /*19fa0*/  IMAD.SHL.U32 R43, R150.reuse, 0x2, RZ ;  /* 0x00000002962b7824 */ /* 0x040fe400078e00ff */
[----:B--2---:R-:W-:Y:S01]  /*19fb0*/  @!P0 IMAD.MOV.U32 R6, RZ, RZ, R39 ;  /* 0x000000ffff068224 */ /* 0x004fe200078e0027 */
[----:B------:R-:W-:Y:S02]  /*19fc0*/  LOP3.LUT R39, R150, 0x40, RZ, 0xc0, !PT ;  /* 0x0000004096277812 */ /* 0x000fe400078ec0ff */
[----:B------:R-:W-:Y:S02]  /*19fd0*/  LOP3.LUT R43, R43, 0x7e, RZ, 0xc0, !PT ;  /* 0x0000007e2b2b7812 */ /* 0x000fe400078ec0ff */
[----:B------:R0:W2:Y:S03]  /*19fe0*/  @!P0 LDG.E.U16 R202, desc[UR56][R6.64] ;  /* 0x0000003806ca8981 */ /* 0x0000a6000c1e1500 */
[----:B------:R-:W-:-:S02]  /*19ff0*/  IMAD R39, R39, 0x80, R43 ;  /* 0x0000008027277824 */ /* 0x000fc400078e022b */
[----:B------:R-:W4:Y:S01]  /*1a000*/  LDL R43, [R1+0xf00] ;  /* 0x000f0000012b7983 */ /* 0x000f220000100800 */
[----:B0-----:R-:W-:Y:S02]  /*1a010*/  @!P0 IMAD.MOV.U32 R6, RZ, RZ, R95 ;  /* 0x000000ffff068224 */ /* 0x001fe400078e005f */
[----:B------:R-:W-:Y:S01]  /*1a020*/  @!P0 IMAD.MOV.U32 R7, RZ, RZ, R96 ;  /* 0x000000ffff078224 */ /* 0x000fe200078e0060 */
[----:B------:R-:W2:Y:S04]  /*1a030*/  LDL R95, [R1+0xee0] ;  /* 0x000ee000015f7983 */ /* 0x000ea80000100800 */
[----:B------:R0:W2:Y:S02]  /*1a040*/  @!P0 LDG.E.U16 R201, desc[UR56][R6.64] ;  /* 0x0000003806c98981 */ /* 0x0000a4000c1e1500 */
        /* <DEDUP_REMOVED lines=22> */
[----:B---3--:R-:W-:-:S03]  /*1a1b0*/  @!P0 IMAD.MOV.U32 R6, RZ, RZ, R44 ;  /* 0x000000ffff068224 */ /* 0x008fc600078e002c */
[----:B------:R-:W3:Y:S01]  /*1a1c0*/  LDL R44, [R1+0xec4] ;  /* 0x000ec400012c7983 */ /* 0x000ee20000100800 */
[----:B------:R-:W-:Y:S01]  /*1a1d0*/  @!P0 IMAD.MOV.U32 R7, RZ, RZ, R73 ;  /* 0x000000ffff078224 */ /* 0x000fe200078e0049 */
[----:B------:R-:W-:Y:S02]  /*1a1e0*/  PRMT R194, RZ, 0x7610, R194 ;  /* 0x00007610ffc27816 */ /* 0x000fe400000000c2 */
[----:B------:R-:W3:Y:S04]  /*1a1f0*/  LDL R73, [R1+0xe40] ;  /* 0x000e400001497983 */ /* 0x000ee80000100800 */
[----:B------:R0:W3:Y:S02]  /*1a200*/  @!P0 LDG.E.U16 R196, desc[UR56][R6.64] ;  /* 0x0000003806c48981 */ /* 0x0000e4000c1e1500 */
[----:B0-----:R-:W-:-:S02]  /*1a210*/  @!P0 IMAD.MOV.U32 R6, RZ, RZ, R59 ;  /* 0x000000ffff068224 */ /* 0x001fc400078e003b */
[----:B------:R-:W-:Y:S01]  /*1a220*/  @!P0 IMAD.MOV.U32 R7, RZ, RZ, R64 ;  /* 0x000000ffff078224 */ /* 0x000fe200078e0040 */
[----:B------:R-:W-:Y:S01]  /*1a230*/  PRMT R193, RZ, 0x7610, R193 ;  /* 0x00007610ffc17816 */ /* 0x000fe200000000c1 */
[----:B------:R-:W3:Y:S04]  /*1a240*/  LDL R64, [R1+0xe20] ;  /* 0x000e200001407983 */ /* 0x000ee80000100800 */
[----:B------:R0:W3:Y:S04]  /*1a250*/  @!P0 LDG.E.U16 R195, desc[UR56][R6.64] ;  /* 0x0000003806c38981 */ /* 0x0000e8000c1e1500 */
[----:B------:R-:W3:Y:S01]  /*1a260*/  LDL R59, [R1+0xe24] ;  /* 0x000e2400013b7983 */ /* 0x000ee20000100800 */
[----:B0-----:R-:W-:-:S02]  /*1a270*/  @!P0 IMAD.MOV.U32 R6, RZ, RZ, R4 ;  /* 0x000000ffff068224 */ /* 0x001fc400078e0004 */
[----:B----4-:R-:W-:Y:S02]  /*1a280*/  @!P0 IMAD.MOV.U32 R7, RZ, RZ, R43 ;  /* 0x000000ffff078224 */ /* 0x010fe400078e002b */
[----:B------:R-:W4:Y:S04]  /*1a290*/  LDL R43, [R1+0xe44] ;  /* 0x000e4400012b7983 */ /* 0x000f280000100800 */
[----:B------:R2:W4:Y:S02]  /*1a2a0*/  @!P0 LDG.E.U16 R194, desc[UR56][R6.64] ;  /* 0x0000003806c28981 */ /* 0x000524000c1e1500 */
[----:B--2---:R-:W-:Y:S01]  /*1a2b0*/  @!P0 IMAD.MOV.U32 R7, RZ, RZ, R95 ;  /* 0x000000ffff078224 */ /* 0x004fe200078e005f */
[----:B------:R-:W-:Y:S01]  /*1a2c0*/  LOP3.LUT R39, R39, 0x10, RZ, 0x3c, !PT ;  /* 0x0000001027277812 */ /* 0x000fe200078e3cff */
[----:B------:R-:W2:Y:S01]  /*1a2d0*/  LDL R95, [R1+0xde0] ;  /* 0x000de000015f7983 */ /* 0x000ea20000100800 */
[----:B------:R-:W-:-:S03]  /*1a2e0*/  @!P0 IMAD.MOV.U32 R6, RZ, RZ, R94 ;  /* 0x000000ffff068224 */ /* 0x000fc600078e005e */
[----:B------:R-:W-:Y:S04]  /*1a2f0*/  STS.U16 [R39+UR6+0x10080], R166 ;  /* 0x010080a627007988 */ /* 0x000fe80008000406 */
[----:B------:R3:W2:Y:S01]  /*1a300*/  @!P0 LDG.E.U16 R193, desc[UR56][R6.64] ;  /* 0x0000003806c18981 */ /* 0x0006a2000c1e1500 */
[----:B------:R-:W-:Y:S02]  /*1a310*/  PRMT R192, RZ, 0x7610, R192 ;  /* 0x00007610ffc07816 */ /* 0x000fe400000000c0 */
[----:B------:R-:W-:Y:S01]  /*1a320*/  PRMT R191, RZ, 0x7610, R191 ;  /* 0x00007610ffbf7816 */ /* 0x000fe200000000bf */
[----:B------:R-:W2:Y:S01]  /*1a330*/  LDL R94, [R1+0xde4] ;  /* 0x000de400015e7983 */ /* 0x000ea20000100800 */
[----:B---3--:R-:W-:-:S03]  /*1a340*/  @!P0 IMAD.MOV.U32 R6, RZ, RZ, R44 ;  /* 0x000000ffff068224 */ /* 0x008fc600078e002c */
[----:B------:R-:W3:Y:S04]  /*1a350*/  LDL R44, [R1+0xe00] ;  /* 0x000e0000012c7983 */ /* 0x000ee80000100800 */
[----:B------:R-:W-:Y:S04]  /*1a360*/  STS.U16 [R39+UR6+0x10480], R163 ;  /* 0x010480a327007988 */ /* 0x000fe80008000406 */
[----:B------:R-:W-:Y:S01]  /*1a370*/  STS.U16 [R39+UR6+0x10880], R158 ;  /* 0x0108809e27007988 */ /* 0x000fe20008000406 */
[----:B------:R-:W-:-:S03]  /*1a380*/  @!P0 IMAD.MOV.U32 R7, RZ, RZ, R93 ;  /* 0x000000ffff078224 */ /* 0x000fc600078e005d */
[----:B------:R-:W-:Y:S04]  /*1a390*/  STS.U16 [R39+UR6+0x10c80], R153 ;  /* 0x010c809927007988 */ /* 0x000fe80008000406 */
[----:B------:R-:W-:Y:S04]  /*1a3a0*/  STS.U16 [R39+UR6+0x11080], R20 ;  /* 0x0110801427007988 */ /* 0x000fe80008000406 */
[----:B------:R-:W-:Y:S04]  /*1a3b0*/  STS.U16 [R39+UR6+0x11480], R17 ;  /* 0x0114801127007988 */ /* 0x000fe80008000406 */
[----:B------:R-:W-:Y:S04]  /*1a3c0*/  STS.U16 [R39+UR6+0x11880], R14 ;  /* 0x0118800e27007988 */ /* 0x000fe80008000406 */
[----:B------:R0:W-:Y:S01]  /*1a3d0*/  STS.U16 [R39+UR6+0x11c80], R12 ;  /* 0x011c800c27007988 */ /* 0x0001e20008000406 */
[----:B------:R-:W-:-:S03]  /*1a3e0*/  LOP3.LUT R4, R150, 0x40, RZ, 0xc0, !PT ;  /* 0x0000004096047812 */ /* 0x000fc600078ec0ff */
[----:B------:R1:W2:Y:S01]  /*1a3f0*/  @!P0 LDG.E.U16 R192, desc[UR56][R6.64] ;  /* 0x0000003806c08981 */ /* 0x0002a2000c1e1500 */
[----:B------:R-:W-:Y:S02]  /*1a400*/  PRMT R190, RZ, 0x7610, R190 ;  /* 0x00007610ffbe7816 */ /* 0x000fe400000000be */
[----:B------:R-:W-:Y:S01]  /*1a410*/  PRMT R189, RZ, 0x7610, R189 ;  /* 0x00007610ffbd7816 */ /* 0x000fe200000000bd */
[----:B------:R-:W2:Y:S01]  /*1a420*/  LDL R93, [R1+0xdc0] ;  /* 0x000dc000015d7983 */ /* 0x000ea20000100800 */
[----:B0-----:R-:W-:Y:S02]  /*1a430*/  IMAD.SHL.U32 R39, R150, 0x2, RZ ;  /* 0x0000000296277824 */ /* 0x001fe400078e00ff */
[----:B-1----:R-:W-:-:S03]  /*1a440*/  @!P0 IMAD.MOV.U32 R6, RZ, RZ, R88 ;  /* 0x000000ffff068224 */ /* 0x002fc600078e0058 */
[----:B------:R-:W-:Y:S01]  /*1a450*/  LOP3.LUT R39, R39, 0x7e, RZ, 0xc0, !PT ;  /* 0x0000007e27277812 */ /* 0x000fe200078ec0ff */
[----:B------:R-:W-:Y:S01]  /*1a460*/  @!P0 IMAD.MOV.U32 R7, RZ, RZ, R90 ;  /* 0x000000ffff078224 */ /* 0x000fe200078e005a */
[----:B------:R-:W2:Y:S03]  /*1a470*/  LDL R88, [R1+0xda4] ;  /* 0x000da40001587983 */ /* 0x000ea60000100800 */
[----:B------:R-:W-:Y:S01]  /*1a480*/  IMAD R4, R4, 0x80, R39 ;  /* 0x0000008004047824 */ /* 0x000fe200078e0227 */
[----:B------:R0:W2:Y:S04]  /*1a490*/  @!P0 LDG.E.U16 R191, desc[UR56][R6.64] ;  /* 0x0000003806bf8981 */ /* 0x0000a8000c1e1500 */
[----:B------:R-:W2:Y:S04]  /*1a4a0*/  LDL R39, [R1+0xe04] ;  /* 0x000e040001277983 */ /* 0x000ea80000100800 */
        /* <DEDUP_REMOVED lines=13> */
[----:B0-----:R-:W-:Y:S01]  /*1a580*/  @!P0 IMAD.MOV.U32 R7, RZ, RZ, R73 ;  /* 0x000000ffff078224 */ /* 0x001fe200078e0049 */
[----:B------:R-:W-:-:S02]  /*1a590*/  PRMT R186, RZ, 0x7610, R186 ;  /* 0x00007610ffba7816 */ /* 0x000fc400000000ba */
[----:B------:R-:W2:Y:S01]  /*1a5a0*/  LDL R73, [R1+0xd40] ;  /* 0x000d400001497983 */ /* 0x000ea20000100800 */
[----:B----4-:R-:W-:-:S03]  /*1a5b0*/  @!P0 IMAD.MOV.U32 R6, RZ, RZ, R43 ;  /* 0x000000ffff068224 */ /* 0x010fc600078e002b */
[----:B------:R-:W4:Y:S04]  /*1a5c0*/  LDL R43, [R1+0xdc4] ;  /* 0x000dc400012b7983 */ /* 0x000f280000100800 */
[----:B------:R0:W4:Y:S02]  /*1a5d0*/  @!P0 LDG.E.U16 R188, desc[UR56][R6.64] ;  /* 0x0000003806bc8981 */ /* 0x000124000c1e1500 */
[----:B0-----:R-:W-:Y:S02]  /*1a5e0*/  @!P0 IMAD.MOV.U32 R6, RZ, RZ, R59 ;  /* 0x000000ffff068224 */ /* 0x001fe400078e003b */
[----:B------:R-:W-:Y:S01]  /*1a5f0*/  @!P0 IMAD.MOV.U32 R7, RZ, RZ, R64 ;  /* 0x000000ffff078224 */ /* 0x000fe200078e0040 */
[----:B------:R-:W-:Y:S01]  /*1a600*/  PRMT R185, RZ, 0x7610, R185 ;  /* 0x00007610ffb97816 */ /* 0x000fe200000000b9 */
[----:B------:R-:W4:Y:S04]  /*1a610*/  LDL R64, [R1+0xd20] ;  /* 0x000d200001407983 */ /* 0x000f280000100800 */
[----:B------:R3:W4:Y:S04]  /*1a620*/  @!P0 LDG.E.U16 R187, desc[UR56][R6.64] ;  /* 0x0000003806bb8981 */ /* 0x000728000c1e1500 */
[----:B------:R-:W4:Y:S01]  /*1a630*/  LDL R59, [R1+0xd24] ;  /* 0x000d2400013b7983 */ /* 0x000f220000100800 */
[----:B---3--:R-:W-:-:S03]  /*1a640*/  @!P0 IMAD.MOV.U32 R7, RZ, RZ, R44 ;  /* 0x000000ffff078224 */ /* 0x008fc600078e002c */
[----:B------:R-:W3:Y:S01]  /*1a650*/  LDL R44, [R1+0xd44] ;  /* 0x000d4400012c7983 */ /* 0x000ee20000100800 */
[----:B------:R-:W-:Y:S02]  /*1a660*/  LOP3.LUT R4, R4, 0x20, RZ, 0x3c, !PT ;  /* 0x0000002004047812 */ /* 0x000fe400078e3cff */
[----:B------:R-:W-:-:S03]  /*1a670*/  PRMT R184, RZ, 0x7610, R184 ;  /* 0x00007610ffb87816 */ /* 0x000fc600000000b8 */
[----:B------:R-:W-:Y:S04]  /*1a680*/  STS.U16 [R4+UR6+0x10100], R172 ;  /* 0x010100ac04007988 */ /* 0x000fe80008000406 */
[----:B------:R-:W-:Y:S04]  /*1a690*/  STS.U16 [R4+UR6+0x10500], R169 ;  /* 0x010500a904007988 */ /* 0x000fe80008000406 */
[----:B------:R-:W-:Y:S01]  /*1a6a0*/  STS.U16 [R4+UR6+0x10900], R165 ;  /* 0x010900a504007988 */ /* 0x000fe20008000406 */
[----:B------:R-:W-:-:S03]  /*1a6b0*/  PRMT R183, RZ, 0x7610, R183 ;  /* 0x00007610ffb77816 */ /* 0x000fc600000000b7 */
[----:B------:R-:W-:Y:S01]  /*1a6c0*/  STS.U16 [R4+UR6+0x10d00], R161 ;  /* 0x010d00a104007988 */ /* 0x000fe20008000406 */
[----:B--2---:R-:W-:-:S05]  /*1a6d0*/  @!P0 IMAD.MOV.U32 R6, RZ, RZ, R39 ;  /* 0x000000ffff068224 */ /* 0x004fca00078e0027 */
[----:B------:R0:W2:Y:S02]  /*1a6e0*/  @!P0 LDG.E.U16 R186, desc[UR56][R6.64] ;  /* 0x0000003806ba8981 */ /* 0x0000a4000c1e1500 */
[----:B0-----:R-:W-:Y:S02]  /*1a6f0*/  @!P0 IMAD.MOV.U32 R6, RZ, RZ, R94 ;  /* 0x000000ffff068224 */ /* 0x001fe400078e005e */
[----:B------:R-:W-:Y:S01]  /*1a700*/  @!P0 IMAD.MOV.U32 R7, RZ, RZ, R95 ;  /* 0x000000ffff078224 */ /* 0x000fe200078e005f */
[----:B------:R-:W-:Y:S04]  /*1a710*/  STS.U16 [R4+UR6+0x11100], R156 ;  /* 0x0111009c04007988 */ /* 0x000fe80008000406 */
[----:B------:R0:W2:Y:S01]  /*1a720*/  @!P0 LDG.E.U16 R185, desc[UR56][R6.64] ;  /* 0x0000003806b98981 */ /* 0x0000a2000c1e1500 */
[----:B------:R-:W-:-:S03]  /*1a730*/  IMAD.SHL.U32 R39, R150, 0x2, RZ ;  /* 0x0000000296277824 */ /* 0x000fc600078e00ff */
[----:B------:R-:W-:Y:S01]  /*1a740*/  STS.U16 [R4+UR6+0x11500], R152 ;  /* 0x0115009804007988 */ /* 0x000fe20008000406 */
[----:B------:R-:W-:Y:S02]  /*1a750*/  PRMT R182, RZ, 0x7610, R182 ;  /* 0x00007610ffb67816 */ /* 0x000fe400000000b6 */
[----:B------:R-:W-:Y:S01]  /*1a760*/  PRMT R181, RZ, 0x7610, R181 ;  /* 0x00007610ffb57816 */ /* 0x000fe200000000b5 */
[----:B------:R-:W2:Y:S01]  /*1a770*/  LDL R95, [R1+0xce0] ;  /* 0x000ce000015f7983 */ /* 0x000ea20000100800 */
[----:B0-----:R-:W-:-:S03]  /*1a780*/  @!P0 IMAD.MOV.U32 R7, RZ, RZ, R93 ;  /* 0x000000ffff078224 */ /* 0x001fc600078e005d */
[----:B------:R-:W-:Y:S01]  /*1a790*/  STS.U16 [R4+UR6+0x11900], R19 ;  /* 0x0119001304007988 */ /* 0x000fe20008000406 */
[----:B------:R-:W-:-:S03]  /*1a7a0*/  LOP3.LUT R39, R39, 0x7e, RZ, 0xc0, !PT ;  /* 0x0000007e27277812 */ /* 0x000fc600078ec0ff */
[----:B------:R0:W-:Y:S04]  /*1a7b0*/  STS.U16 [R4+UR6+0x11d00], R16 ;  /* 0x011d001004007988 */ /* 0x0001e80008000406 */
[----:B------:R-:W2:Y:S04]  /*1a7c0*/  LDL R94, [R1+0xce4] ;  /* 0x000ce400015e7983 */ /* 0x000ea80000100800 */
[----:B------:R-:W2:Y:S01]  /*1a7d0*/  LDL R93, [R1+0xcc0] ;  /* 0x000cc000015d7983 */ /* 0x000ea20000100800 */
[----:B0-----:R-:W-:-:S05]  /*1a7e0*/  LOP3.LUT R4, R150, 0x40, RZ, 0xc0, !PT ;  /* 0x0000004096047812 */ /* 0x001fca00078ec0ff */
[----:B------:R-:W-:Y:S02]  /*1a7f0*/  IMAD R4, R4, 0x80, R39 ;  /* 0x0000008004047824 */ /* 0x000fe400078e0227 */
[----:B------:R-:W2:Y:S01]  /*1a800*/  LDL R39, [R1+0xd04] ;  /* 0x000d040001277983 */ /* 0x000ea20000100800 */
[----:B----4-:R-:W-:-:S03]  /*1a810*/  @!P0 IMAD.MOV.U32 R6, RZ, RZ, R43 ;  /* 0x000000ffff068224 */ /* 0x010fc600078e002b */
[----:B------:R-:W4:Y:S04]  /*1a820*/  LDL R43, [R1+0xd00] ;  /* 0x000d0000012b7983 */ /* 0x000f280000100800 */
[----:B------:R0:W4:Y:S02]  /*1a830*/  @!P0 LDG.E.U16 R184, desc[UR56][R6.64] ;  /* 0x0000003806b88981 */ /* 0x000124000c1e1500 */
[----:B0-----:R-:W-:Y:S02]  /*1a840*/  @!P0 IMAD.MOV.U32 R6, RZ, RZ, R88 ;  /* 0x000000ffff068224 */ /* 0x001fe400078e0058 */
[----:B------:R-:W-:Y:S01]  /*1a850*/  @!P0 IMAD.MOV.U32 R7, RZ, RZ, R90 ;  /* 0x000000ffff078224 */ /* 0x000fe200078e005a */
[----:B------:R-:W4:Y:S04]  /*1a860*/  LDL R88, [R1+0xa8c] ;  /* 0x000a8c0001587983 */ /* 0x000f280000100800 */
[----:B------:R0:W4:Y:S04]  /*1a870*/  @!P0 LDG.E.U16 R183, desc[UR56][R6.64] ;  /* 0x0000003806b78981 */ /* 0x000128000c1e1500 */
[----:B------:R-:W4:Y:S01]  /*1a880*/  LDL R90, [R1+0xa88] ;  /* 0x000a8800015a7983 */ /* 0x000f220000100800 */
[----:B0-----:R-:W-:-:S02]  /*1a890*/  @!P0 IMAD.MOV.U32 R6, RZ, RZ, R84 ;  /* 0x000000ffff068224 */ /* 0x001fc400078e0054 */
[----:B------:R-:W-:Y:S01]  /*1a8a0*/  @!P0 IMAD.MOV.U32 R7, RZ, RZ, R85 ;  /* 0x000000ffff078224 */ /* 0x000fe200078e0055 */
[----:B------:R-:W-:Y:S01]  /*1a8b0*/  PRMT R180, RZ, 0x7610, R180 ;  /* 0x00007610ffb47816 */ /* 0x000fe200000000b4 */
        /* <DEDUP_REMOVED lines=9> */
[----:B---3--:R-:W-:-:S03]  /*1a950*/  @!P0 IMAD.MOV.U32 R6, RZ, RZ, R44 ;  /* 0x000000ffff068224 */ /* 0x008fc600078e002c */
[----:B------:R-:W3:Y:S01]  /*1a960*/  LDL R44, [R1+0xcc4] ;  /* 0x000cc400012c7983 */ /* 0x000ee20000100800 */
[----:B------:R-:W-:-:S03]  /*1a970*/  @!P0 IMAD.MOV.U32 R7, RZ, RZ, R73 ;  /* 0x000000ffff078224 */ /* 0x000fc600078e0049 */
[----:B------:R-:W3:Y:S04]  /*1a980*/  LDL R73, [R1+0xa28] ;  /* 0x000a280001497983 */ /* 0x000ee80000100800 */
[----:B------:R0:W3:Y:S02]  /*1a990*/  @!P0 LDG.E.U16 R180, desc[UR56][R6.64] ;  /* 0x0000003806b48981 */ /* 0x0000e4000c1e1500 */
[----:B0-----:R-:W-:Y:S02]  /*1a9a0*/  @!P0 IMAD.MOV.U32 R6, RZ, RZ, R59 ;  /* 0x000000ffff068224 */ /* 0x001fe400078e003b */
[----:B------:R-:W-:Y:S01]  /*1a9b0*/  @!P0 IMAD.MOV.U32 R7, RZ, RZ, R64 ;  /* 0x000000ffff078224 */ /* 0x000fe200078e0040 */
[----:B------:R-:W-:Y:S01]  /*1a9c0*/  PRMT R178, RZ, 0x7610, R178 ;  /* 0x00007610ffb27816 */ /* 0x000fe200000000b2 */
[----:B------:R-:W3:Y:S04]  /*1a9d0*/  LDL R64, [R1+0xa08] ;  /* 0x000a080001407983 */ /* 0x000ee80000100800 */
[----:B------:R2:W3:Y:S01]  /*1a9e0*/  @!P0 LDG.E.U16 R179, desc[UR56][R6.64] ;  /* 0x0000003806b38981 */ /* 0x0004e2000c1e1500 */
[----:B------:R-:W-:-:S03]  /*1a9f0*/  PRMT R177, RZ, 0x7610, R177 ;  /* 0x00007610ffb17816 */ /* 0x000fc600000000b1 */
[----:B------:R-:W3:Y:S01]  /*1aa00*/  LDL R59, [R1+0xa0c] ;  /* 0x000a0c00013b7983 */ /* 0x000ee20000100800 */
[----:B------:R-:W-:-:S05]  /*1aa10*/  LOP3.LUT R4, R4, 0x30, RZ, 0x3c, !PT ;  /* 0x0000003004047812 */ /* 0x000fca00078e3cff */
[----:B------:R-:W-:Y:S04]  /*1aa20*/  STS.U16 [R4+UR6+0x10180], R175 ;  /* 0x010180af04007988 */ /* 0x000fe80008000406 */
[----:B------:R-:W-:Y:S04]  /*1aa30*/  STS.U16 [R4+UR6+0x10580], R174 ;  /* 0x010580ae04007988 */ /* 0x000fe80008000406 */
[----:B------:R-:W-:Y:S01]  /*1aa40*/  STS.U16 [R4+UR6+0x10980], R171 ;  /* 0x010980ab04007988 */ /* 0x000fe20008000406 */
[----:B--2---:R-:W-:Y:S02]  /*1aa50*/  @!P0 IMAD.MOV.U32 R6, RZ, RZ, R39 ;  /* 0x000000ffff068224 */ /* 0x004fe400078e0027 */
[----:B----4-:R-:W-:-:S02]  /*1aa60*/  @!P0 IMAD.MOV.U32 R7, RZ, RZ, R43 ;  /* 0x000000ffff078224 */ /* 0x010fc400078e002b */
[----:B------:R-:W2:Y:S04]  /*1aa70*/  LDL R43, [R1+0xa2c] ;  /* 0x000a2c00012b7983 */ /* 0x000ea80000100800 */
[----:B------:R0:W4:Y:S02]  /*1aa80*/  @!P0 LDG.E.U16 R178, desc[UR56][R6.64] ;  /* 0x0000003806b28981 */ /* 0x000124000c1e1500 */
[----:B0-----:R-:W-:Y:S02]  /*1aa90*/  @!P0 IMAD.MOV.U32 R6, RZ, RZ, R94 ;  /* 0x000000ffff068224 */ /* 0x001fe400078e005e */
[----:B------:R-:W-:-:S05]  /*1aaa0*/  @!P0 IMAD.MOV.U32 R7, RZ, RZ, R95 ;  /* 0x000000ffff078224 */ /* 0x000fca00078e005f */
[----:B------:R3:W4:Y:S01]  /*1aab0*/  @!P0 LDG.E.U16 R177, desc[UR56][R6.64] ;  /* 0x0000003806b18981 */ /* 0x000722000c1e1500 */
[----:B------:R-:W-:-:S03]  /*1aac0*/  IMAD.SHL.U32 R39, R150, 0x2, RZ ;  /* 0x0000000296277824 */ /* 0x000fc600078e00ff */
[----:B------:R-:W-:Y:S04]  /*1aad0*/  STS.U16 [R4+UR6+0x10d80], R168 ;  /* 0x010d80a804007988 */ /* 0x000fe80008000406 */
[----:B------:R-:W-:Y:S01]  /*1aae0*/  STS.U16 [R4+UR6+0x11180], R164 ;  /* 0x011180a404007988 */ /* 0x000fe20008000406 */
[----:B------:R-:W-:-:S03]  /*1aaf0*/  LOP3.LUT R39, R39, 0x7e, RZ, 0xc0, !PT ;  /* 0x0000007e27277812 */ /* 0x000fc600078ec0ff */
[----:B------:R-:W-:Y:S04]  /*1ab00*/  STS.U16 [R4+UR6+0x11580], R160 ;  /* 0x011580a004007988 */ /* 0x000fe80008000406 */
[----:B------:R-:W-:Y:S04]  /*1ab10*/  STS.U16 [R4+UR6+0x11980], R154 ;  /* 0x0119809a04007988 */ /* 0x000fe80008000406 */
[----:B------:R0:W-:Y:S02]  /*1ab20*/  STS.U16 [R4+UR6+0x11d80], R22 ;  /* 0x011d801604007988 */ /* 0x0001e40008000406 */
[----:B0-----:R-:W-:-:S05]  /*1ab30*/  LOP3.LUT R4, R150, 0x40, RZ, 0xc0, !PT ;  /* 0x0000004096047812 */ /* 0x001fca00078ec0ff */
[----:B------:R-:W-:Y:S02]  /*1ab40*/  IMAD R4, R4, 0x80, R39 ;  /* 0x0000008004047824 */ /* 0x000fe400078e0227 */
[----:B------:R-:W4:Y:S01]  /*1ab50*/  LDL R39, [R1+0x9ec] ;  /* 0x0009ec0001277983 */ /* 0x000f220000100800 */
[----:B---3--:R-:W-:-:S03]  /*1ab60*/  @!P0 IMAD.MOV.U32 R6, RZ, RZ, R44 ;  /* 0x000000ffff068224 */ /* 0x008fc600078e002c */
[----:B------:R-:W3:Y:S01]  /*1ab70*/  LDL R44, [R1+0x9e8] ;  /* 0x0009e800012c7983 */ /* 0x000ee20000100800 */
[----:B------:R-:W-:Y:S01]  /*1ab80*/  LOP3.LUT R4, R4, 0x40, RZ, 0x3c, !PT ;  /* 0x0000004004047812 */ /* 0x000fe200078e3cff */
[----:B------:R-:W-:Y:S01]  /*1ab90*/  @!P0 IMAD.MOV.U32 R7, RZ, RZ, R93 ;  /* 0x000000ffff078224 */ /* 0x000fe200078e005d */
[----:B------:R-:W-:Y:S01]  /*1aba0*/  PRMT R175, RZ, 0x7610, R175 ;  /* 0x00007610ffaf7816 */ /* 0x000fe200000000af */
[----:B------:R-:W3:Y:S04]  /*1abb0*/  LDL R93, [R1+0x9c8] ;  /* 0x0009c800015d7983 */ /* 0x000ee80000100800 */
[----:B------:R0:W-:Y:S02]  /*1abc0*/  STS.U16 [R4+UR6+0x10200], R176 ;  /* 0x010200b004007988 */ /* 0x0001e40008000406 */
[----:B0-----:R-:W-:-:S06]  /*1abd0*/  PRMT R176, RZ, 0x7610, R176 ;  /* 0x00007610ffb07816 */ /* 0x001fcc00000000b0 */
[----:B------:R0:W3:Y:S01]  /*1abe0*/  @!P0 LDG.E.U16 R176, desc[UR56][R6.64] ;  /* 0x0000003806b08981 */ /* 0x0000e2000c1e1500 */
[----:B------:R-:W-:Y:S01]  /*1abf0*/  PRMT R174, RZ, 0x7610, R174 ;  /* 0x00007610ffae7816 */ /* 0x000fe200000000ae */
[----:B0-----:R-:W-:Y:S02]  /*1ac00*/  @!P0 IMAD.MOV.U32 R6, RZ, RZ, R88 ;  /* 0x000000ffff068224 */ /* 0x001fe400078e0058 */
[----:B------:R-:W-:Y:S01]  /*1ac10*/  @!P0 IMAD.MOV.U32 R7, RZ, RZ, R90 ;  /* 0x000000ffff078224 */ /* 0x000fe200078e005a */
[----:B------:R0:W-:Y:S04]  /*1ac20*/  STS.U16 [R4+UR6+0x10600], R92 ;  /* 0x0106005c04007988 */ /* 0x0001e80008000406 */
[----:B------:R1:W3:Y:S04]  /*1ac30*/  @!P0 LDG.E.U16 R175, desc[UR56][R6.64] ;  /* 0x0000003806af8981 */ /* 0x0002e8000c1e1500 */
[----:B------:R-:W-:Y:S04]  /*1ac40*/  STS.U16 [R4+UR6+0x10a00], R87 ;  /* 0x010a005704007988 */ /* 0x000fe80008000406 */
[----:B0-----:R-:W3:Y:S01]  /*1ac50*/  LDL R92, [R1+0x9cc] ;  /* 0x0009cc00015c7983 */ /* 0x001ee20000100800 */
[----:B-1----:R-:W-:-:S02]  /*1ac60*/  @!P0 IMAD.MOV.U32 R6, RZ, RZ, R84 ;  /* 0x000000ffff068224 */ /* 0x002fc400078e0054 */
[----:B------:R-:W-:Y:S01]  /*1ac70*/  @!P0 IMAD.MOV.U32 R7, RZ, RZ, R85 ;  /* 0x000000ffff078224 */ /* 0x000fe200078e0055 */
[----:B------:R0:W-:Y:S04]  /*1ac80*/  STS.U16 [R4+UR6+0x10e00], R173 ;  /* 0x010e00ad04007988 */ /* 0x0001e80008000406 */
[----:B------:R1:W3:Y:S04]  /*1ac90*/  @!P0 LDG.E.U16 R174, desc[UR56][R6.64] ;  /* 0x0000003806ae8981 */ /* 0x0002e8000c1e1500 */
[----:B------:R-:W3:Y:S01]  /*1aca0*/  LDL R90, [R1+0x9a8] ;  /* 0x0009a800015a7983 */ /* 0x000ee20000100800 */
[----:B0-----:R-:W-:-:S03]  /*1acb0*/  PRMT R173, RZ, 0x7610, R173 ;  /* 0x00007610ffad7816 */ /* 0x001fc600000000ad */
[----:B------:R-:W3:Y:S01]  /*1acc0*/  LDL R88, [R1+0x988] ;  /* 0x0009880001587983 */ /* 0x000ee20000100800 */
[----:B-1----:R-:W-:Y:S02]  /*1acd0*/  @!P0 IMAD.MOV.U32 R6, RZ, RZ, R77 ;  /* 0x000000ffff068224 */ /* 0x002fe400078e004d */
[----:B------:R-:W-:Y:S01]  /*1ace0*/  @!P0 IMAD.MOV.U32 R7, RZ, RZ, R81 ;  /* 0x000000ffff078224 */ /* 0x000fe200078e0051 */
[----:B------:R-:W3:Y:S04]  /*1acf0*/  LDL R87, [R1+0x98c] ;  /* 0x00098c0001577983 */ /* 0x000ee80000100800 */
[----:B------:R0:W3:Y:S04]  /*1ad00*/  @!P0 LDG.E.U16 R173, desc[UR56][R6.64] ;  /* 0x0000003806ad8981 */ /* 0x0000e8000c1e1500 */
[----:B------:R-:W3:Y:S04]  /*1ad10*/  LDL R85, [R1+0x968] ;  /* 0x0009680001557983 */ /* 0x000ee80000100800 */
[----:B------:R-:W3:Y:S01]  /*1ad20*/  LDL R84, [R1+0x96c] ;  /* 0x00096c0001547983 */ /* 0x000ee20000100800 */
[----:B------:R-:W-:Y:S01]  /*1ad30*/  PRMT R172, RZ, 0x7610, R172 ;  /* 0x00007610ffac7816 */ /* 0x000fe200000000ac */
[----:B0-----:R-:W-:-:S02]  /*1ad40*/  @!P0 IMAD.MOV.U32 R7, RZ, RZ, R73 ;  /* 0x000000ffff078224 */ /* 0x001fc400078e0049 */
[----:B------:R-:W3:Y:S04]  /*1ad50*/  LDL R81, [R1+0x948] ;  /* 0x0009480001517983 */ /* 0x000ee80000100800 */
[----:B------:R-:W3:Y:S01]  /*1ad60*/  LDL R77, [R1+0x94c] ;  /* 0x00094c00014d7983 */ /* 0x000ee20000100800 */
[----:B------:R-:W-:-:S03]  /*1ad70*/  PRMT R171, RZ, 0x7610, R171 ;  /* 0x00007610ffab7816 */ /* 0x000fc600000000ab */
[----:B------:R-:W3:Y:S01]  /*1ad80*/  LDL R73, [R1+0x928] ;  /* 0x0009280001497983 */ /* 0x000ee20000100800 */
[----:B--2---:R-:W-:-:S03]  /*1ad90*/  @!P0 IMAD.MOV.U32 R6, RZ, RZ, R43 ;  /* 0x000000ffff068224 */ /* 0x004fc600078e002b */
[----:B------:R-:W2:Y:S04]  /*1ada0*/  LDL R43, [R1+0x9ac] ;  /* 0x0009ac00012b7983 */ /* 0x000ea80000100800 */
[----:B------:R0:W2:Y:S02]  /*1adb0*/  @!P0 LDG.E.U16 R172, desc[UR56][R6.64] ;  /* 0x0000003806ac8981 */ /* 0x0000a4000c1e1500 */
[----:B0-----:R-:W-:Y:S02]  /*1adc0*/  @!P0 IMAD.MOV.U32 R7, RZ, RZ, R64 ;  /* 0x000000ffff078224 */ /* 0x001fe400078e0040 */
[----:B------:R-:W2:Y:S01]  /*1add0*/  LDL R64, [R1+0x92c] ;  /* 0x00092c0001407983 */ /* 0x000ea20000100800 */
[----:B------:R-:W-:-:S03]  /*1ade0*/  @!P0 IMAD.MOV.U32 R6, RZ, RZ, R59 ;  /* 0x000000ffff068224 */ /* 0x000fc600078e003b */
[----:B------:R-:W-:Y:S04]  /*1adf0*/  STS.U16 [R4+UR6+0x11200], R170 ;  /* 0x011200aa04007988 */ /* 0x000fe80008000406 */
[----:B------:R4:W2:Y:S04]  /*1ae00*/  @!P0 LDG.E.U16 R171, desc[UR56][R6.64] ;  /* 0x0000003806ab8981 */ /* 0x0008a8000c1e1500 */
[----:B------:R-:W-:Y:S04]  /*1ae10*/  STS.U16 [R4+UR6+0x11600], R167 ;  /* 0x011600a704007988 */ /* 0x000fe80008000406 */
[----:B------:R-:W-:Y:S04]  /*1ae20*/  STS.U16 [R4+UR6+0x11a00], R162 ;  /* 0x011a00a204007988 */ /* 0x000fe80008000406 */
[----:B------:R0:W-:Y:S04]  /*1ae30*/  STS.U16 [R4+UR6+0x11e00], R157 ;  /* 0x011e009d04007988 */ /* 0x0001e80008000406 */
[----:B------:R-:W2:Y:S01]  /*1ae40*/  LDL R59, [R1+0x908] ;  /* 0x00090800013b7983 */ /* 0x000ea20000100800 */
[----:B0-----:R-:W-:Y:S01]  /*1ae50*/  LOP3.LUT R4, R150, 0x40, RZ, 0xc0, !PT ;  /* 0x0000004096047812 */ /* 0x001fe200078ec0ff */
[----:B----4-:R-:W-:-:S02]  /*1ae60*/  @!P0 IMAD.MOV.U32 R6, RZ, RZ, R39 ;  /* 0x000000ffff068224 */ /* 0x010fc400078e0027 */
[----:B------:R-:W-:-:S05]  /*1ae70*/  IMAD.SHL.U32 R39, R150, 0x2, RZ ;  /* 0x0000000296277824 */ /* 0x000fca00078e00ff */
[----:B------:R-:W-:Y:S01]  /*1ae80*/  LOP3.LUT R39, R39, 0x7e, RZ, 0xc0, !PT ;  /* 0x0000007e27277812 */ /* 0x000fe200078ec0ff */
[----:B---3--:R-:W-:Y:S02]  /*1ae90*/  @!P0 IMAD.MOV.U32 R7, RZ, RZ, R44 ;  /* 0x000000ffff078224 */ /* 0x008fe400078e002c */
[----:B------:R-:W3:Y:S02]  /*1aea0*/  LDL R44, [R1+0x90c] ;  /* 0x00090c00012c7983 */ /* 0x000ee40000100800 */
[----:B------:R-:W-:Y:S02]  /*1aeb0*/  IMAD R4, R4, 0x80, R39 ;  /* 0x0000008004047824 */ /* 0x000fe400078e0227 */
[----:B------:R-:W4:Y:S01]  /*1aec0*/  LDL R39, [R1+0x8ec] ;  /* 0x0008ec0001277983 */ /* 0x000f220000100800 */
[----:B------:R-:W-:Y:S02]  /*1aed0*/  PRMT R170, RZ, 0x7610, R170 ;  /* 0x00007610ffaa7816 */ /* 0x000fe400000000aa */
[----:B------:R-:W-:-:S04]  /*1aee0*/  PRMT R169, RZ, 0x7610, R169 ;  /* 0x00007610ffa97816 */ /* 0x000fc800000000a9 */
[----:B------:R0:W4:Y:S01]  /*1aef0*/  @!P0 LDG.E.U16 R170, desc[UR56][R6.64] ;  /* 0x0000003806aa8981 */ /* 0x000122000c1e1500 */
[----:B------:R-:W-:Y:S01]  /*1af00*/  PRMT R168, RZ, 0x7610, R168 ;  /* 0x00007610ffa87816 */ /* 0x000fe200000000a8 */
[----:B0-----:R-:W-:Y:S01]  /*1af10*/  @!P0 IMAD.MOV.U32 R7, RZ, RZ, R93 ;  /* 0x000000ffff078224 */ /* 0x001fe200078e005d */
[----:B------:R-:W-:Y:S02]  /*1af20*/  PRMT R167, RZ, 0x7610, R167 ;  /* 0x00007610ffa77816 */ /* 0x000fe400000000a7 */
[----:B------:R-:W-:Y:S01]  /*1af30*/  PRMT R166, RZ, 0x7610, R166 ;  /* 0x00007610ffa67816 */ /* 0x000fe200000000a6 */
[----:B------:R-:W-:-:S05]  /*1af40*/  @!P0 IMAD.MOV.U32 R6, RZ, RZ, R92 ;  /* 0x000000ffff068224 */ /* 0x000fca00078e005c */
[----:B------:R0:W4:Y:S02]  /*1af50*/  @!P0 LDG.E.U16 R169, desc[UR56][R6.64] ;  /* 0x0000003806a98981 */ /* 0x000124000c1e1500 */
[----:B0-----:R-:W-:Y:S01]  /*1af60*/  @!P0 IMAD.MOV.U32 R7, RZ, RZ, R90 ;  /* 0x000000ffff078224 */ /* 0x001fe200078e005a */
[----:B------:R-:W-:Y:S02]  /*1af70*/  PRMT R165, RZ, 0x7610, R165 ;  /* 0x00007610ffa57816 */ /* 0x000fe400000000a5 */
[----:B------:R-:W-:-:S05]  /*1af80*/  LOP3.LUT R4, R4, 0x50, RZ, 0x3c, !PT ;  /* 0x0000005004047812 */ /* 0x000fca00078e3cff */
[----:B------:R-:W-:Y:S04]  /*1af90*/  STS.U16 [R4+UR6+0x10280], R91 ;  /* 0x0102805b04007988 */ /* 0x000fe80008000406 */
[----:B------:R-:W-:Y:S04]  /*1afa0*/  STS.U16 [R4+UR6+0x10680], R89 ;  /* 0x0106805904007988 */ /* 0x000fe80008000406 */
[----:B------:R-:W-:Y:S04]  /*1afb0*/  STS.U16 [R4+UR6+0x10a80], R86 ;  /* 0x010a805604007988 */ /* 0x000fe80008000406 */
[----:B------:R0:W-:Y:S01]  /*1afc0*/  STS.U16 [R4+UR6+0x10e80], R82 ;  /* 0x010e805204007988 */ /* 0x0001e20008000406 */
[----:B------:R-:W-:-:S03]  /*1afd0*/  PRMT R164, RZ, 0x7610, R164 ;  /* 0x00007610ffa47816 */ /* 0x000fc600000000a4 */
[----:B------:R1:W-:Y:S04]  /*1afe0*/  STS.U16 [R4+UR6+0x11280], R79 ;  /* 0x0112804f04007988 */ /* 0x0003e80008000406 */
[----:B0-----:R-:W4:Y:S04]  /*1aff0*/  LDL R82, [R1+0x888] ;  /* 0x0008880001527983 */ /* 0x001f280000100800 */
[----:B------:R0:W-:Y:S01]  /*1b000*/  STS.U16 [R4+UR6+0x11680], R71 ;  /* 0x0116804704007988 */ /* 0x0001e20008000406 */
[----:B------:R-:W-:Y:S02]  /*1b010*/  PRMT R163, RZ, 0x7610, R163 ;  /* 0x00007610ffa37816 */ /* 0x000fe400000000a3 */
[----:B------:R-:W-:Y:S01]  /*1b020*/  PRMT R162, RZ, 0x7610, R162 ;  /* 0x00007610ffa27816 */ /* 0x000fe200000000a2 */
[----:B-1----:R-:W4:Y:S04]  /*1b030*/  LDL R79, [R1+0x828] ;  /* 0x00082800014f7983 */ /* 0x002f280000100800 */
[----:B0-----:R-:W4:Y:S01]  /*1b040*/  LDL R71, [R1+0x86c] ;  /* 0x00086c0001477983 */ /* 0x001f220000100800 */
[----:B--2---:R-:W-:-:S03]  /*1b050*/  @!P0 IMAD.MOV.U32 R6, RZ, RZ, R43 ;  /* 0x000000ffff068224 */ /* 0x004fc600078e002b */
[----:B------:R-:W2:Y:S04]  /*1b060*/  LDL R43, [R1+0x8e8] ;  /* 0x0008e800012b7983 */ /* 0x000ea80000100800 */
[----:B------:R0:W2:Y:S02]  /*1b070*/  @!P0 LDG.E.U16 R168, desc[UR56][R6.64] ;  /* 0x0000003806a88981 */ /* 0x0000a4000c1e1500 */
[----:B0-----:R-:W-:Y:S02]  /*1b080*/  @!P0 IMAD.MOV.U32 R6, RZ, RZ, R87 ;  /* 0x000000ffff068224 */ /* 0x001fe400078e0057 */
[----:B------:R-:W-:-:S05]  /*1b090*/  @!P0 IMAD.MOV.U32 R7, RZ, RZ, R88 ;  /* 0x000000ffff078224 */ /* 0x000fca00078e0058 */
        /* <DEDUP_REMOVED lines=11> */
[----:B0-----:R-:W-:-:S03]  /*1b150*/  @!P0 IMAD.MOV.U32 R6, RZ, RZ, R64 ;  /* 0x000000ffff068224 */ /* 0x001fc600078e0040 */
[----:B------:R-:W2:Y:S01]  /*1b160*/  LDL R64, [R1+0x8ac] ;  /* 0x0008ac0001407983 */ /* 0x000ea20000100800 */
[----:B------:R-:W-:-:S03]  /*1b170*/  @!P0 IMAD.MOV.U32 R7, RZ, RZ, R73 ;  /* 0x000000ffff078224 */ /* 0x000fc600078e0049 */
[----:B------:R-:W2:Y:S04]  /*1b180*/  LDL R73, [R1+0x868] ;  /* 0x0008680001497983 */ /* 0x000ea80000100800 */
[----:B------:R3:W2:Y:S02]  /*1b190*/  @!P0 LDG.E.U16 R164, desc[UR56][R6.64] ;  /* 0x0000003806a48981 */ /* 0x0006a4000c1e1500 */
[----:B---3--:R-:W-:Y:S02]  /*1b1a0*/  @!P0 IMAD.MOV.U32 R6, RZ, RZ, R44 ;  /* 0x000000ffff068224 */ /* 0x008fe400078e002c */
[----:B------:R-:W3:Y:S01]  /*1b1b0*/  LDL R44, [R1+0x848] ;  /* 0x00084800012c7983 */ /* 0x000ee20000100800 */
[----:B------:R-:W-:-:S05]  /*1b1c0*/  @!P0 IMAD.MOV.U32 R7, RZ, RZ, R59 ;  /* 0x000000ffff078224 */ /* 0x000fca00078e003b */
[----:B------:R4:W3:Y:S02]  /*1b1d0*/  @!P0 LDG.E.U16 R163, desc[UR56][R6.64] ;  /* 0x0000003806a38981 */ /* 0x0008e4000c1e1500 */
[----:B----4-:R-:W-:Y:S02]  /*1b1e0*/  @!P0 IMAD.MOV.U32 R6, RZ, RZ, R39 ;  /* 0x000000ffff068224 */ /* 0x010fe400078e0027 */
[----:B------:R-:W4:Y:S04]  /*1b1f0*/  LDL R39, [R1+0x84c] ;  /* 0x00084c0001277983 */ /* 0x000f280000100800 */
[----:B------:R-:W-:Y:S04]  /*1b200*/  STS.U16 [R4+UR6+0x11a80], R248 ;  /* 0x011a80f804007988 */ /* 0x000fe80008000406 */
[----:B------:R0:W-:Y:S04]  /*1b210*/  STS.U16 [R4+UR6+0x11e80], R240 ;  /* 0x011e80f004007988 */ /* 0x0001e80008000406 */
[----:B0-----:R-:W4:Y:S01]  /*1b220*/  LDL R4, [R1+0x82c] ;  /* 0x00082c0001047983 */ /* 0x001f220000100800 */
[----:B------:R-:W-:-:S05]  /*1b230*/  IMAD.SHL.U32 R59, R150, 0x2, RZ ;  /* 0x00000002963b7824 */ /* 0x000fca00078e00ff */
[----:B------:R-:W-:Y:S02]  /*1b240*/  LOP3.LUT R59, R59, 0x7e, RZ, 0xc0, !PT ;  /* 0x0000007e3b3b7812 */ /* 0x000fe400078ec0ff */
[----:B------:R-:W-:Y:S02]  /*1b250*/  PRMT R161, RZ, 0x7610, R161 ;  /* 0x00007610ffa17816 */ /* 0x000fe400000000a1 */
[----:B------:R-:W-:Y:S02]  /*1b260*/  PRMT R160, RZ, 0x7610, R160 ;  /* 0x00007610ffa07816 */ /* 0x000fe400000000a0 */
[----:B------:R-:W-:Y:S02]  /*1b270*/  PRMT R159, RZ, 0x7610, R159 ;  /* 0x00007610ff9f7816 */ /* 0x000fe4000000009f */
[----:B------:R-:W-:Y:S02]  /*1b280*/  PRMT R158, RZ, 0x7610, R158 ;  /* 0x00007610ff9e7816 */ /* 0x000fe4000000009e */
[----:B------:R-:W-:Y:S01]  /*1b290*/  PRMT R157, RZ, 0x7610, R157 ;  /* 0x00007610ff9d7816 */ /* 0x000fe2000000009d */
[----:B--2---:R-:W-:Y:S01]  /*1b2a0*/  @!P0 IMAD.MOV.U32 R7, RZ, RZ, R43 ;  /* 0x000000ffff078224 */ /* 0x004fe200078e002b */
[----:B------:R-:W-:-:S04]  /*1b2b0*/  LOP3.LUT R43, R150, 0x40, RZ, 0xc0, !PT ;  /* 0x00000040962b7812 */ /* 0x000fc800078ec0ff */
[----:B------:R0:W2:Y:S01]  /*1b2c0*/  @!P0 LDG.E.U16 R162, desc[UR56][R6.64] ;  /* 0x0000003806a28981 */ /* 0x0000a2000c1e1500 */
[----:B------:R-:W-:-:S03]  /*1b2d0*/  IMAD R43, R43, 0x80, R59 ;  /* 0x000000802b2b7824 */ /* 0x000fc600078e023b */
[----:B------:R-:W2:Y:S02]  /*1b2e0*/  LDL R59, [R1+0x7ec] ;  /* 0x0007ec00013b7983 */ /* 0x000ea40000100800 */
[----:B------:R-:W-:-:S05]  /*1b2f0*/  LOP3.LUT R43, R43, 0x60, RZ, 0x3c, !PT ;  /* 0x000000602b2b7812 */ /* 0x000fca00078e3cff */
[----:B------:R1:W-:Y:S04]  /*1b300*/  STS.U16 [R43+UR6+0x10300], R76 ;  /* 0x0103004c2b007988 */ /* 0x0003e80008000406 */
[----:B-1----:R-:W2:Y:S01]  /*1b310*/  LDL R76, [R1+0x80c] ;  /* 0x00080c00014c7983 */ /* 0x002ea20000100800 */
[----:B0-----:R-:W-:Y:S02]  /*1b320*/  @!P0 IMAD.MOV.U32 R7, RZ, RZ, R85 ;  /* 0x000000ffff078224 */ /* 0x001fe400078e0055 */
[----:B------:R-:W-:Y:S02]  /*1b330*/  @!P0 IMAD.MOV.U32 R6, RZ, RZ, R77 ;  /* 0x000000ffff068224 */ /* 0x000fe400078e004d */
[----:B------:R-:W2:Y:S04]  /*1b340*/  LDL R77, [R1+0x808] ;  /* 0x00080800014d7983 */ /* 0x000ea80000100800 */
[----:B------:R0:W2:Y:S02]  /*1b350*/  @!P0 LDG.E.U16 R161, desc[UR56][R6.64] ;  /* 0x0000003806a18981 */ /* 0x0000a4000c1e1500 */
[----:B0-----:R-:W-:-:S02]  /*1b360*/  @!P0 IMAD.MOV.U32 R6, RZ, RZ, R64 ;  /* 0x000000ffff068224 */ /* 0x001fc400078e0040 */
[----:B------:R-:W-:Y:S01]  /*1b370*/  @!P0 IMAD.MOV.U32 R7, RZ, RZ, R84 ;  /* 0x000000ffff078224 */ /* 0x000fe200078e0054 */
        /* <DEDUP_REMOVED lines=8> */
[----:B------:R-:W2:Y:S04]  /*1b400*/  LDL R73, [R1+0x7c8] ;  /* 0x0007c80001497983 */ /* 0x000ea80000100800 */
[----:B------:R3:W2:Y:S02]  /*1b410*/  @!P0 LDG.E.U16 R158, desc[UR56][R6.64] ;  /* 0x00000038069e8981 */ /* 0x0006a4000c1e1500 */
[----:B---3--:R-:W-:-:S02]  /*1b420*/  @!P0 IMAD.MOV.U32 R7, RZ, RZ, R44 ;  /* 0x000000ffff078224 */ /* 0x008fc400078e002c */
[----:B------:R-:W3:Y:S04]  /*1b430*/  LDL R44, [R1+0x7ac] ;  /* 0x0007ac00012c7983 */ /* 0x000ee80000100800 */
[----:B------:R-:W-:Y:S04]  /*1b440*/  STS.U16 [R43+UR6+0x10700], R83 ;  /* 0x010700532b007988 */ /* 0x000fe80008000406 */
[----:B------:R-:W-:Y:S04]  /*1b450*/  STS.U16 [R43+UR6+0x10b00], R80 ;  /* 0x010b00502b007988 */ /* 0x000fe80008000406 */
[----:B------:R0:W-:Y:S01]  /*1b460*/  STS.U16 [R43+UR6+0x10f00], R68 ;  /* 0x010f00442b007988 */ /* 0x0001e20008000406 */
[----:B----4-:R-:W-:-:S03]  /*1b470*/  @!P0 IMAD.MOV.U32 R6, RZ, RZ, R39 ;  /* 0x000000ffff068224 */ /* 0x010fc600078e0027 */
[----:B------:R-:W4:Y:S04]  /*1b480*/  LDL R39, [R1+0x788] ;  /* 0x0007880001277983 */ /* 0x000f280000100800 */
[----:B0-----:R-:W4:Y:S04]  /*1b490*/  LDL R68, [R1+0x7a8] ;  /* 0x0007a80001447983 */ /* 0x001f280000100800 */
[----:B------:R0:W-:Y:S04]  /*1b4a0*/  STS.U16 [R43+UR6+0x11300], R33 ;  /* 0x011300212b007988 */ /* 0x0001e80008000406 */
[----:B------:R1:W4:Y:S04]  /*1b4b0*/  @!P0 LDG.E.U16 R157, desc[UR56][R6.64] ;  /* 0x00000038069d8981 */ /* 0x000328000c1e1500 */
[----:B0-----:R-:W4:Y:S01]  /*1b4c0*/  LDL R33, [R1+0x78c] ;  /* 0x00078c0001217983 */ /* 0x001f220000100800 */
[----:B-1----:R-:W-:-:S03]  /*1b4d0*/  @!P0 IMAD.MOV.U32 R6, RZ, RZ, R4 ;  /* 0x000000ffff068224 */ /* 0x002fc600078e0004 */
[----:B------:R0:W-:Y:S04]  /*1b4e0*/  STS.U16 [R43+UR6+0x11700], R27 ;  /* 0x0117001b2b007988 */ /* 0x0001e80008000406 */
[----:B------:R-:W4:Y:S04]  /*1b4f0*/  LDL R4, [R1+0x76c] ;  /* 0x00076c0001047983 */ /* 0x000f280000100800 */
[----:B0-----:R-:W4:Y:S04]  /*1b500*/  LDL R27, [R1+0x768] ;  /* 0x00076800011b7983 */ /* 0x001f280000100800 */
[----:B------:R-:W-:Y:S04]  /*1b510*/  STS.U16 [R43+UR6+0x11b00], R74 ;  /* 0x011b004a2b007988 */ /* 0x000fe80008000406 */
[----:B------:R0:W-:Y:S04]  /*1b520*/  STS.U16 [R43+UR6+0x11f00], R5 ;  /* 0x011f00052b007988 */ /* 0x0001e80008000406 */
[----:B0-----:R-:W4:Y:S01]  /*1b530*/  LDL R43, [R1+0x748] ;  /* 0x00074800012b7983 */ /* 0x001f220000100800 */
[----:B------:R-:W-:Y:S01]  /*1b540*/  PRMT R156, RZ, 0x7610, R156 ;  /* 0x00007610ff9c7816 */ /* 0x000fe2000000009c */
[----:B------:R-:W-:Y:S01]  /*1b550*/  @!P0 IMAD.MOV.U32 R7, RZ, RZ, R79 ;  /* 0x000000ffff078224 */ /* 0x000fe200078e004f */
[----:B------:R-:W-:-:S04]  /*1b560*/  PRMT R155, RZ, 0x7610, R155 ;  /* 0x00007610ff9b7816 */ /* 0x000fc8000000009b */
[----:B------:R2:W4:Y:S01]  /*1b570*/  @!P0 LDG.E.U16 R156, desc[UR56][R6.64] ;  /* 0x00000038069c8981 */ /* 0x000522000c1e1500 */
[----:B------:R-:W-:Y:S02]  /*1b580*/  PRMT R154, RZ, 0x7610, R154 ;  /* 0x00007610ff9a7816 */ /* 0x000fe4000000009a */
[----:B------:R-:W-:Y:S01]  /*1b590*/  PRMT R153, RZ, 0x7610, R153 ;  /* 0x00007610ff997816 */ /* 0x000fe20000000099 */
[----:B------:R-:W-:Y:S01]  /*1b5a0*/  IMAD.SHL.U32 R79, R150, 0x2, RZ ;  /* 0x00000002964f7824 */ /* 0x000fe200078e00ff */
[----:B------:R-:W-:-:S04]  /*1b5b0*/  PRMT R152, RZ, 0x7610, R152 ;  /* 0x00007610ff987816 */ /* 0x000fc80000000098 */
[----:B------:R-:W-:Y:S02]  /*1b5c0*/  LOP3.LUT R79, R79, 0x7e, RZ, 0xc0, !PT ;  /* 0x0000007e4f4f7812 */ /* 0x000fe400078ec0ff */
[----:B------:R-:W-:Y:S02]  /*1b5d0*/  PRMT R23, RZ, 0x7610, R23 ;  /* 0x00007610ff177816 */ /* 0x000fe40000000017 */
[----:B------:R-:W-:Y:S01]  /*1b5e0*/  PRMT R22, RZ, 0x7610, R22 ;  /* 0x00007610ff167816 */ /* 0x000fe20000000016 */
[----:B--2---:R-:W-:Y:S02]  /*1b5f0*/  @!P0 IMAD.MOV.U32 R6, RZ, RZ, R76 ;  /* 0x000000ffff068224 */ /* 0x004fe400078e004c */
[----:B------:R-:W-:-:S05]  /*1b600*/  @!P0 IMAD.MOV.U32 R7, RZ, RZ, R77 ;  /* 0x000000ffff078224 */ /* 0x000fca00078e004d */
[----:B------:R0:W2:Y:S02]  /*1b610*/  @!P0 LDG.E.U16 R155, desc[UR56][R6.64] ;  /* 0x00000038069b8981 */ /* 0x0000a4000c1e1500 */
[----:B0-----:R-:W-:Y:S02]  /*1b620*/  @!P0 IMAD.MOV.U32 R6, RZ, RZ, R59 ;  /* 0x000000ffff068224 */ /* 0x001fe400078e003b */
[----:B------:R-:W-:Y:S02]  /*1b630*/  @!P0 IMAD.MOV.U32 R7, RZ, RZ, R64 ;  /* 0x000000ffff078224 */ /* 0x000fe400078e0040 */
[----:B------:R-:W2:Y:S04]  /*1b640*/  LDL R64, [R1+0x72c] ;  /* 0x00072c0001407983 */ /* 0x000ea80000100800 */
[----:B------:R0:W2:Y:S02]  /*1b650*/  @!P0 LDG.E.U16 R154, desc[UR56][R6.64] ;  /* 0x00000038069a8981 */ /* 0x0000a4000c1e1500 */
[----:B0-----:R-:W-:-:S02]  /*1b660*/  @!P0 IMAD.MOV.U32 R6, RZ, RZ, R71 ;  /* 0x000000ffff068224 */ /* 0x001fc400078e0047 */
[----:B------:R-:W-:-:S05]  /*1b670*/  @!P0 IMAD.MOV.U32 R7, RZ, RZ, R73 ;  /* 0x000000ffff078224 */ /* 0x000fca00078e0049 */
[----:B------:R3:W2:Y:S02]  /*1b680*/  @!P0 LDG.E.U16 R153, desc[UR56][R6.64] ;  /* 0x0000003806998981 */ /* 0x0006a4000c1e1500 */
[----:B---3--:R-:W-:Y:S02]  /*1b690*/  @!P0 IMAD.MOV.U32 R6, RZ, RZ, R44 ;  /* 0x000000ffff068224 */ /* 0x008fe400078e002c */
[----:B------:R-:W3:Y:S01]  /*1b6a0*/  LDL.LU R44, [R1+0x74c] ;  /* 0x00074c00012c7983 */ /* 0x000ee20000300800 */
[----:B------:R-:W-:-:S05]  /*1b6b0*/  LOP3.LUT R59, R150, 0x40, RZ, 0xc0, !PT ;  /* 0x00000040963b7812 */ /* 0x000fca00078ec0ff */
[----:B------:R-:W-:-:S05]  /*1b6c0*/  IMAD R59, R59, 0x80, R79 ;  /* 0x000000803b3b7824 */ /* 0x000fca00078e024f */
[----:B------:R-:W-:Y:S01]  /*1b6d0*/  LOP3.LUT R59, R59, 0x70, RZ, 0x3c, !PT ;  /* 0x000000703b3b7812 */ /* 0x000fe200078e3cff */
[----:B----4-:R-:W-:-:S05]  /*1b6e0*/  @!P0 IMAD.MOV.U32 R7, RZ, RZ, R68 ;  /* 0x000000ffff078224 */ /* 0x010fca00078e0044 */
[----:B------:R0:W4:Y:S04]  /*1b6f0*/  @!P0 LDG.E.U16 R152, desc[UR56][R6.64] ;  /* 0x0000003806988981 */ /* 0x000128000c1e1500 */
[----:B------:R-:W-:Y:S01]  /*1b700*/  STS.U16 [R59+UR6+0x10380], R70 ;  /* 0x010380463b007988 */ /* 0x000fe20008000406 */
[----:B0-----:R-:W-:-:S03]  /*1b710*/  @!P0 IMAD.MOV.U32 R7, RZ, RZ, R39 ;  /* 0x000000ffff078224 */ /* 0x001fc600078e0027 */
[----:B------:R-:W4:Y:S01]  /*1b720*/  LDL.LU R39, [R1+0x728] ;  /* 0x0007280001277983 */ /* 0x000f220000300800 */
[----:B------:R-:W-:-:S03]  /*1b730*/  @!P0 IMAD.MOV.U32 R6, RZ, RZ, R33 ;  /* 0x000000ffff068224 */ /* 0x000fc600078e0021 */
[----:B------:R0:W-:Y:S04]  /*1b740*/  STS.U16 [R59+UR6+0x10780], R50 ;  /* 0x010780323b007988 */ /* 0x0001e80008000406 */
[----:B------:R-:W4:Y:S04]  /*1b750*/  LDL.LU R33, [R1+0x708] ;  /* 0x0007080001217983 */ /* 0x000f280000300800 */
[----:B------:R1:W4:Y:S04]  /*1b760*/  @!P0 LDG.E.U16 R23, desc[UR56][R6.64] ;  /* 0x0000003806178981 */ /* 0x000328000c1e1500 */
[----:B0-----:R-:W4:Y:S04]  /*1b770*/  LDL.LU R50, [R1+0x70c] ;  /* 0x00070c0001327983 */ /* 0x001f280000300800 */
[----:B------:R0:W-:Y:S01]  /*1b780*/  STS.U16 [R59+UR6+0x10b80], R30 ;  /* 0x010b801e3b007988 */ /* 0x0001e20008000406 */
[----:B-1----:R-:W-:-:S02]  /*1b790*/  @!P0 IMAD.MOV.U32 R6, RZ, RZ, R4 ;  /* 0x000000ffff068224 */ /* 0x002fc400078e0004 */
[----:B------:R-:W-:-:S05]  /*1b7a0*/  @!P0 IMAD.MOV.U32 R7, RZ, RZ, R27 ;  /* 0x000000ffff078224 */ /* 0x000fca00078e001b */
[----:B------:R1:W4:Y:S04]  /*1b7b0*/  @!P0 LDG.E.U16 R22, desc[UR56][R6.64] ;  /* 0x0000003806168981 */ /* 0x000328000c1e1500 */
[----:B0-----:R-:W4:Y:S04]  /*1b7c0*/  LDL.LU R30, [R1+0x6ec] ;  /* 0x0006ec00011e7983 */ /* 0x001f280000300800 */
[----:B------:R-:W4:Y:S01]  /*1b7d0*/  LDL.LU R27, [R1+0x6e8] ;  /* 0x0006e800011b7983 */ /* 0x000f220000300800 */
[----:B-1----:R-:W-:-:S03]  /*1b7e0*/  @!P0 IMAD.MOV.U32 R7, RZ, RZ, R43 ;  /* 0x000000ffff078224 */ /* 0x002fc600078e002b */
[----:B------:R-:W4:Y:S04]  /*1b7f0*/  LDL.LU R4, [R1+0x6c8] ;  /* 0x0006c80001047983 */ /* 0x000f280000300800 */
[----:B------:R-:W4:Y:S04]  /*1b800*/  LDL.LU R43, [R1+0x6cc] ;  /* 0x0006cc00012b7983 */ /* 0x000f280000300800 */
[----:B------:R-:W4:Y:S04]  /*1b810*/  LDL R77, [R1+0xca4] ;  /* 0x000ca400014d7983 */ /* 0x000f280000100800 */
[----:B------:R-:W4:Y:S04]  /*1b820*/  LDL R76, [R1+0x10a4] ;  /* 0x0010a400014c7983 */ /* 0x000f280000100800 */
[----:B------:R-:W4:Y:S04]  /*1b830*/  LDL R74, [R1+0xc94] ;  /* 0x000c9400014a7983 */ /* 0x000f280000100800 */
[----:B------:R-:W4:Y:S04]  /*1b840*/  LDL R73, [R1+0x1094] ;  /* 0x0010940001497983 */ /* 0x000f280000100800 */
[----:B------:R-:W4:Y:S04]  /*1b850*/  LDL R71, [R1+0x1078] ;  /* 0x0010780001477983 */ /* 0x000f280000100800 */
[----:B------:R-:W4:Y:S01]  /*1b860*/  LDL R70, [R1+0x107c] ;  /* 0x00107c0001467983 */ /* 0x000f220000100800 */
[----:B------:R-:W-:-:S03]  /*1b870*/  PRMT R20, RZ, 0x7610, R20 ;  /* 0x00007610ff147816 */ /* 0x000fc60000000014 */
[----:B------:R0:W-:Y:S04]  /*1b880*/  STS.U16 [R59+UR6+0x10f80], R67 ;  /* 0x010f80433b007988 */ /* 0x0001e80008000406 */
[----:B------:R-:W4:Y:S04]  /*1b890*/  LDL R68, [R1+0x1058] ;  /* 0x0010580001447983 */ /* 0x000f280000100800 */
[----:B0-----:R-:W4:Y:S04]  /*1b8a0*/  LDL R67, [R1+0x105c] ;  /* 0x00105c0001437983 */ /* 0x001f280000100800 */
[----:B------:R0:W-:Y:S04]  /*1b8b0*/  STS.U16 [R59+UR6+0x11380], R65 ;  /* 0x011380413b007988 */ /* 0x0001e80008000406 */
[----:B------:R1:W-:Y:S04]  /*1b8c0*/  STS.U16 [R59+UR6+0x11780], R62 ;  /* 0x0117803e3b007988 */ /* 0x0003e80008000406 */
[----:B0-----:R-:W4:Y:S04]  /*1b8d0*/  LDL R65, [R1+0x1038] ;  /* 0x0010380001417983 */ /* 0x001f280000100800 */
[----:B------:R0:W-:Y:S04]  /*1b8e0*/  STS.U16 [R59+UR6+0x11b80], R61 ;  /* 0x011b803d3b007988 */ /* 0x0001e80008000406 */
[----:B-1----:R-:W4:Y:S04]  /*1b8f0*/  LDL R62, [R1+0x1018] ;  /* 0x00101800013e7983 */ /* 0x002f280000100800 */
[----:B0-----:R-:W4:Y:S04]  /*1b900*/  LDL R61, [R1+0x101c] ;  /* 0x00101c00013d7983 */ /* 0x001f280000100800 */
[----:B------:R0:W-:Y:S04]  /*1b910*/  STS.U16 [R59+UR6+0x11f80], R58 ;  /* 0x011f803a3b007988 */ /* 0x0001e80008000406 */
[----:B0-----:R-:W4:Y:S04]  /*1b920*/  LDL R59, [R1+0xff8] ;  /* 0x000ff800013b7983 */ /* 0x001f280000100800 */
[----:B------:R-:W4:Y:S01]  /*1b930*/  LDL R58, [R1+0xffc] ;  /* 0x000ffc00013a7983 */ /* 0x000f220000100800 */
[----:B------:R-:W-:-:S02]  /*1b940*/  PRMT R19, RZ, 0x7610, R19 ;  /* 0x00007610ff137816 */ /* 0x000fc40000000013 */
[----:B------:R-:W-:Y:S02]  /*1b950*/  PRMT R18, RZ, 0x7610, R18 ;  /* 0x00007610ff127816 */ /* 0x000fe40000000012 */
[----:B------:R-:W-:Y:S02]  /*1b960*/  PRMT R17, RZ, 0x7610, R17 ;  /* 0x00007610ff117816 */ /* 0x000fe40000000011 */
[----:B------:R-:W-:Y:S01]  /*1b970*/  PRMT R16, RZ, 0x7610, R16 ;  /* 0x00007610ff107816 */ /* 0x000fe20000000010 */
[----:B---3--:R-:W-:-:S05]  /*1b980*/  @!P0 IMAD.MOV.U32 R6, RZ, RZ, R44 ;  /* 0x000000ffff068224 */ /* 0x008fca00078e002c */
[----:B------:R2:W3:Y:S02]  /*1b990*/  @!P0 LDG.E.U16 R20, desc[UR56][R6.64] ;  /* 0x0000003806148981 */ /* 0x0004e4000c1e1500 */
[----:B--2---:R-:W-:Y:S02]  /*1b9a0*/  @!P0 IMAD.MOV.U32 R6, RZ, RZ, R64 ;  /* 0x000000ffff068224 */ /* 0x004fe400078e0040 */
[----:B------:R-:W2:Y:S01]  /*1b9b0*/  LDL R64, [R1+0x103c] ;  /* 0x00103c0001407983 */ /* 0x000ea20000100800 */
[----:B----4-:R-:W-:-:S05]  /*1b9c0*/  @!P0 IMAD.MOV.U32 R7, RZ, RZ, R39 ;  /* 0x000000ffff078224 */ /* 0x010fca00078e0027 */
[----:B------:R0:W4:Y:S02]  /*1b9d0*/  @!P0 LDG.E.U16 R19, desc[UR56][R6.64] ;  /* 0x0000003806138981 */ /* 0x000124000c1e1500 */
[----:B0-----:R-:W-:Y:S02]  /*1b9e0*/  @!P0 IMAD.MOV.U32 R7, RZ, RZ, R33 ;  /* 0x000000ffff078224 */ /* 0x001fe400078e0021 */
[----:B------:R-:W-:-:S05]  /*1b9f0*/  @!P0 IMAD.MOV.U32 R6, RZ, RZ, R50 ;  /* 0x000000ffff068224 */ /* 0x000fca00078e0032 */
[----:B------:R0:W4:Y:S02]  /*1ba00*/  @!P0 LDG.E.U16 R18, desc[UR56][R6.64] ;  /* 0x0000003806128981 */ /* 0x000124000c1e1500 */
[----:B0-----:R-:W-:Y:S02]  /*1ba10*/  @!P0 IMAD.MOV.U32 R6, RZ, RZ, R30 ;  /* 0x000000ffff068224 */ /* 0x001fe400078e001e */
[----:B------:R-:W-:-:S05]  /*1ba20*/  @!P0 IMAD.MOV.U32 R7, RZ, RZ, R27 ;  /* 0x000000ffff078224 */ /* 0x000fca00078e001b */
[----:B------:R0:W4:Y:S02]  /*1ba30*/  @!P0 LDG.E.U16 R17, desc[UR56][R6.64] ;  /* 0x0000003806118981 */ /* 0x000124000c1e1500 */
[----:B0-----:R-:W-:Y:S02]  /*1ba40*/  @!P0 IMAD.MOV.U32 R6, RZ, RZ, R43 ;  /* 0x000000ffff068224 */ /* 0x001fe400078e002b */
[----:B------:R-:W-:-:S05]  /*1ba50*/  @!P0 IMAD.MOV.U32 R7, RZ, RZ, R4 ;  /* 0x000000ffff078224 */ /* 0x000fca00078e0004 */
[----:B------:R0:W4:Y:S01]  /*1ba60*/  @!P0 LDG.E.U16 R16, desc[UR56][R6.64] ;  /* 0x0000003806108981 */ /* 0x000122000c1e1500 */
[----:B------:R-:W-:Y:S02]  /*1ba70*/  PRMT R15, RZ, 0x7610, R15 ;  /* 0x00007610ff0f7816 */ /* 0x000fe4000000000f */
[----:B------:R-:W-:Y:S01]  /*1ba80*/  PRMT R14, RZ, 0x7610, R14 ;  /* 0x00007610ff0e7816 */ /* 0x000fe2000000000e */
[----:B0-----:R-:W-:Y:S02]  /*1ba90*/  @!P0 IMAD.MOV.U32 R6, RZ, RZ, R76 ;  /* 0x000000ffff068224 */ /* 0x001fe400078e004c */
[----:B------:R-:W-:-:S05]  /*1baa0*/  @!P0 IMAD.MOV.U32 R7, RZ, RZ, R77 ;  /* 0x000000ffff078224 */ /* 0x000fca00078e004d */
[----:B------:R0:W4:Y:S01]  /*1bab0*/  @!P0 LDG.E.U16 R15, desc[UR56][R6.64] ;  /* 0x00000038060f8981 */ /* 0x000122000c1e1500 */
        /* <DEDUP_REMOVED lines=13> */
[----:B0-----:R-:W-:Y:S01]  /*1bb90*/  @!P0 IMAD.MOV.U32 R7, RZ, RZ, R65 ;  /* 0x000000ffff078224 */ /* 0x001fe200078e0041 */
[----:B------:R-:W-:Y:S01]  /*1bba0*/  PRMT R5, RZ, 0x7610, R5 ;  /* 0x00007610ff057816 */ /* 0x000fe20000000005 */
[----:B------:R0:W-:Y:S04]  /*1bbb0*/  STS.U16 [R0+UR6+0x5400], R3 ;  /* 0x0054000300007988 */ /* 0x0001e80008000406 */
[----:B------:R-:W-:Y:S04]  /*1bbc0*/  STL [R1+0x10e8], R4 ;  /* 0x0010e80401007387 */ /* 0x000fe80000100800 */
[----:B------:R-:W-:Y:S01]  /*1bbd0*/  STL [R1+0x10ec], R0 ;  /* 0x0010ec0001007387 */ /* 0x000fe20000100800 */
[----:B0-----:R-:W-:-:S03]  /*1bbe0*/  LOP3.LUT R3, R0, 0x20, RZ, 0x3c, !PT ;  /* 0x0000002000037812 */ /* 0x001fc600078e3cff */
[----:B------:R0:W-:Y:S04]  /*1bbf0*/  STS.U16 [R0+UR6+0x2400], R46 ;  /* 0x0024002e00007988 */ /* 0x0001e80008000406 */
[----:B------:R1:W-:Y:S04]  /*1bc00*/  STS.U16 [R0+UR6+0x2800], R45 ;  /* 0x0028002d00007988 */ /* 0x0003e80008000406 */
[----:B------:R-:W-:Y:S04]  /*1bc10*/  STS.U16 [R0+UR6], R78 ;  /* 0x0000004e00007988 */ /* 0x000fe80008000406 */
[----:B0-----:R-:W4:Y:S04]  /*1bc20*/  LDL R46, [R1+0xc90] ;  /* 0x000c9000012e7983 */ /* 0x001f280000100800 */
[----:B-1----:R-:W4:Y:S04]  /*1bc30*/  LDL R45, [R1+0x1090] ;  /* 0x00109000012d7983 */ /* 0x002f280000100800 */
[----:B------:R-:W-:Y:S04]  /*1bc40*/  STS.U16 [R0+UR6+0x400], R75 ;  /* 0x0004004b00007988 */ /* 0x000fe80008000406 */
        /* <DEDUP_REMOVED lines=9> */
[----:B------:R0:W-:Y:S04]  /*1bce0*/  STS.U16 [R0+UR6+0x3400], R38 ;  /* 0x0034002600007988 */ /* 0x0001e80008000406 */
        /* <DEDUP_REMOVED lines=16> */
[----:B------:R-:W-:Y:S01]  /*1bdf0*/  STS.U16 [R0+UR6+0x7c00], R242 ;  /* 0x007c00f200007988 */ /* 0x000fe20008000406 */
[----:B--2---:R-:W-:-:S03]  /*1be00*/  @!P0 IMAD.MOV.U32 R6, RZ, RZ, R64 ;  /* 0x000000ffff068224 */ /* 0x004fc600078e0040 */
[----:B------:R-:W-:Y:S04]  /*1be10*/  STS.U16 [R0+UR6+0x8000], R241 ;  /* 0x008000f100007988 */ /* 0x000fe80008000406 */
[----:B------:R2:W4:Y:S04]  /*1be20*/  @!P0 LDG.E.U16 R11, desc[UR56][R6.64] ;  /* 0x00000038060b8981 */ /* 0x000528000c1e1500 */
[----:B------:R-:W-:Y:S04]  /*1be30*/  STS.U16 [R0+UR6+0x8400], R239 ;  /* 0x008400ef00007988 */ /* 0x000fe80008000406 */
[----:B------:R-:W-:Y:S01]  /*1be40*/  STS.U16 [R0+UR6+0x8800], R238 ;  /* 0x008800ee00007988 */ /* 0x000fe20008000406 */
[----:B--2---:R-:W-:-:S02]  /*1be50*/  @!P0 IMAD.MOV.U32 R6, RZ, RZ, R61 ;  /* 0x000000ffff068224 */ /* 0x004fc400078e003d */
[----:B------:R-:W-:Y:S01]  /*1be60*/  @!P0 IMAD.MOV.U32 R7, RZ, RZ, R62 ;  /* 0x000000ffff078224 */ /* 0x000fe200078e003e */
[----:B------:R-:W-:Y:S04]  /*1be70*/  STS.U16 [R0+UR6+0x8c00], R237 ;  /* 0x008c00ed00007988 */ /* 0x000fe80008000406 */
[----:B------:R2:W4:Y:S04]  /*1be80*/  @!P0 LDG.E.U16 R10, desc[UR56][R6.64] ;  /* 0x00000038060a8981 */ /* 0x000528000c1e1500 */
[----:B------:R-:W-:Y:S04]  /*1be90*/  STS.U16 [R0+UR6+0x9000], R236 ;  /* 0x009000ec00007988 */ /* 0x000fe80008000406 */
[----:B------:R-:W-:Y:S01]  /*1bea0*/  STS.U16 [R0+UR6+0x9400], R235 ;  /* 0x009400eb00007988 */ /* 0x000fe20008000406 */
[----:B--2---:R-:W-:-:S02]  /*1beb0*/  @!P0 IMAD.MOV.U32 R6, RZ, RZ, R58 ;  /* 0x000000ffff068224 */ /* 0x004fc400078e003a */
[----:B------:R-:W-:Y:S01]  /*1bec0*/  @!P0 IMAD.MOV.U32 R7, RZ, RZ, R59 ;  /* 0x000000ffff078224 */ /* 0x000fe200078e003b */
[----:B------:R-:W-:Y:S04]  /*1bed0*/  STS.U16 [R0+UR6+0x9800], R234 ;  /* 0x009800ea00007988 */ /* 0x000fe80008000406 */
[----:B------:R-:W2:Y:S04]  /*1bee0*/  @!P0 LDG.E.U16 R5, desc[UR56][R6.64] ;  /* 0x0000003806058981 */ /* 0x000ea8000c1e1500 */
[----:B------:R-:W-:Y:S04]  /*1bef0*/  STS.U16 [R0+UR6+0x9c00], R233 ;  /* 0x009c00e900007988 */ /* 0x000fe80008000406 */
[----:B------:R-:W-:Y:S04]  /*1bf00*/  STS.U16 [R0+UR6+0xa000], R232 ;  /* 0x00a000e800007988 */ /* 0x000fe80008000406 */
[----:B------:R-:W2:Y:S04]  /*1bf10*/  LDL R7, [R1+0xca0] ;  /* 0x000ca00001077983 */ /* 0x000ea80000100800 */
[----:B------:R-:W2:Y:S04]  /*1bf20*/  LDL R6, [R1+0x10a0] ;  /* 0x0010a00001067983 */ /* 0x000ea80000100800 */
        /* <DEDUP_REMOVED lines=28> */
[----:B0-----:R-:W2:Y:S04]  /*1c0f0*/  LDL R38, [R1+0x1070] ;  /* 0x0010700001267983 */ /* 0x001ea80000100800 */
[----:B-1----:R-:W2:Y:S04]  /*1c100*/  LDL R24, [R1+0x1074] ;  /* 0x0010740001187983 */ /* 0x002ea80000100800 */
[----:B------:R-:W-:Y:S04]  /*1c110*/  STS.U16 [R3+UR6+0x1500], R203 ;  /* 0x001500cb03007988 */ /* 0x000fe80008000406 */
[----:B------:R-:W-:Y:S04]  /*1c120*/  STS.U16 [R3+UR6+0x1900], R202 ;  /* 0x001900ca03007988 */ /* 0x000fe80008000406 */
[----:B------:R-:W-:Y:S04]  /*1c130*/  STS.U16 [R3+UR6+0x1d00], R201 ;  /* 0x001d00c903007988 */ /* 0x000fe80008000406 */
[----:B------:R-:W-:Y:S04]  /*1c140*/  STS.U16 [R3+UR6+0x2100], R200 ;  /* 0x002100c803007988 */ /* 0x000fe80008000406 */
[----:B------:R-:W-:Y:S04]  /*1c150*/  STS.U16 [R3+UR6+0x2500], R199 ;  /* 0x002500c703007988 */ /* 0x000fe80008000406 */
        /* <DEDUP_REMOVED lines=56> */
[----:B---3--:R-:W-:Y:S04]  /*1c4e0*/  STS.U16 [R3+UR6+0xed00], R20 ;  /* 0x00ed001403007988 */ /* 0x008fe80008000406 */
[----:B------:R-:W3:Y:S04]  /*1c4f0*/  LDL R41, [R1+0xff0] ;  /* 0x000ff00001297983 */ /* 0x000ee80000100800 */
[----:B----4-:R-:W-:Y:S04]  /*1c500*/  STS.U16 [R3+UR6+0xf100], R19 ;  /* 0x00f1001303007988 */ /* 0x010fe80008000406 */
[----:B------:R-:W-:Y:S04]  /*1c510*/  STS.U16 [R3+UR6+0xf500], R18 ;  /* 0x00f5001203007988 */ /* 0x000fe80008000406 */
[----:B------:R-:W-:Y:S04]  /*1c520*/  STS.U16 [R3+UR6+0xf900], R17 ;  /* 0x00f9001103007988 */ /* 0x000fe80008000406 */
[----:B------:R-:W4:Y:S04]  /*1c530*/  LDL.LU R4, [R1+0x760] ;  /* 0x0007600001047983 */ /* 0x000f280000300800 */
[----:B------:R0:W-:Y:S04]  /*1c540*/  STS.U16 [R3+UR6+0xfd00], R16 ;  /* 0x00fd001003007988 */ /* 0x0001e80008000406 */
[----:B------:R-:W4:Y:S04]  /*1c550*/  LDL.LU R0, [R1+0x6d8] ;  /* 0x0006d80001007983 */ /* 0x000f280000300800 */
[----:B0-----:R-:W4:Y:S04]  /*1c560*/  LDL.LU R3, [R1+0x6c0] ;  /* 0x0006c00001037983 */ /* 0x001f280000300800 */
[----:B------:R-:W4:Y:S01]  /*1c570*/  LDL R34, [R1+0xfdc] ;  /* 0x000fdc0001227983 */ /* 0x000f220000100800 */
[----:B------:R-:W-:-:S03]  /*1c580*/  PRMT R57, RZ, 0x7610, R57 ;  /* 0x00007610ff397816 */ /* 0x000fc60000000039 */
[----:B------:R-:W4:Y:S01]  /*1c590*/  LDL R40, [R1+0xfd8] ;  /* 0x000fd80001287983 */ /* 0x000f220000100800 */
[----:B------:R-:W-:-:S03]  /*1c5a0*/  PRMT R56, RZ, 0x7610, R56 ;  /* 0x00007610ff387816 */ /* 0x000fc60000000038 */
[----:B--2---:R0:W2:Y:S01]  /*1c5b0*/  @!P0 LDG.E.U16 R57, desc[UR56][R6.64] ;  /* 0x0000003806398981 */ /* 0x0040a2000c1e1500 */
[----:B------:R-:W-:Y:S02]  /*1c5c0*/  PRMT R55, RZ, 0x7610, R55 ;  /* 0x00007610ff377816 */ /* 0x000fe40000000037 */
        /* <DEDUP_REMOVED lines=21> */
[----:B0-----:R-:W-:-:S02]  /*1c720*/  @!P0 IMAD.MOV.U32 R6, RZ, RZ, R25 ;  /* 0x000000ffff068224 */ /* 0x001fc400078e0019 */
        /* <DEDUP_REMOVED lines=10> */
[----:B------:R-:W2:Y:S01]  /*1c7d0*/  LDL R37, [R1+0xf90] ;  /* 0x000f900001257983 */ /* 0x000ea20000100800 */
[----:B------:R-:W-:-:S03]  /*1c7e0*/  @!P0 IMAD.MOV.U32 R6, RZ, RZ, R32 ;  /* 0x000000ffff068224 */ /* 0x000fc600078e0020 */
[----:B------:R-:W2:Y:S04]  /*1c7f0*/  LDL R32, [R1+0xf94] ;  /* 0x000f940001207983 */ /* 0x000ea80000100800 */
[----:B------:R0:W2:Y:S02]  /*1c800*/  @!P0 LDG.E.U16 R52, desc[UR56][R6.64] ;  /* 0x0000003806348981 */ /* 0x0000a4000c1e1500 */
[----:B0-----:R-:W-:Y:S02]  /*1c810*/  @!P0 IMAD.MOV.U32 R6, RZ, RZ, R26 ;  /* 0x000000ffff068224 */ /* 0x001fe400078e001a */
[----:B------:R-:W2:Y:S01]  /*1c820*/  LDL R26, [R1+0xf7c] ;  /* 0x000f7c00011a7983 */ /* 0x000ea20000100800 */
[----:B---3--:R-:W-:-:S03]  /*1c830*/  @!P0 IMAD.MOV.U32 R7, RZ, RZ, R41 ;  /* 0x000000ffff078224 */ /* 0x008fc600078e0029 */
[----:B------:R-:W3:Y:S04]  /*1c840*/  LDL R41, [R1+0xf78] ;  /* 0x000f780001297983 */ /* 0x000ee80000100800 */
[----:B------:R4:W3:Y:S02]  /*1c850*/  @!P0 LDG.E.U16 R252, desc[UR56][R6.64] ;  /* 0x0000003806fc8981 */ /* 0x0008e4000c1e1500 */
[----:B----4-:R-:W-:Y:S02]  /*1c860*/  @!P0 IMAD.MOV.U32 R6, RZ, RZ, R34 ;  /* 0x000000ffff068224 */ /* 0x010fe400078e0022 */
[----:B------:R-:W4:Y:S01]  /*1c870*/  LDL R34, [R1+0xf74] ;  /* 0x000f740001227983 */ /* 0x000f220000100800 */
[----:B------:R-:W-:-:S03]  /*1c880*/  @!P0 IMAD.MOV.U32 R7, RZ, RZ, R40 ;  /* 0x000000ffff078224 */ /* 0x000fc600078e0028 */
[----:B------:R-:W4:Y:S04]  /*1c890*/  LDL R40, [R1+0xf70] ;  /* 0x000f700001287983 */ /* 0x000f280000100800 */
[----:B------:R2:W4:Y:S02]  /*1c8a0*/  @!P0 LDG.E.U16 R251, desc[UR56][R6.64] ;  /* 0x0000003806fb8981 */ /* 0x000524000c1e1500 */
[----:B--2---:R-:W-:Y:S02]  /*1c8b0*/  @!P0 IMAD.MOV.U32 R6, RZ, RZ, R45 ;  /* 0x000000ffff068224 */ /* 0x004fe400078e002d */
[----:B------:R-:W2:Y:S01]  /*1c8c0*/  LDL R45, [R1+0xf5c] ;  /* 0x000f5c00012d7983 */ /* 0x000ea20000100800 */
[----:B------:R-:W-:-:S03]  /*1c8d0*/  @!P0 IMAD.MOV.U32 R7, RZ, RZ, R46 ;  /* 0x000000ffff078224 */ /* 0x000fc600078e002e */
[----:B------:R-:W2:Y:S04]  /*1c8e0*/  LDL R46, [R1+0xf58] ;  /* 0x000f5800012e7983 */ /* 0x000ea80000100800 */
[----:B------:R0:W2:Y:S01]  /*1c8f0*/  @!P0 LDG.E.U16 R250, desc[UR56][R6.64] ;  /* 0x0000003806fa8981 */ /* 0x0000a2000c1e1500 */
[----:B------:R-:W-:Y:S01]  /*1c900*/  PRMT R248, RZ, 0x7610, R248 ;  /* 0x00007610fff87816 */ /* 0x000fe200000000f8 */
[----:B0-----:R-:W-:Y:S02]  /*1c910*/  @!P0 IMAD.MOV.U32 R6, RZ, RZ, R24 ;  /* 0x000000ffff068224 */ /* 0x001fe400078e0018 */
        /* <DEDUP_REMOVED lines=9> */
[----:B------:R0:W2:Y:S02]  /*1c9b0*/  @!P0 LDG.E.U16 R248, desc[UR56][R6.64] ;  /* 0x0000003806f88981 */ /* 0x0000a4000c1e1500 */
        /* <DEDUP_REMOVED lines=14> */
[----:B---3--:R-:W-:-:S03]  /*1caa0*/  @!P0 IMAD.MOV.U32 R7, RZ, RZ, R41 ;  /* 0x000000ffff078224 */ /* 0x008fc600078e0029 */
[----:B------:R-:W3:Y:S04]  /*1cab0*/  LDL R41, [R1+0xf10] ;  /* 0x000f100001297983 */ /* 0x000ee80000100800 */
[----:B------:R4:W3:Y:S02]  /*1cac0*/  @!P0 LDG.E.U16 R245, desc[UR56][R6.64] ;  /* 0x0000003806f58981 */ /* 0x0008e4000c1e1500 */
[----:B----4-:R-:W-:Y:S02]  /*1cad0*/  @!P0 IMAD.MOV.U32 R6, RZ, RZ, R34 ;  /* 0x000000ffff068224 */ /* 0x010fe400078e0022 */
[----:B------:R-:W4:Y:S01]  /*1cae0*/  LDL R34, [R1+0xefc] ;  /* 0x000efc0001227983 */ /* 0x000f220000100800 */
[----:B------:R-:W-:Y:S01]  /*1caf0*/  PRMT R244, RZ, 0x7610, R244 ;  /* 0x00007610fff47816 */ /* 0x000fe200000000f4 */
[----:B------:R-:W-:-:S02]  /*1cb00*/  @!P0 IMAD.MOV.U32 R7, RZ, RZ, R40 ;  /* 0x000000ffff078224 */ /* 0x000fc400078e0028 */
[----:B------:R-:W4:Y:S01]  /*1cb10*/  LDL R40, [R1+0xef8] ;  /* 0x000ef80001287983 */ /* 0x000f220000100800 */
[----:B------:R-:W-:-:S03]  /*1cb20*/  PRMT R243, RZ, 0x7610, R243 ;  /* 0x00007610fff37816 */ /* 0x000fc600000000f3 */
[----:B------:R2:W4:Y:S01]  /*1cb30*/  @!P0 LDG.E.U16 R244, desc[UR56][R6.64] ;  /* 0x0000003806f48981 */ /* 0x000522000c1e1500 */
[----:B------:R-:W-:Y:S01]  /*1cb40*/  PRMT R242, RZ, 0x7610, R242 ;  /* 0x00007610fff27816 */ /* 0x000fe200000000f2 */
        /* <DEDUP_REMOVED lines=353> */
[----:B0-----:R-:W-:Y:S01]  /*1e160*/  @!P0 IMAD.MOV.U32 R7, RZ, RZ, R49 ;  /* 0x000000ffff078224 */ /* 0x001fe200078e0031 */
[----:B------:R-:W-:Y:S01]  /*1e170*/  PRMT R183, RZ, 0x7610, R183 ;  /* 0x00007610ffb77816 */ /* 0x000fe200000000b7 */
[----:B------:R-:W2:Y:S01]  /*1e180*/  LDL R49, [R1+0x8e0] ;  /* 0x0008e00001317983 */ /* 0x000ea20000100800 */
[----:B------:R-:W-:Y:S01]  /*1e190*/  @!P0 IMAD.MOV.U32 R6, RZ, RZ, R47 ;  /* 0x000000ffff068224 */ /* 0x000fe200078e002f */
[----:B------:R-:W-:-:S02]  /*1e1a0*/  PRMT R182, RZ, 0x7610, R182 ;  /* 0x00007610ffb67816 */ /* 0x000fc400000000b6 */
[----:B------:R-:W2:Y:S04]  /*1e1b0*/  LDL R47, [R1+0x8e4] ;  /* 0x0008e400012f7983 */ /* 0x000ea80000100800 */
[----:B------:R0:W2:Y:S02]  /*1e1c0*/  @!P0 LDG.E.U16 R184, desc[UR56][R6.64] ;  /* 0x0000003806b88981 */ /* 0x0000a4000c1e1500 */
[----:B0-----:R-:W-:Y:S02]  /*1e1d0*/  @!P0 IMAD.MOV.U32 R7, RZ, RZ, R37 ;  /* 0x000000ffff078224 */ /* 0x001fe400078e0025 */
        /* <DEDUP_REMOVED lines=15> */
[----:B------:R2:W4:Y:S02]  /*1e2d0*/  @!P0 LDG.E.U16 R181, desc[UR56][R6.64] ;  /* 0x0000003806b58981 */ /* 0x000524000c1e1500 */
[----:B--2---:R-:W-:Y:S01]  /*1e2e0*/  @!P0 IMAD.MOV.U32 R6, RZ, RZ, R45 ;  /* 0x000000ffff068224 */ /* 0x004fe200078e002d */
[----:B------:R-:W-:Y:S01]  /*1e2f0*/  PRMT R179, RZ, 0x7610, R179 ;  /* 0x00007610ffb37816 */ /* 0x000fe200000000b3 */
[----:B------:R-:W2:Y:S01]  /*1e300*/  LDL R45, [R1+0x8c4] ;  /* 0x0008c400012d7983 */ /* 0x000ea20000100800 */
[----:B------:R-:W-:-:S03]  /*1e310*/  @!P0 IMAD.MOV.U32 R7, RZ, RZ, R46 ;  /* 0x000000ffff078224 */ /* 0x000fc600078e002e */
[----:B------:R-:W2:Y:S04]  /*1e320*/  LDL R46, [R1+0x8c0] ;  /* 0x0008c000012e7983 */ /* 0x000ea80000100800 */
[----:B------:R0:W2:Y:S02]  /*1e330*/  @!P0 LDG.E.U16 R180, desc[UR56][R6.64] ;  /* 0x0000003806b48981 */ /* 0x0000a4000c1e1500 */
[----:B0-----:R-:W-:Y:S02]  /*1e340*/  @!P0 IMAD.MOV.U32 R6, RZ, RZ, R24 ;  /* 0x000000ffff068224 */ /* 0x001fe400078e0018 */
[----:B------:R-:W2:Y:S01]  /*1e350*/  LDL R24, [R1+0x8dc] ;  /* 0x0008dc0001187983 */ /* 0x000ea20000100800 */
[----:B------:R-:W-:-:S03]  /*1e360*/  @!P0 IMAD.MOV.U32 R7, RZ, RZ, R38 ;  /* 0x000000ffff078224 */ /* 0x000fc600078e0026 */
[----:B------:R-:W2:Y:S01]  /*1e370*/  LDL R38, [R1+0x8d8] ;  /* 0x0008d80001267983 */ /* 0x000ea20000100800 */
[----:B------:R-:W-:-:S03]  /*1e380*/  PRMT R178, RZ, 0x7610, R178 ;  /* 0x00007610ffb27816 */ /* 0x000fc600000000b2 */
[----:B------:R0:W2:Y:S01]  /*1e390*/  @!P0 LDG.E.U16 R179, desc[UR56][R6.64] ;  /* 0x0000003806b38981 */ /* 0x0000a2000c1e1500 */
[----:B------:R-:W-:Y:S01]  /*1e3a0*/  PRMT R177, RZ, 0x7610, R177 ;  /* 0x00007610ffb17816 */ /* 0x000fe200000000b1 */
[----:B0-----:R-:W-:Y:S02]  /*1e3b0*/  @!P0 IMAD.MOV.U32 R6, RZ, RZ, R25 ;  /* 0x000000ffff068224 */ /* 0x001fe400078e0019 */
[----:B------:R-:W2:Y:S01]  /*1e3c0*/  LDL R25, [R1+0x8bc] ;  /* 0x0008bc0001197983 */ /* 0x000ea20000100800 */
[----:B------:R-:W-:-:S03]  /*1e3d0*/  @!P0 IMAD.MOV.U32 R7, RZ, RZ, R35 ;  /* 0x000000ffff078224 */ /* 0x000fc600078e0023 */
[----:B------:R-:W2:Y:S04]  /*1e3e0*/  LDL R35, [R1+0x8b8] ;  /* 0x0008b80001237983 */ /* 0x000ea80000100800 */
[----:B------:R0:W2:Y:S01]  /*1e3f0*/  @!P0 LDG.E.U16 R178, desc[UR56][R6.64] ;  /* 0x0000003806b28981 */ /* 0x0000a2000c1e1500 */
[----:B------:R-:W-:Y:S02]  /*1e400*/  PRMT R176, RZ, 0x7610, R176 ;  /* 0x00007610ffb07816 */ /* 0x000fe400000000b0 */
[----:B------:R-:W-:Y:S01]  /*1e410*/  PRMT R175, RZ, 0x7610, R175 ;  /* 0x00007610ffaf7816 */ /* 0x000fe200000000af */
[----:B0-----:R-:W-:Y:S02]  /*1e420*/  @!P0 IMAD.MOV.U32 R7, RZ, RZ, R37 ;  /* 0x000000ffff078224 */ /* 0x001fe400078e0025 */
[----:B------:R-:W2:Y:S01]  /*1e430*/  LDL R37, [R1+0x8a0] ;  /* 0x0008a00001257983 */ /* 0x000ea20000100800 */
[----:B------:R-:W-:-:S03]  /*1e440*/  @!P0 IMAD.MOV.U32 R6, RZ, RZ, R32 ;  /* 0x000000ffff068224 */ /* 0x000fc600078e0020 */
[----:B------:R-:W2:Y:S04]  /*1e450*/  LDL R32, [R1+0x8a4] ;  /* 0x0008a40001207983 */ /* 0x000ea80000100800 */
[----:B------:R0:W2:Y:S02]  /*1e460*/  @!P0 LDG.E.U16 R177, desc[UR56][R6.64] ;  /* 0x0000003806b18981 */ /* 0x0000a4000c1e1500 */
[----:B0-----:R-:W-:Y:S02]  /*1e470*/  @!P0 IMAD.MOV.U32 R6, RZ, RZ, R59 ;  /* 0x000000ffff068224 */ /* 0x001fe400078e003b */
[----:B------:R-:W-:Y:S01]  /*1e480*/  @!P0 IMAD.MOV.U32 R7, RZ, RZ, R60 ;  /* 0x000000ffff078224 */ /* 0x000fe200078e003c */
[----:B------:R-:W-:Y:S01]  /*1e490*/  PRMT R174, RZ, 0x7610, R174 ;  /* 0x00007610ffae7816 */ /* 0x000fe200000000ae */
[----:B------:R-:W2:Y:S04]  /*1e4a0*/  LDL R60, [R1+0x838] ;  /* 0x00083800013c7983 */ /* 0x000ea80000100800 */
[----:B------:R0:W2:Y:S01]  /*1e4b0*/  @!P0 LDG.E.U16 R176, desc[UR56][R6.64] ;  /* 0x0000003806b08981 */ /* 0x0000a2000c1e1500 */
[----:B------:R-:W-:-:S02]  /*1e4c0*/  PRMT R173, RZ, 0x7610, R173 ;  /* 0x00007610ffad7816 */ /* 0x000fc400000000ad */
[----:B------:R-:W-:Y:S01]  /*1e4d0*/  PRMT R172, RZ, 0x7610, R172 ;  /* 0x00007610ffac7816 */ /* 0x000fe200000000ac */
[----:B------:R-:W2:Y:S01]  /*1e4e0*/  LDL R59, [R1+0x820] ;  /* 0x00082000013b7983 */ /* 0x000ea20000100800 */
[----:B0-----:R-:W-:-:S03]  /*1e4f0*/  @!P0 IMAD.MOV.U32 R6, RZ, RZ, R26 ;  /* 0x000000ffff068224 */ /* 0x001fc600078e001a */
        /* <DEDUP_REMOVED lines=9> */
[----:B0-----:R-:W-:Y:S02]  /*1e590*/  @!P0 IMAD.MOV.U32 R6, RZ, RZ, R47 ;  /* 0x000000ffff068224 */ /* 0x001fe400078e002f */
[----:B------:R-:W-:Y:S01]  /*1e5a0*/  @!P0 IMAD.MOV.U32 R7, RZ, RZ, R49 ;  /* 0x000000ffff078224 */ /* 0x000fe200078e0031 */
[----:B------:R-:W-:Y:S01]  /*1e5b0*/  PRMT R171, RZ, 0x7610, R171 ;  /* 0x00007610ffab7816 */ /* 0x000fe200000000ab */
[----:B------:R-:W4:Y:S04]  /*1e5c0*/  LDL R49, [R1+0x824] ;  /* 0x0008240001317983 */ /* 0x000f280000100800 */
[----:B------:R2:W4:Y:S01]  /*1e5d0*/  @!P0 LDG.E.U16 R173, desc[UR56][R6.64] ;  /* 0x0000003806ad8981 */ /* 0x000522000c1e1500 */
[----:B------:R-:W-:-:S02]  /*1e5e0*/  PRMT R170, RZ, 0x7610, R170 ;  /* 0x00007610ffaa7816 */ /* 0x000fc400000000aa */
[----:B------:R-:W-:Y:S01]  /*1e5f0*/  PRMT R169, RZ, 0x7610, R169 ;  /* 0x00007610ffa97816 */ /* 0x000fe200000000a9 */
[----:B------:R-:W4:Y:S01]  /*1e600*/  LDL R47, [R1+0x818] ;  /* 0x00081800012f7983 */ /* 0x000f220000100800 */
[----:B--2---:R-:W-:-:S03]  /*1e610*/  @!P0 IMAD.MOV.U32 R6, RZ, RZ, R24 ;  /* 0x000000ffff068224 */ /* 0x004fc600078e0018 */
        /* <DEDUP_REMOVED lines=8> */
[----:B------:R0:W2:Y:S04]  /*1e6a0*/  @!P0 LDG.E.U16 R171, desc[UR56][R6.64] ;  /* 0x0000003806ab8981 */ /* 0x0000a8000c1e1500 */
[----:B------:R-:W2:Y:S01]  /*1e6b0*/  LDL R45, [R1+0x800] ;  /* 0x00080000012d7983 */ /* 0x000ea20000100800 */
        /* <DEDUP_REMOVED lines=12> */
[----:B---3--:R-:W-:Y:S01]  /*1e780*/  @!P0 IMAD.MOV.U32 R7, RZ, RZ, R41 ;  /* 0x000000ffff078224 */ /* 0x008fe200078e0029 */
[----:B------:R-:W-:-:S02]  /*1e790*/  PRMT R167, RZ, 0x7610, R167 ;  /* 0x00007610ffa77816 */ /* 0x000fc400000000a7 */
[----:B------:R-:W3:Y:S04]  /*1e7a0*/  LDL R41, [R1+0x7e0] ;  /* 0x0007e00001297983 */ /* 0x000ee80000100800 */
[----:B------:R4:W3:Y:S02]  /*1e7b0*/  @!P0 LDG.E.U16 R168, desc[UR56][R6.64] ;  /* 0x0000003806a88981 */ /* 0x0008e4000c1e1500 */
[----:B----4-:R-:W-:Y:S02]  /*1e7c0*/  @!P0 IMAD.MOV.U32 R6, RZ, RZ, R34 ;  /* 0x000000ffff068224 */ /* 0x010fe400078e0022 */
[----:B------:R-:W4:Y:S01]  /*1e7d0*/  LDL R34, [R1+0x804] ;  /* 0x0008040001227983 */ /* 0x000f220000100800 */
[----:B------:R-:W-:-:S03]  /*1e7e0*/  @!P0 IMAD.MOV.U32 R7, RZ, RZ, R40 ;  /* 0x000000ffff078224 */ /* 0x000fc600078e0028 */
[----:B------:R-:W3:Y:S01]  /*1e7f0*/  LDL R40, [R1+0x7e4] ;  /* 0x0007e40001287983 */ /* 0x000ee20000100800 */
[----:B------:R-:W-:-:S03]  /*1e800*/  PRMT R166, RZ, 0x7610, R166 ;  /* 0x00007610ffa67816 */ /* 0x000fc600000000a6 */
[----:B------:R2:W3:Y:S01]  /*1e810*/  @!P0 LDG.E.U16 R167, desc[UR56][R6.64] ;  /* 0x0000003806a78981 */ /* 0x0004e2000c1e1500 */
[----:B------:R-:W-:Y:S02]  /*1e820*/  PRMT R165, RZ, 0x7610, R165 ;  /* 0x00007610ffa57816 */ /* 0x000fe400000000a5 */
[----:B------:R-:W-:Y:S02]  /*1e830*/  PRMT R164, RZ, 0x7610, R164 ;  /* 0x00007610ffa47816 */ /* 0x000fe400000000a4 */
[----:B------:R-:W-:Y:S01]  /*1e840*/  PRMT R163, RZ, 0x7610, R163 ;  /* 0x00007610ffa37816 */ /* 0x000fe200000000a3 */
[----:B--2---:R-:W-:Y:S02]  /*1e850*/  @!P0 IMAD.MOV.U32 R6, RZ, RZ, R24 ;  /* 0x000000ffff068224 */ /* 0x004fe400078e0018 */
        /* <DEDUP_REMOVED lines=16> */
[----:B------:R0:W2:Y:S01]  /*1e960*/  @!P0 LDG.E.U16 R163, desc[UR56][R6.64] ;  /* 0x0000003806a38981 */ /* 0x0000a2000c1e1500 */
[----:B------:R-:W-:-:S02]  /*1e970*/  PRMT R162, RZ, 0x7610, R162 ;  /* 0x00007610ffa27816 */ /* 0x000fc400000000a2 */
[----:B------:R-:W-:Y:S01]  /*1e980*/  PRMT R161, RZ, 0x7610, R161 ;  /* 0x00007610ffa17816 */ /* 0x000fe200000000a1 */
[----:B0-----:R-:W-:Y:S01]  /*1e990*/  @!P0 IMAD.MOV.U32 R7, RZ, RZ, R60 ;  /* 0x000000ffff078224 */ /* 0x001fe200078e003c */
[----:B------:R-:W-:Y:S01]  /*1e9a0*/  PRMT R160, RZ, 0x7610, R160 ;  /* 0x00007610ffa07816 */ /* 0x000fe200000000a0 */
[----:B------:R-:W-:Y:S02]  /*1e9b0*/  @!P0 IMAD.MOV.U32 R6, RZ, RZ, R26 ;  /* 0x000000ffff068224 */ /* 0x000fe400078e001a */
[----:B------:R-:W2:Y:S04]  /*1e9c0*/  LDL R26, [R1+0x764] ;  /* 0x00076400011a7983 */ /* 0x000ea80000100800 */
[----:B------:R0:W2:Y:S02]  /*1e9d0*/  @!P0 LDG.E.U16 R162, desc[UR56][R6.64] ;  /* 0x0000003806a28981 */ /* 0x0000a4000c1e1500 */
[----:B0-----:R-:W-:-:S02]  /*1e9e0*/  @!P0 IMAD.MOV.U32 R6, RZ, RZ, R49 ;  /* 0x000000ffff068224 */ /* 0x001fc400078e0031 */
[----:B------:R-:W-:-:S05]  /*1e9f0*/  @!P0 IMAD.MOV.U32 R7, RZ, RZ, R59 ;  /* 0x000000ffff078224 */ /* 0x000fca00078e003b */
[----:B------:R0:W2:Y:S02]  /*1ea00*/  @!P0 LDG.E.U16 R161, desc[UR56][R6.64] ;  /* 0x0000003806a18981 */ /* 0x0000a4000c1e1500 */
[----:B0-----:R-:W-:Y:S02]  /*1ea10*/  @!P0 IMAD.MOV.U32 R6, RZ, RZ, R46 ;  /* 0x000000ffff068224 */ /* 0x001fe400078e002e */
[----:B------:R-:W-:-:S05]  /*1ea20*/  @!P0 IMAD.MOV.U32 R7, RZ, RZ, R47 ;  /* 0x000000ffff078224 */ /* 0x000fca00078e002f */
[----:B------:R4:W2:Y:S02]  /*1ea30*/  @!P0 LDG.E.U16 R160, desc[UR56][R6.64] ;  /* 0x0000003806a08981 */ /* 0x0008a4000c1e1500 */
[----:B----4-:R-:W-:Y:S02]  /*1ea40*/  @!P0 IMAD.MOV.U32 R6, RZ, RZ, R34 ;  /* 0x000000ffff068224 */ /* 0x010fe400078e0022 */
[----:B------:R-:W4:Y:S01]  /*1ea50*/  LDL R34, [R1+0x744] ;  /* 0x0007440001227983 */ /* 0x000f220000100800 */
[----:B------:R-:W-:Y:S01]  /*1ea60*/  PRMT R159, RZ, 0x7610, R159 ;  /* 0x00007610ff9f7816 */ /* 0x000fe2000000009f */
[----:B------:R-:W-:Y:S01]  /*1ea70*/  @!P0 IMAD.MOV.U32 R7, RZ, RZ, R45 ;  /* 0x000000ffff078224 */ /* 0x000fe200078e002d */
[----:B------:R-:W-:Y:S01]  /*1ea80*/  PRMT R158, RZ, 0x7610, R158 ;  /* 0x00007610ff9e7816 */ /* 0x000fe2000000009e */
[----:B------:R-:W4:Y:S04]  /*1ea90*/  LDL.LU R47, [R1+0x740] ;  /* 0x00074000012f7983 */ /* 0x000f280000300800 */
[----:B------:R3:W4:Y:S01]  /*1eaa0*/  @!P0 LDG.E.U16 R159, desc[UR56][R6.64] ;  /* 0x00000038069f8981 */ /* 0x000722000c1e1500 */
[----:B------:R-:W-:Y:S01]  /*1eab0*/  PRMT R157, RZ, 0x7610, R157 ;  /* 0x00007610ff9d7816 */ /* 0x000fe2000000009d */
[----:B---3--:R-:W-:-:S02]  /*1eac0*/  @!P0 IMAD.MOV.U32 R6, RZ, RZ, R40 ;  /* 0x000000ffff068224 */ /* 0x008fc400078e0028 */
[----:B------:R-:W-:-:S05]  /*1ead0*/  @!P0 IMAD.MOV.U32 R7, RZ, RZ, R41 ;  /* 0x000000ffff078224 */ /* 0x000fca00078e0029 */
[----:B------:R2:W3:Y:S01]  /*1eae0*/  @!P0 LDG.E.U16 R158, desc[UR56][R6.64] ;  /* 0x00000038069e8981 */ /* 0x0004e2000c1e1500 */
[----:B------:R-:W-:Y:S01]  /*1eaf0*/  PRMT R156, RZ, 0x7610, R156 ;  /* 0x00007610ff9c7816 */ /* 0x000fe2000000009c */
[----:B--2---:R-:W-:Y:S02]  /*1eb00*/  @!P0 IMAD.MOV.U32 R6, RZ, RZ, R24 ;  /* 0x000000ffff068224 */ /* 0x004fe400078e0018 */
[----:B------:R-:W2:Y:S01]  /*1eb10*/  LDL.LU R24, [R1+0x724] ;  /* 0x0007240001187983 */ /* 0x000ea20000300800 */
[----:B------:R-:W-:-:S05]  /*1eb20*/  @!P0 IMAD.MOV.U32 R7, RZ, RZ, R38 ;  /* 0x000000ffff078224 */ /* 0x000fca00078e0026 */
[----:B------:R0:W3:Y:S01]  /*1eb30*/  @!P0 LDG.E.U16 R157, desc[UR56][R6.64] ;  /* 0x00000038069d8981 */ /* 0x0000e2000c1e1500 */
[----:B------:R-:W-:Y:S01]  /*1eb40*/  PRMT R155, RZ, 0x7610, R155 ;  /* 0x00007610ff9b7816 */ /* 0x000fe2000000009b */
[----:B0-----:R-:W-:Y:S02]  /*1eb50*/  @!P0 IMAD.MOV.U32 R6, RZ, RZ, R25 ;  /* 0x000000ffff068224 */ /* 0x001fe400078e0019 */
[----:B------:R-:W3:Y:S04]  /*1eb60*/  LDL R25, [R1+0x6e0] ;  /* 0x0006e00001197983 */ /* 0x000ee80000100800 */
[----:B------:R-:W3:Y:S01]  /*1eb70*/  LDL.LU R41, [R1+0x720] ;  /* 0x0007200001297983 */ /* 0x000ee20000300800 */
[----:B------:R-:W-:-:S03]  /*1eb80*/  @!P0 IMAD.MOV.U32 R7, RZ, RZ, R35 ;  /* 0x000000ffff078224 */ /* 0x000fc600078e0023 */
[----:B------:R-:W3:Y:S04]  /*1eb90*/  LDL.LU R38, [R1+0x704] ;  /* 0x0007040001267983 */ /* 0x000ee80000300800 */
[----:B------:R-:W3:Y:S04]  /*1eba0*/  LDL.LU R35, [R1+0x700] ;  /* 0x0007000001237983 */ /* 0x000ee80000300800 */
[----:B------:R0:W3:Y:S02]  /*1ebb0*/  @!P0 LDG.E.U16 R156, desc[UR56][R6.64] ;  /* 0x00000038069c8981 */ /* 0x0000e4000c1e1500 */
[----:B0-----:R-:W-:-:S02]  /*1ebc0*/  @!P0 IMAD.MOV.U32 R6, RZ, RZ, R32 ;  /* 0x000000ffff068224 */ /* 0x001fc400078e0020 */
[----:B------:R-:W3:Y:S01]  /*1ebd0*/  LDL.LU R32, [R1+0x6e4] ;  /* 0x0006e40001207983 */ /* 0x000ee20000300800 */
[----:B------:R-:W-:-:S03]  /*1ebe0*/  @!P0 IMAD.MOV.U32 R7, RZ, RZ, R37 ;  /* 0x000000ffff078224 */ /* 0x000fc600078e0025 */
[----:B------:R-:W3:Y:S04]  /*1ebf0*/  LDL R62, [R1+0x7f8] ;  /* 0x0007f800013e7983 */ /* 0x000ee80000100800 */
[----:B------:R0:W3:Y:S04]  /*1ec00*/  @!P0 LDG.E.U16 R155, desc[UR56][R6.64] ;  /* 0x00000038069b8981 */ /* 0x0000e8000c1e1500 */
[----:B------:R-:W3:Y:S04]  /*1ec10*/  LDL R61, [R1+0x7fc] ;  /* 0x0007fc00013d7983 */ /* 0x000ee80000100800 */
[----:B------:R-:W3:Y:S04]  /*1ec20*/  LDL R60, [R1+0x7d8] ;  /* 0x0007d800013c7983 */ /* 0x000ee80000100800 */
[----:B------:R-:W3:Y:S04]  /*1ec30*/  LDL R45, [R1+0x7dc] ;  /* 0x0007dc00012d7983 */ /* 0x000ee80000100800 */
[----:B------:R-:W3:Y:S04]  /*1ec40*/  LDL R49, [R1+0x7b8] ;  /* 0x0007b80001317983 */ /* 0x000ee80000100800 */
[----:B------:R-:W3:Y:S01]  /*1ec50*/  LDL R46, [R1+0x7bc] ;  /* 0x0007bc00012e7983 */ /* 0x000ee20000100800 */
[----:B0-----:R-:W-:-:S03]  /*1ec60*/  @!P0 IMAD.MOV.U32 R6, RZ, RZ, R26 ;  /* 0x000000ffff068224 */ /* 0x001fc600078e001a */
[----:B------:R-:W3:Y:S01]  /*1ec70*/  LDL.LU R26, [R1+0x6c4] ;  /* 0x0006c400011a7983 */ /* 0x000ee20000300800 */
[----:B------:R-:W-:Y:S01]  /*1ec80*/  PRMT R154, RZ, 0x7610, R154 ;  /* 0x00007610ff9a7816 */ /* 0x000fe2000000009a */
[----:B------:R-:W-:Y:S02]  /*1ec90*/  @!P0 IMAD.MOV.U32 R7, RZ, RZ, R4 ;  /* 0x000000ffff078224 */ /* 0x000fe400078e0004 */
[----:B------:R0:W-:Y:S04]  /*1eca0*/  STL [R1+0x1160], R4 ;  /* 0x0011600401007387 */ /* 0x0001e80000100800 */
[----:B------:R-:W3:Y:S04]  /*1ecb0*/  LDL R40, [R1+0x798] ;  /* 0x0007980001287983 */ /* 0x000ee80000100800 */
[----:B------:R-:W3:Y:S04]  /*1ecc0*/  LDL R37, [R1+0x79c] ;  /* 0x00079c0001257983 */ /* 0x000ee80000100800 */
[----:B------:R4:W3:Y:S01]  /*1ecd0*/  @!P0 LDG.E.U16 R154, desc[UR56][R6.64] ;  /* 0x00000038069a8981 */ /* 0x0008e2000c1e1500 */
[----:B------:R-:W-:-:S02]  /*1ece0*/  PRMT R153, RZ, 0x7610, R153 ;  /* 0x00007610ff997816 */ /* 0x000fc40000000099 */
[----:B------:R-:W-:Y:S01]  /*1ecf0*/  PRMT R152, RZ, 0x7610, R152 ;  /* 0x00007610ff987816 */ /* 0x000fe20000000098 */
[----:B------:R-:W3:Y:S01]  /*1ed00*/  LDL R59, [R1+0x75c] ;  /* 0x00075c00013b7983 */ /* 0x000ee20000100800 */
[----:B----4-:R-:W-:-:S03]  /*1ed10*/  @!P0 IMAD.MOV.U32 R6, RZ, RZ, R34 ;  /* 0x000000ffff068224 */ /* 0x010fc600078e0022 */
[----:B------:R-:W4:Y:S01]  /*1ed20*/  LDL R34, [R1+0x77c] ;  /* 0x00077c0001227983 */ /* 0x000f220000100800 */
[----:B------:R-:W-:-:S05]  /*1ed30*/  @!P0 IMAD.MOV.U32 R7, RZ, RZ, R47 ;  /* 0x000000ffff078224 */ /* 0x000fca00078e002f */
[----:B------:R2:W4:Y:S01]  /*1ed40*/  @!P0 LDG.E.U16 R153, desc[UR56][R6.64] ;  /* 0x0000003806998981 */ /* 0x000522000c1e1500 */
[----:B------:R-:W-:Y:S02]  /*1ed50*/  PRMT R23, RZ, 0x7610, R23 ;  /* 0x00007610ff177816 */ /* 0x000fe40000000017 */
[----:B------:R-:W-:Y:S02]  /*1ed60*/  PRMT R22, RZ, 0x7610, R22 ;  /* 0x00007610ff167816 */ /* 0x000fe40000000016 */
[----:B------:R-:W-:Y:S02]  /*1ed70*/  PRMT R20, RZ, 0x7610, R20 ;  /* 0x00007610ff147816 */ /* 0x000fe40000000014 */
[----:B------:R-:W-:Y:S01]  /*1ed80*/  PRMT R19, RZ, 0x7610, R19 ;  /* 0x00007610ff137816 */ /* 0x000fe20000000013 */
[----:B--2---:R-:W-:Y:S01]  /*1ed90*/  @!P0 IMAD.MOV.U32 R6, RZ, RZ, R24 ;  /* 0x000000ffff068224 */ /* 0x004fe200078e0018 */
[----:B------:R-:W-:Y:S02]  /*1eda0*/  PRMT R18, RZ, 0x7610, R18 ;  /* 0x00007610ff127816 */ /* 0x000fe40000000012 */
[----:B------:R-:W-:Y:S01]  /*1edb0*/  PRMT R17, RZ, 0x7610, R17 ;  /* 0x00007610ff117816 */ /* 0x000fe20000000011 */
[----:B---3--:R-:W-:-:S05]  /*1edc0*/  @!P0 IMAD.MOV.U32 R7, RZ, RZ, R41 ;  /* 0x000000ffff078224 */ /* 0x008fca00078e0029 */
[----:B------:R1:W2:Y:S02]  /*1edd0*/  @!P0 LDG.E.U16 R152, desc[UR56][R6.64] ;  /* 0x0000003806988981 */ /* 0x0002a4000c1e1500 */
[----:B-1----:R-:W-:Y:S02]  /*1ede0*/  @!P0 IMAD.MOV.U32 R6, RZ, RZ, R38 ;  /* 0x000000ffff068224 */ /* 0x002fe400078e0026 */
[----:B------:R-:W-:-:S05]  /*1edf0*/  @!P0 IMAD.MOV.U32 R7, RZ, RZ, R35 ;  /* 0x000000ffff078224 */ /* 0x000fca00078e0023 */
[----:B------:R1:W3:Y:S02]  /*1ee00*/  @!P0 LDG.E.U16 R23, desc[UR56][R6.64] ;  /* 0x0000003806178981 */ /* 0x0002e4000c1e1500 */
[----:B-1----:R-:W-:Y:S02]  /*1ee10*/  @!P0 IMAD.MOV.U32 R7, RZ, RZ, R25 ;  /* 0x000000ffff078224 */ /* 0x002fe400078e0019 */
[----:B------:R-:W-:Y:S01]  /*1ee20*/  @!P0 IMAD.MOV.U32 R6, RZ, RZ, R32 ;  /* 0x000000ffff068224 */ /* 0x000fe200078e0020 */
[----:B------:R-:W2:Y:S04]  /*1ee30*/  LDL.LU R25, [R1+0x778] ;  /* 0x0007780001197983 */ /* 0x000ea80000300800 */
[----:B------:R1:W3:Y:S04]  /*1ee40*/  @!P0 LDG.E.U16 R22, desc[UR56][R6.64] ;  /* 0x0000003806168981 */ /* 0x0002e8000c1e1500 */
[----:B0-----:R-:W3:Y:S01]  /*1ee50*/  LDL.LU R4, [R1+0x73c] ;  /* 0x00073c0001047983 */ /* 0x001ee20000300800 */
[----:B-1----:R-:W-:-:S03]  /*1ee60*/  @!P0 IMAD.MOV.U32 R7, RZ, RZ, R3 ;  /* 0x000000ffff078224 */ /* 0x002fc600078e0003 */
[----:B------:R0:W-:Y:S01]  /*1ee70*/  STL [R1+0x10f0], R3 ;  /* 0x0010f00301007387 */ /* 0x0001e20000100800 */
[----:B------:R-:W-:Y:S01]  /*1ee80*/  PRMT R16, RZ, 0x7610, R16 ;  /* 0x00007610ff107816 */ /* 0x000fe20000000010 */
[----:B------:R-:W-:-:S05]  /*1ee90*/  @!P0 IMAD.MOV.U32 R6, RZ, RZ, R26 ;  /* 0x000000ffff068224 */ /* 0x000fca00078e001a */
[----:B------:R1:W3:Y:S02]  /*1eea0*/  @!P0 LDG.E.U16 R20, desc[UR56][R6.64] ;  /* 0x0000003806148981 */ /* 0x0002e4000c1e1500 */
[----:B-1----:R-:W-:Y:S02]  /*1eeb0*/  @!P0 IMAD.MOV.U32 R6, RZ, RZ, R61 ;  /* 0x000000ffff068224 */ /* 0x002fe400078e003d */
[----:B------:R-:W-:-:S05]  /*1eec0*/  @!P0 IMAD.MOV.U32 R7, RZ, RZ, R62 ;  /* 0x000000ffff078224 */ /* 0x000fca00078e003e */
[----:B------:R1:W3:Y:S02]  /*1eed0*/  @!P0 LDG.E.U16 R19, desc[UR56][R6.64] ;  /* 0x0000003806138981 */ /* 0x0002e4000c1e1500 */
[----:B-1----:R-:W-:Y:S02]  /*1eee0*/  @!P0 IMAD.MOV.U32 R6, RZ, RZ, R45 ;  /* 0x000000ffff068224 */ /* 0x002fe400078e002d */
[----:B------:R-:W-:Y:S01]  /*1eef0*/  @!P0 IMAD.MOV.U32 R7, RZ, RZ, R60 ;  /* 0x000000ffff078224 */ /* 0x000fe200078e003c */
[----:B------:R-:W3:Y:S04]  /*1ef00*/  LDL.LU R45, [R1+0x758] ;  /* 0x00075800012d7983 */ /* 0x000ee80000300800 */
[----:B------:R1:W3:Y:S02]  /*1ef10*/  @!P0 LDG.E.U16 R18, desc[UR56][R6.64] ;  /* 0x0000003806128981 */ /* 0x0002e4000c1e1500 */
[----:B-1----:R-:W-:-:S02]  /*1ef20*/  @!P0 IMAD.MOV.U32 R6, RZ, RZ, R46 ;  /* 0x000000ffff068224 */ /* 0x002fc400078e002e */
[----:B------:R-:W-:Y:S02]  /*1ef30*/  @!P0 IMAD.MOV.U32 R7, RZ, RZ, R49 ;  /* 0x000000ffff078224 */ /* 0x000fe400078e0031 */
[----:B------:R-:W3:Y:S04]  /*1ef40*/  LDL.LU R49, [R1+0x738] ;  /* 0x0007380001317983 */ /* 0x000ee80000300800 */
[----:B------:R1:W3:Y:S04]  /*1ef50*/  @!P0 LDG.E.U16 R17, desc[UR56][R6.64] ;  /* 0x0000003806118981 */ /* 0x0002e8000c1e1500 */
[----:B0-----:R-:W3:Y:S04]  /*1ef60*/  LDL.LU R3, [R1+0x718] ;  /* 0x0007180001037983 */ /* 0x001ee80000300800 */
[----:B------:R-:W3:Y:S01]  /*1ef70*/  LDL.LU R46, [R1+0x71c] ;  /* 0x00071c00012e7983 */ /* 0x000ee20000300800 */
[----:B-1----:R-:W-:-:S02]  /*1ef80*/  @!P0 IMAD.MOV.U32 R6, RZ, RZ, R37 ;  /* 0x000000ffff068224 */ /* 0x002fc400078e0025 */
[----:B------:R-:W-:Y:S02]  /*1ef90*/  @!P0 IMAD.MOV.U32 R7, RZ, RZ, R40 ;  /* 0x000000ffff078224 */ /* 0x000fe400078e0028 */
[----:B------:R-:W3:Y:S04]  /*1efa0*/  LDL.LU R40, [R1+0x6fc] ;  /* 0x0006fc0001287983 */ /* 0x000ee80000300800 */
[----:B------:R4:W3:Y:S04]  /*1efb0*/  @!P0 LDG.E.U16 R16, desc[UR56][R6.64] ;  /* 0x0000003806108981 */ /* 0x0008e8000c1e1500 */
[----:B------:R-:W3:Y:S01]  /*1efc0*/  LDL.LU R37, [R1+0x6f8] ;  /* 0x0006f80001257983 */ /* 0x000ee20000300800 */
[----:B----4-:R-:W-:-:S03]  /*1efd0*/  @!P0 IMAD.MOV.U32 R6, RZ, RZ, R34 ;  /* 0x000000ffff068224 */ /* 0x010fc600078e0022 */
[----:B------:R-:W4:Y:S01]  /*1efe0*/  LDL.LU R34, [R1+0x6dc] ;  /* 0x0006dc0001227983 */ /* 0x000f220000300800 */
[----:B------:R-:W0:Y:S01]  /*1eff0*/  S2R R149, SR_TID.X ;  /* 0x0000000000957919 */ /* 0x000e220000002100 */
[----:B------:R-:W-:-:S04]  /*1f000*/  SHF.R.S32.HI R150, RZ, 0x6, R150 ;  /* 0x00000006ff967819 */ /* 0x000fc80000011496 */
[----:B------:R-:W-:Y:S01]  /*1f010*/  SGXT R150, R150, 0x1 ;  /* 0x000000019696781a */ /* 0x000fe20000000200 */
[----:B0-----:R-:W-:-:S05]  /*1f020*/  IMAD.SHL.U32 R58, R149, 0x2, RZ ;  /* 0x00000002953a7824 */ /* 0x001fca00078e00ff */
[----:B------:R-:W-:-:S04]  /*1f030*/  LOP3.LUT R58, R58, 0x7e, RZ, 0xc0, !PT ;  /* 0x0000007e3a3a7812 */ /* 0x000fc800078ec0ff */
[----:B------:R-:W-:-:S04]  /*1f040*/  LOP3.LUT R58, R58, 0x90, R150, 0x78, !PT ;  /* 0x000000903a3a7812 */ /* 0x000fc800078e7896 */
[----:B------:R-:W-:-:S05]  /*1f050*/  LOP3.LUT R58, R58, 0x40, RZ, 0x3c, !PT ;  /* 0x000000403a3a7812 */ /* 0x000fca00078e3cff */
[----:B------:R0:W-:Y:S04]  /*1f060*/  STS.U16 [R58+UR6+0x200], R15 ;  /* 0x0002000f3a007988 */ /* 0x0001e80008000406 */
[----:B------:R1:W-:Y:S01]  /*1f070*/  STS.U16 [R58+UR6+0x600], R14 ;  /* 0x0006000e3a007988 */ /* 0x0003e20008000406 */
[----:B0-----:R-:W-:Y:S02]  /*1f080*/  PRMT R15, RZ, 0x7610, R15 ;  /* 0x00007610ff0f7816 */ /* 0x001fe4000000000f */
[----:B-1----:R-:W-:Y:S01]  /*1f090*/  PRMT R14, RZ, 0x7610, R14 ;  /* 0x00007610ff0e7816 */ /* 0x002fe2000000000e */
[----:B------:R0:W-:Y:S04]  /*1f0a0*/  STS.U16 [R58+UR6+0xa00], R13 ;  /* 0x000a000d3a007988 */ /* 0x0001e80008000406 */
[----:B------:R1:W-:Y:S01]  /*1f0b0*/  STS.U16 [R58+UR6+0xe00], R12 ;  /* 0x000e000c3a007988 */ /* 0x0003e20008000406 */
[----:B0-----:R-:W-:-:S02]  /*1f0c0*/  PRMT R13, RZ, 0x7610, R13 ;  /* 0x00007610ff0d7816 */ /* 0x001fc4000000000d */
[----:B-1----:R-:W-:Y:S01]  /*1f0d0*/  PRMT R12, RZ, 0x7610, R12 ;  /* 0x00007610ff0c7816 */ /* 0x002fe2000000000c */
[----:B------:R0:W-:Y:S01]  /*1f0e0*/  STS.U16 [R58+UR6+0x1200], R11 ;  /* 0x0012000b3a007988 */ /* 0x0001e20008000406 */
[----:B--2---:R-:W-:-:S05]  /*1f0f0*/  @!P0 IMAD.MOV.U32 R7, RZ, RZ, R25 ;  /* 0x000000ffff078224 */ /* 0x004fca00078e0019 */
[----:B------:R1:W2:Y:S02]  /*1f100*/  @!P0 LDG.E.U16 R15, desc[UR56][R6.64] ;  /* 0x00000038060f8981 */ /* 0x0002a4000c1e1500 */
[----:B-1----:R-:W-:Y:S02]  /*1f110*/  @!P0 IMAD.MOV.U32 R6, RZ, RZ, R59 ;  /* 0x000000ffff068224 */ /* 0x002fe400078e003b */
[----:B------:R-:W2:Y:S04]  /*1f120*/  LDL R59, [R1+0x6b8] ;  /* 0x0006b800013b7983 */ /* 0x000ea80000100800 */
[----:B---3--:R-:W-:Y:S04]  /*1f130*/  STL [R1+0x1164], R4 ;  /* 0x0011640401007387 */ /* 0x008fe80000100800 */
[----:B------:R-:W-:Y:S04]  /*1f140*/  STL [R1+0x13f0], R151 ;  /* 0x0013f09701007387 */ /* 0x000fe80000100800 */
[----:B------:R-:W-:Y:S01]  /*1f150*/  STL.64 [R1+0x13e8], R50 ;  /* 0x0013e83201007387 */ /* 0x000fe20000100a00 */
[----:B0-----:R-:W-:Y:S01]  /*1f160*/  PRMT R11, RZ, 0x7610, R11 ;  /* 0x00007610ff0b7816 */ /* 0x001fe2000000000b */
[----:B------:R-:W-:-:S05]  /*1f170*/  @!P0 IMAD.MOV.U32 R7, RZ, RZ, R45 ;  /* 0x000000ffff078224 */ /* 0x000fca00078e002d */
[----:B------:R0:W3:Y:S02]  /*1f180*/  @!P0 LDG.E.U16 R14, desc[UR56][R6.64] ;  /* 0x00000038060e8981 */ /* 0x0000e4000c1e1500 */
[----:B0-----:R-:W-:Y:S02]  /*1f190*/  @!P0 IMAD.MOV.U32 R6, RZ, RZ, R4 ;  /* 0x000000ffff068224 */ /* 0x001fe400078e0004 */
[----:B------:R-:W-:Y:S01]  /*1f1a0*/  @!P0 IMAD.MOV.U32 R7, RZ, RZ, R49 ;  /* 0x000000ffff078224 */ /* 0x000fe200078e0031 */
[----:B------:R-:W-:Y:S04]  /*1f1b0*/  STL.64 [R1+0x13e0], R48 ;  /* 0x0013e03001007387 */ /* 0x000fe80000100a00 */
[----:B------:R0:W3:Y:S04]  /*1f1c0*/  @!P0 LDG.E.U16 R13, desc[UR56][R6.64] ;  /* 0x00000038060d8981 */ /* 0x0000e8000c1e1500 */
[----:B------:R-:W-:Y:S01]  /*1f1d0*/  STL.64 [R1+0x13d8], R46 ;  /* 0x0013d82e01007387 */ /* 0x000fe20000100a00 */
[----:B0-----:R-:W-:-:S03]  /*1f1e0*/  @!P0 IMAD.MOV.U32 R6, RZ, RZ, R46 ;  /* 0x000000ffff068224 */ /* 0x001fc600078e002e */
[----:B------:R-:W-:Y:S01]  /*1f1f0*/  STL.64 [R1+0x13d0], R44 ;  /* 0x0013d02c01007387 */ /* 0x000fe20000100a00 */
[----:B------:R-:W-:-:S03]  /*1f200*/  @!P0 IMAD.MOV.U32 R7, RZ, RZ, R3 ;  /* 0x000000ffff078224 */ /* 0x000fc600078e0003 */
[----:B------:R-:W-:Y:S04]  /*1f210*/  STL.64 [R1+0x13c8], R42 ;  /* 0x0013c82a01007387 */ /* 0x000fe80000100a00 */
[----:B------:R-:W-:Y:S04]  /*1f220*/  STL.64 [R1+0x13c0], R40 ;  /* 0x0013c02801007387 */ /* 0x000fe80000100a00 */
[----:B------:R-:W-:Y:S04]  /*1f230*/  STL.64 [R1+0x13b8], R38 ;  /* 0x0013b82601007387 */ /* 0x000fe80000100a00 */
[----:B------:R0:W3:Y:S04]  /*1f240*/  @!P0 LDG.E.U16 R12, desc[UR56][R6.64] ;  /* 0x00000038060c8981 */ /* 0x0000e8000c1e1500 */
[----:B------:R-:W-:Y:S01]  /*1f250*/  STL.64 [R1+0x13b0], R36 ;  /* 0x0013b02401007387 */ /* 0x000fe20000100a00 */
[----:B0-----:R-:W-:-:S02]  /*1f260*/  @!P0 IMAD.MOV.U32 R6, RZ, RZ, R40 ;  /* 0x000000ffff068224 */ /* 0x001fc400078e0028 */
[----:B------:R-:W-:-:S05]  /*1f270*/  @!P0 IMAD.MOV.U32 R7, RZ, RZ, R37 ;  /* 0x000000ffff078224 */ /* 0x000fca00078e0025 */
[----:B------:R0:W3:Y:S02]  /*1f280*/  @!P0 LDG.E.U16 R11, desc[UR56][R6.64] ;  /* 0x00000038060b8981 */ /* 0x0000e4000c1e1500 */
[----:B0-----:R-:W-:Y:S02]  /*1f290*/  @!P0 IMAD.MOV.U32 R7, RZ, RZ, R0 ;  /* 0x000000ffff078224 */ /* 0x001fe400078e0000 */
[----:B----4-:R-:W-:Y:S04]  /*1f2a0*/  STL.64 [R1+0x13a8], R34 ;  /* 0x0013a82201007387 */ /* 0x010fe80000100a00 */
[----:B------:R-:W-:Y:S04]  /*1f2b0*/  STL.64 [R1+0x13a0], R32 ;  /* 0x0013a02001007387 */ /* 0x000fe80000100a00 */
[----:B------:R-:W-:Y:S04]  /*1f2c0*/  STL.64 [R1+0x1398], R30 ;  /* 0x0013981e01007387 */ /* 0x000fe80000100a00 */
[----:B------:R-:W-:Y:S04]  /*1f2d0*/  STL.64 [R1+0x1390], R28 ;  /* 0x0013901c01007387 */ /* 0x000fe80000100a00 */
[----:B------:R-:W-:Y:S04]  /*1f2e0*/  STL.64 [R1+0x1388], R26 ;  /* 0x0013881a01007387 */ /* 0x000fe80000100a00 */
[----:B------:R-:W-:Y:S04]  /*1f2f0*/  STL.64 [R1+0x1380], R24 ;  /* 0x0013801801007387 */ /* 0x000fe80000100a00 */
[----:B------:R0:W-:Y:S04]  /*1f300*/  STL [R1+0x10f4], R0 ;  /* 0x0010f40001007387 */ /* 0x0001e80000100800 */
[----:B0-----:R-:W4:Y:S04]  /*1f310*/  LDL.LU R0, [R1+0x6bc] ;  /* 0x0006bc0001007983 */ /* 0x001f280000300800 */
        /* <DEDUP_REMOVED lines=38> */
[----:B------:R-:W-:-:S03]  /*1f580*/  IMAD.SHL.U32 R4, R149, 0x2, RZ ;  /* 0x0000000295047824 */ /* 0x000fc600078e00ff */
[----:B------:R-:W-:Y:S04]  /*1f590*/  STS.U16 [R58+UR6+0xae00], R179 ;  /* 0x00ae00b33a007988 */ /* 0x000fe80008000406 */
[----:B------:R-:W-:Y:S04]  /*1f5a0*/  STS.U16 [R58+UR6+0xb200], R177 ;  /* 0x00b200b13a007988 */ /* 0x000fe80008000406 */
[----:B------:R-:W-:Y:S04]  /*1f5b0*/  STS.U16 [R58+UR6+0xb600], R175 ;  /* 0x00b600af3a007988 */ /* 0x000fe80008000406 */
[----:B------:R-:W-:Y:S04]  /*1f5c0*/  STS.U16 [R58+UR6+0xba00], R173 ;  /* 0x00ba00ad3a007988 */ /* 0x000fe80008000406 */
[----:B------:R-:W-:Y:S01]  /*1f5d0*/  STS.U16 [R58+UR6+0xbe00], R171 ;  /* 0x00be00ab3a007988 */ /* 0x000fe20008000406 */
[----:B------:R-:W-:-:S03]  /*1f5e0*/  LOP3.LUT R4, R4, 0x7e, RZ, 0xc0, !PT ;  /* 0x0000007e04047812 */ /* 0x000fc600078ec0ff */
[----:B------:R-:W-:Y:S04]  /*1f5f0*/  STS.U16 [R58+UR6+0xc200], R169 ;  /* 0x00c200a93a007988 */ /* 0x000fe80008000406 */
[----:B------:R-:W-:Y:S04]  /*1f600*/  STS.U16 [R58+UR6+0xc600], R167 ;  /* 0x00c600a73a007988 */ /* 0x000fe80008000406 */
[----:B------:R-:W-:Y:S04]  /*1f610*/  STS.U16 [R58+UR6+0xca00], R165 ;  /* 0x00ca00a53a007988 */ /* 0x000fe80008000406 */
[----:B------:R-:W-:Y:S01]  /*1f620*/  STS.U16 [R58+UR6+0xce00], R163 ;  /* 0x00ce00a33a007988 */ /* 0x000fe20008000406 */
[----:B------:R-:W-:-:S03]  /*1f630*/  LOP3.LUT R4, R4, 0x90, R150, 0x78, !PT ;  /* 0x0000009004047812 */ /* 0x000fc600078e7896 */
[----:B------:R-:W-:Y:S04]  /*1f640*/  STS.U16 [R58+UR6+0xd200], R161 ;  /* 0x00d200a13a007988 */ /* 0x000fe80008000406 */
[----:B------:R-:W-:Y:S04]  /*1f650*/  STS.U16 [R58+UR6+0xd600], R159 ;  /* 0x00d6009f3a007988 */ /* 0x000fe80008000406 */
[----:B------:R-:W-:Y:S04]  /*1f660*/  STS.U16 [R58+UR6+0xda00], R158 ;  /* 0x00da009e3a007988 */ /* 0x000fe80008000406 */
[----:B------:R-:W-:Y:S01]  /*1f670*/  STS.U16 [R58+UR6+0xde00], R157 ;  /* 0x00de009d3a007988 */ /* 0x000fe20008000406 */
[----:B------:R-:W-:-:S03]  /*1f680*/  LOP3.LUT R4, R4, 0x60, RZ, 0x3c, !PT ;  /* 0x0000006004047812 */ /* 0x000fc600078e3cff */
[----:B------:R-:W-:Y:S01]  /*1f690*/  STS.U16 [R58+UR6+0xe200], R156 ;  /* 0x00e2009c3a007988 */ /* 0x000fe20008000406 */
[----:B------:R-:W-:-:S03]  /*1f6a0*/  @!P0 IMAD.MOV.U32 R6, RZ, RZ, R34 ;  /* 0x000000ffff068224 */ /* 0x000fc600078e0022 */
[----:B------:R-:W-:Y:S04]  /*1f6b0*/  STS.U16 [R58+UR6+0xe600], R155 ;  /* 0x00e6009b3a007988 */ /* 0x000fe80008000406 */
[----:B------:R-:W-:Y:S04]  /*1f6c0*/  STS.U16 [R58+UR6+0xea00], R154 ;  /* 0x00ea009a3a007988 */ /* 0x000fe80008000406 */
[----:B------:R-:W-:Y:S04]  /*1f6d0*/  STS.U16 [R58+UR6+0xee00], R153 ;  /* 0x00ee00993a007988 */ /* 0x000fe80008000406 */
[----:B------:R-:W-:Y:S04]  /*1f6e0*/  STS.U16 [R58+UR6+0xf200], R152 ;  /* 0x00f200983a007988 */ /* 0x000fe80008000406 */
[----:B------:R-:W-:Y:S01]  /*1f6f0*/  STS.U16 [R58+UR6+0xf600], R23 ;  /* 0x00f600173a007988 */ /* 0x000fe20008000406 */
[----:B0-----:R-:W-:-:S03]  /*1f700*/  PRMT R10, RZ, 0x7610, R10 ;  /* 0x00007610ff0a7816 */ /* 0x001fc6000000000a */
        /* <DEDUP_REMOVED lines=8> */
[----:B------:R2:W3:Y:S02]  /*1f790*/  @!P0 LDG.E.U16 R10, desc[UR56][R6.64] ;  /* 0x00000038060a8981 */ /* 0x0004e4000c1e1500 */
[----:B--2---:R-:W-:-:S02]  /*1f7a0*/  @!P0 IMAD.MOV.U32 R7, RZ, RZ, R59 ;  /* 0x000000ffff078224 */ /* 0x004fc400078e003b */
[----:B----4-:R-:W-:Y:S04]  /*1f7b0*/  STL [R1+0x10f8], R0 ;  /* 0x0010f80001007387 */ /* 0x010fe80000100800 */
[----:B------:R-:W2:Y:S04]  /*1f7c0*/  LDL.LU.64 R24, [R1+0x200] ;  /* 0x0002000001187983 */ /* 0x000ea80000300a00 */
[----:B------:R-:W4:Y:S04]  /*1f7d0*/  LDL.LU.64 R26, [R1+0x208] ;  /* 0x00020800011a7983 */ /* 0x000f280000300a00 */
        /* <DEDUP_REMOVED lines=12> */
[----:B0-----:R-:W2:Y:S04]  /*1f8a0*/  LDL.LU.64 R52, [R1+0x270] ;  /* 0x0002700001347983 */ /* 0x001ea80000300a00 */
        /* <DEDUP_REMOVED lines=27> */
[----:B------:R-:W3:Y:S04]  /*1fa60*/  LDL.LU.64 R108, [R1+0x350] ;  /* 0x00035000016c7983 */ /* 0x000ee80000300a00 */
        /* <DEDUP_REMOVED lines=47> */
[----:B------:R-:W-:-:S03]  /*1fd60*/  PRMT R5, RZ, 0x7610, R5 ;  /* 0x00007610ff057816 */ /* 0x000fc60000000005 */
[----:B------:R-:W-:Y:S01]  /*1fd70*/  STS.U16 [R4+UR6+0x8300], R200 ;  /* 0x008300c804007988 */ /* 0x000fe20008000406 */
[----:B------:R-:W-:-:S03]  /*1fd80*/  @!P0 IMAD.MOV.U32 R6, RZ, RZ, R0 ;  /* 0x000000ffff068224 */ /* 0x000fc600078e0000 */
        /* <DEDUP_REMOVED lines=8> */
[----:B------:R-:W2:Y:S04]  /*1fe10*/  @!P0 LDG.E.U16 R5, desc[UR56][R6.64] ;  /* 0x0000003806058981 */ /* 0x000ea8000c1e1500 */
        /* <DEDUP_REMOVED lines=12> */
[----:B---3--:R-:W-:Y:S04]  /*1fee0*/  STL.64 [R1+0x15f0], R150 ;  /* 0x0015f09601007387 */ /* 0x008fe80000100a00 */
[----:B----4-:R-:W-:Y:S04]  /*1fef0*/  STL.64 [R1+0x15e8], R148 ;  /* 0x0015e89401007387 */ /* 0x010fe80000100a00 */
[----:B--2---:R-:W-:Y:S04]  /*1ff00*/  STL.64 [R1+0x15e0], R146 ;  /* 0x0015e09201007387 */ /* 0x004fe80000100a00 */
        /* <DEDUP_REMOVED lines=18> */
[----:B------:R0:W-:Y:S04]  /*20030*/  STL.64 [R1+0x1548], R108 ;  /* 0x0015486c01007387 */ /* 0x0001e80000100a00 */
[----:B0-----:R-:W2:Y:S04]  /*20040*/  LDL.LU.64 R108, [R1+0x400] ;  /* 0x00040000016c7983 */ /* 0x001ea80000300a00 */
[----:B------:R-:W2:Y:S04]  /*20050*/  LDL.LU.64 R110, [R1+0x408] ;  /* 0x00040800016e7983 */ /* 0x000ea80000300a00 */
        /* <DEDUP_REMOVED lines=73> */
[----:B------:R0:W-:Y:S06]  /*204f0*/  MEMBAR.ALL.CTA ;  /* 0x0000000000007992 */ /* 0x0001ec0000008000 */
[----:B0-----:R-:W0:Y:S02]  /*20500*/  FENCE.VIEW.ASYNC.S ;  /* 0x00000000000073c6 */ /* 0x001e240000000000 */
[----:B0-----:R-:W-:Y:S06]  /*20510*/  BAR.SYNC.DEFER_BLOCKING 0x0 ;  /* 0x0000000000007b1d */ /* 0x001fec0000010000 */
[----:B--2---:R-:W-:-:S06]  /*20520*/  WARPGROUP.ARRIVE ;  /* 0x00000000000079c5 */ /* 0x004fcc0000000000 */
[----:B------:R-:W-:Y:S03]  /*20530*/  HGMMA.64x256x16.F32 R108, gdesc[UR36].tnspA, R108, gsb0 ;  /* 0x23e00000246c79f0 */ /* 0x000fe6000800086c */
[----:B------:R-:W-:Y:S02]  /*20540*/  WARPGROUP.DEPBAR.LE gsb0, 0x0 ;  /* 0x00008000000079c5 */ /* 0x000fe40000010000 */
[----:B------:R-:W-:-:S15]  /*20550*/  WARPGROUP.ARRIVE ;  /* 0x00000000000079c5 */ /* 0x000fde0000000000 */
[----:B------:R-:W-:-:S08]  /*20560*/  NOP ;  /* 0x0000000000007918 */ /* 0x000fd00000000000 */
[----:B------:R-:W-:Y:S03]  /*20570*/  HGMMA.64x256x16.F32 R108, gdesc[UR16].tnspA, R108, gsb0 ;  /* 0x23e00000106c79f0 */ /* 0x000fe6000800086c */
[----:B------:R-:W-:Y:S02]  /*20580*/  WARPGROUP.DEPBAR.LE gsb0, 0x0 ;  /* 0x00008000000079c5 */ /* 0x000fe40000010000 */
[----:B------:R-:W-:-:S15]  /*20590*/  WARPGROUP.ARRIVE ;  /* 0x00000000000079c5 */ /* 0x000fde0000000000 */
[----:B------:R-:W-:-:S08]  /*205a0*/  NOP ;  /* 0x0000000000007918 */ /* 0x000fd00000000000 */
[----:B------:R-:W-:Y:S01]  /*205b0*/  HGMMA.64x256x16.F32 R108, gdesc[UR20].tnspA, R108, gsb0 ;  /* 0x23e00000146c79f0 */ /* 0x000fe2000800086c */
        /* <DEDUP_REMOVED lines=25> */
[----:B------:R-:W-:-:S02]  /*20750*/  WARPGROUP.DEPBAR.LE gsb0, 0x0 ;  /* 0x00008000000079c5 */ /* 0x000fc40000010000 */
[----:B------:R-:W-:-:S06]  /*20760*/  WARPGROUP.ARRIVE ;  /* 0x00000000000079c5 */ /* 0x000fcc0000000000 */
        /* <DEDUP_REMOVED lines=18> */
[----:B------:R-:W-:-:S03]  /*20890*/  WARPGROUP.DEPBAR.LE gsb0, 0x0 ;  /* 0x00008000000079c5 */ /* 0x000fc60000010000 */
        /* <DEDUP_REMOVED lines=22> */
[----:B------:R1:W-:Y:S04]  /*20a00*/  STL.64 [R1+0x4b0], R152 ;  /* 0x0004b09801007387 */ /* 0x0003e80000100a00 */
        /* <DEDUP_REMOVED lines=55> */
[----:B------:R-:W2:Y:S01]  /*20d80*/  LDL.LU.64 R122, [R1+0x1580] ;  /* 0x00158000017a7983 */ /* 0x000ea20000300a00 */
[----:B------:R-:W-:-:S03]  /*20d90*/  IMAD.MOV.U32 R252, RZ, RZ, R112 ;  /* 0x000000fffffc7224 */ /* 0x000fc600078e0070 */
        /* <DEDUP_REMOVED lines=53> */
[----:B------:R-:W-:Y:S01]  /*210f0*/  UMOV UR8, UR36 ;  /* 0x0000002400087c82 */ /* 0x000fe20008000000 */
[----:B------:R-:W-:Y:S01]  /*21100*/  UMOV UR9, UR37 ;  /* 0x0000002500097c82 */ /* 0x000fe20008000000 */
[----:B------:R-:W-:Y:S01]  /*21110*/  UMOV UR40, UR16 ;  /* 0x0000001000287c82 */ /* 0x000fe20008000000 */
[----:B------:R-:W-:Y:S01]  /*21120*/  UMOV UR41, UR17 ;  /* 0x0000001100297c82 */ /* 0x000fe20008000000 */
[----:B--2---:R-:W-:-:S06]  /*21130*/  WARPGROUP.ARRIVE ;  /* 0x00000000000079c5 */ /* 0x004fcc0000000000 */
[----:B------:R-:W-:Y:S01]  /*21140*/  HGMMA.64x256x16.F32 R24, gdesc[UR8].tnspA, R24, gsb0 ;  /* 0x23e00000081879f0 */ /* 0x000fe20008000818 */
[----:B------:R-:W-:Y:S01]  /*21150*/  UMOV UR44, UR20 ;  /* 0x00000014002c7c82 */ /* 0x000fe20008000000 */
[----:B------:R-:W-:Y:S01]  /*21160*/  UMOV UR45, UR21 ;  /* 0x00000015002d7c82 */ /* 0x000fe20008000000 */
[----:B------:R-:W-:Y:S02]  /*21170*/  WARPGROUP.DEPBAR.LE gsb0, 0x0 ;  /* 0x00008000000079c5 */ /* 0x000fe40000010000 */
[----:B------:R-:W-:-:S15]  /*21180*/  WARPGROUP.ARRIVE ;  /* 0x00000000000079c5 */ /* 0x000fde0000000000 */
[----:B------:R-:W-:-:S08]  /*21190*/  NOP ;  /* 0x0000000000007918 */ /* 0x000fd00000000000 */
[----:B------:R-:W-:Y:S01]  /*211a0*/  HGMMA.64x256x16.F32 R24, gdesc[UR40].tnspA, R24, gsb0 ;  /* 0x23e00000281879f0 */ /* 0x000fe20008000818 */
[----:B------:R-:W-:Y:S01]  /*211b0*/  UMOV UR12, UR24 ;  /* 0x00000018000c7c82 */ /* 0x000fe20008000000 */
[----:B------:R-:W-:Y:S01]  /*211c0*/  UMOV UR13, UR25 ;  /* 0x00000019000d7c82 */ /* 0x000fe20008000000 */
[----:B------:R-:W-:Y:S02]  /*211d0*/  WARPGROUP.DEPBAR.LE gsb0, 0x0 ;  /* 0x00008000000079c5 */ /* 0x000fe40000010000 */
[----:B------:R-:W-:-:S15]  /*211e0*/  WARPGROUP.ARRIVE ;  /* 0x00000000000079c5 */ /* 0x000fde0000000000 */
[----:B------:R-:W-:-:S08]  /*211f0*/  NOP ;  /* 0x0000000000007918 */ /* 0x000fd00000000000 */
[----:B------:R-:W-:Y:S01]  /*21200*/  HGMMA.64x256x16.F32 R24, gdesc[UR44].tnspA, R24, gsb0 ;  /* 0x23e000002c1879f0 */ /* 0x000fe20008000818 */
[----:B------:R-:W-:Y:S01]  /*21210*/  IMAD.MOV.U32 R20, RZ, RZ, R204 ;  /* 0x000000ffff147224 */ /* 0x000fe200078e00cc */
[----:B------:R-:W-:Y:S01]  /*21220*/  STL [R1+0x1124], R236 ;  /* 0x001124ec01007387 */ /* 0x000fe20000100800 */
[----:B------:R-:W-:Y:S02]  /*21230*/  IMAD.MOV.U32 R16, RZ, RZ, R208 ;  /* 0x000000ffff107224 */ /* 0x000fe400078e00d0 */
[----:B------:R-:W-:Y:S01]  /*21240*/  IMAD.MOV.U32 R17, RZ, RZ, R210 ;  /* 0x000000ffff117224 */ /* 0x000fe200078e00d2 */
[----:B------:R-:W-:Y:S01]  /*21250*/  STL [R1+0x1120], R244 ;  /* 0x001120f401007387 */ /* 0x000fe20000100800 */
[----:B------:R-:W-:-:S03]  /*21260*/  IMAD.MOV.U32 R12, RZ, RZ, R212 ;  /* 0x000000ffff0c7224 */ /* 0x000fc600078e00d4 */
[----:B------:R-:W-:Y:S01]  /*21270*/  STL [R1+0x111c], R237 ;  /* 0x00111ced01007387 */ /* 0x000fe20000100800 */
[----:B------:R-:W-:-:S03]  /*21280*/  IMAD.MOV.U32 R13, RZ, RZ, R214 ;  /* 0x000000ffff0d7224 */ /* 0x000fc600078e00d6 */
[----:B------:R-:W-:Y:S01]  /*21290*/  STL [R1+0x1118], R245 ;  /* 0x001118f501007387 */ /* 0x000fe20000100800 */
[----:B------:R-:W-:-:S03]  /*212a0*/  IMAD.MOV.U32 R5, RZ, RZ, R222 ;  /* 0x000000ffff057224 */ /* 0x000fc600078e00de */
[----:B------:R-:W-:Y:S04]  /*212b0*/  STL [R1+0x1114], R252 ;  /* 0x001114fc01007387 */ /* 0x000fe80000100800 */
[----:B------:R-:W-:Y:S04]  /*212c0*/  STL [R1+0x1110], R20 ;  /* 0x0011101401007387 */ /* 0x000fe80000100800 */
[----:B------:R-:W-:Y:S04]  /*212d0*/  STL [R1+0x110c], R16 ;  /* 0x00110c1001007387 */ /* 0x000fe80000100800 */
[----:B------:R-:W-:Y:S04]  /*212e0*/  STL [R1+0x1108], R17 ;  /* 0x0011081101007387 */ /* 0x000fe80000100800 */
[----:B------:R-:W-:Y:S04]  /*212f0*/  STL [R1+0x1104], R12 ;  /* 0x0011040c01007387 */ /* 0x000fe80000100800 */
[----:B------:R-:W-:Y:S04]  /*21300*/  STL [R1+0x1100], R13 ;  /* 0x0011000d01007387 */ /* 0x000fe80000100800 */
[----:B------:R-:W-:Y:S01]  /*21310*/  STL [R1+0x10fc], R5 ;  /* 0x0010fc0501007387 */ /* 0x000fe20000100800 */
[----:B------:R-:W-:-:S02]  /*21320*/  WARPGROUP.DEPBAR.LE gsb0, 0x0 ;  /* 0x00008000000079c5 */ /* 0x000fc40000010000 */
[----:B------:R-:W-:-:S06]  /*21330*/  WARPGROUP.ARRIVE ;  /* 0x00000000000079c5 */ /* 0x000fcc0000000000 */
[----:B------:R-:W-:Y:S03]  /*21340*/  HGMMA.64x256x16.F32 R24, gdesc[UR12].tnspA, R24, gsb0 ;  /* 0x23e000000c1879f0 */ /* 0x000fe60008000818 */
[----:B------:R-:W-:Y:S02]  /*21350*/  WARPGROUP.DEPBAR.LE gsb0, 0x0 ;  /* 0x00008000000079c5 */ /* 0x000fe40000010000 */
        /* <DEDUP_REMOVED lines=61> */
[----:B-1----:R-:W-:-:S03]  /*21730*/  IMAD.MOV.U32 R153, RZ, RZ, R50 ;  /* 0x000000ffff997224 */ /* 0x002fc600078e0032 */
[----:B------:R-:W-:Y:S01]  /*21740*/  STL.64 [R1+0x3e8], R146 ;  /* 0x0003e89201007387 */ /* 0x000fe20000100a00 */
[----:B------:R-:W-:-:S03]  /*21750*/  IMAD.MOV.U32 R152, RZ, RZ, R48 ;  /* 0x000000ffff987224 */ /* 0x000fc600078e0030 */
[----:B------:R-:W-:Y:S04]  /*21760*/  STL.64 [R1+0x3f0], R148 ;  /* 0x0003f09401007387 */ /* 0x000fe80000100a00 */
[----:B------:R0:W-:Y:S04]  /*21770*/  STL.64 [R1+0x3f8], R150 ;  /* 0x0003f89601007387 */ /* 0x0001e80000100a00 */
[----:B0-----:R-:W2:Y:S04]  /*21780*/  LDL.LU R151, [R1+0x13f0] ;  /* 0x0013f00001977983 */ /* 0x001ea80000300800 */
[----:B------:R-:W3:Y:S04]  /*21790*/  LDL.LU.64 R50, [R1+0x13e8] ;  /* 0x0013e80001327983 */ /* 0x000ee80000300a00 */
[----:B------:R-:W4:Y:S04]  /*217a0*/  LDL.LU.64 R48, [R1+0x13e0] ;  /* 0x0013e00001307983 */ /* 0x000f280000300a00 */
        /* <DEDUP_REMOVED lines=12> */
[----:B------:R-:W-:-:S02]  /*21870*/  IMAD.MOV.U32 R225, RZ, RZ, R123 ;  /* 0x000000ffffe17224 */ /* 0x000fc400078e007b */
[----:B------:R-:W-:Y:S02]  /*21880*/  IMAD.MOV.U32 R226, RZ, RZ, R124 ;  /* 0x000000ffffe27224 */ /* 0x000fe400078e007c */
[----:B------:R-:W-:Y:S02]  /*21890*/  IMAD.MOV.U32 R227, RZ, RZ, R125 ;  /* 0x000000ffffe37224 */ /* 0x000fe400078e007d */
[----:B------:R-:W-:Y:S01]  /*218a0*/  IMAD.MOV.U32 R228, RZ, RZ, R126 ;  /* 0x000000ffffe47224 */ /* 0x000fe200078e007e */
[----:B------:R-:W-:Y:S01]  /*218b0*/  STL [R1+0x1170], R225 ;  /* 0x001170e101007387 */ /* 0x000fe20000100800 */
[----:B------:R-:W-:Y:S02]  /*218c0*/  IMAD.MOV.U32 R229, RZ, RZ, R127 ;  /* 0x000000ffffe57224 */ /* 0x000fe400078e007f */
[----:B------:R-:W-:Y:S01]  /*218d0*/  IMAD.MOV.U32 R230, RZ, RZ, R128 ;  /* 0x000000ffffe67224 */ /* 0x000fe200078e0080 */
[----:B------:R-:W-:Y:S01]  /*218e0*/  STL [R1+0x116c], R226 ;  /* 0x00116ce201007387 */ /* 0x000fe20000100800 */
[----:B------:R-:W-:-:S02]  /*218f0*/  IMAD.MOV.U32 R231, RZ, RZ, R129 ;  /* 0x000000ffffe77224 */ /* 0x000fc400078e0081 */
[----:B------:R-:W-:Y:S01]  /*21900*/  IMAD.MOV.U32 R232, RZ, RZ, R130 ;  /* 0x000000ffffe87224 */ /* 0x000fe200078e0082 */
[----:B------:R-:W-:Y:S01]  /*21910*/  STL [R1+0x1168], R227 ;  /* 0x001168e301007387 */ /* 0x000fe20000100800 */
[----:B------:R-:W-:Y:S02]  /*21920*/  IMAD.MOV.U32 R233, RZ, RZ, R131 ;  /* 0x000000ffffe97224 */ /* 0x000fe400078e0083 */
[----:B------:R-:W-:Y:S01]  /*21930*/  IMAD.MOV.U32 R234, RZ, RZ, R132 ;  /* 0x000000ffffea7224 */ /* 0x000fe200078e0084 */
[----:B------:R-:W-:Y:S01]  /*21940*/  STL [R1+0x115c], R228 ;  /* 0x00115ce401007387 */ /* 0x000fe20000100800 */
[----:B------:R-:W-:-:S03]  /*21950*/  IMAD.MOV.U32 R235, RZ, RZ, R133 ;  /* 0x000000ffffeb7224 */ /* 0x000fc600078e0085 */
[----:B------:R-:W-:Y:S04]  /*21960*/  STL [R1+0x1158], R229 ;  /* 0x001158e501007387 */ /* 0x000fe80000100800 */
[----:B------:R-:W-:Y:S04]  /*21970*/  STL [R1+0x1154], R230 ;  /* 0x001154e601007387 */ /* 0x000fe80000100800 */
[----:B------:R-:W-:Y:S01]  /*21980*/  STL [R1+0x1150], R231 ;  /* 0x001150e701007387 */ /* 0x000fe20000100800 */
[----:B------:R-:W-:-:S03]  /*21990*/  IMAD.MOV.U32 R10, RZ, RZ, R3 ;  /* 0x000000ffff0a7224 */ /* 0x000fc600078e0003 */
[----:B------:R-:W-:Y:S04]  /*219a0*/  STL [R1+0x114c], R232 ;  /* 0x00114ce801007387 */ /* 0x000fe80000100800 */
[----:B------:R-:W-:Y:S04]  /*219b0*/  STL [R1+0x1148], R233 ;  /* 0x001148e901007387 */ /* 0x000fe80000100800 */
[----:B------:R-:W-:Y:S04]  /*219c0*/  STL [R1+0x1144], R234 ;  /* 0x001144ea01007387 */ /* 0x000fe80000100800 */
[----:B------:R3:W-:Y:S01]  /*219d0*/  STL [R1+0x1140], R235 ;  /* 0x001140eb01007387 */ /* 0x0007e20000100800 */
[----:B------:R-:W-:-:S02]  /*219e0*/  IMAD.MOV.U32 R155, RZ, RZ, R53 ;  /* 0x000000ffff9b7224 */ /* 0x000fc400078e0035 */
[----:B------:R-:W-:Y:S02]  /*219f0*/  IMAD.MOV.U32 R154, RZ, RZ, R52 ;  /* 0x000000ffff9a7224 */ /* 0x000fe400078e0034 */
[----:B------:R-:W-:Y:S02]  /*21a00*/  IMAD.MOV.U32 R157, RZ, RZ, R55 ;  /* 0x000000ffff9d7224 */ /* 0x000fe400078e0037 */
[----:B------:R-:W-:Y:S02]  /*21a10*/  IMAD.MOV.U32 R156, RZ, RZ, R54 ;  /* 0x000000ffff9c7224 */ /* 0x000fe400078e0036 */
[----:B------:R-:W-:Y:S02]  /*21a20*/  IMAD.MOV.U32 R159, RZ, RZ, R57 ;  /* 0x000000ffff9f7224 */ /* 0x000fe400078e0039 */
[----:B------:R-:W-:Y:S02]  /*21a30*/  IMAD.MOV.U32 R158, RZ, RZ, R56 ;  /* 0x000000ffff9e7224 */ /* 0x000fe400078e0038 */
        /* <DEDUP_REMOVED lines=71> */
[----:B---3--:R-:W-:Y:S02]  /*21eb0*/  IMAD.MOV.U32 R235, RZ, RZ, R51 ;  /* 0x000000ffffeb7224 */ /* 0x008fe400078e0033 */
[----:B------:R-:W-:-:S02]  /*21ec0*/  IMAD.MOV.U32 R234, RZ, RZ, R50 ;  /* 0x000000ffffea7224 */ /* 0x000fc400078e0032 */
[----:B----4-:R-:W-:Y:S02]  /*21ed0*/  IMAD.MOV.U32 R233, RZ, RZ, R49 ;  /* 0x000000ffffe97224 */ /* 0x010fe400078e0031 */
[----:B------:R-:W-:Y:S02]  /*21ee0*/  IMAD.MOV.U32 R232, RZ, RZ, R48 ;  /* 0x000000ffffe87224 */ /* 0x000fe400078e0030 */
[----:B--2---:R-:W-:Y:S02]  /*21ef0*/  IMAD.MOV.U32 R231, RZ, RZ, R47 ;  /* 0x000000ffffe77224 */ /* 0x004fe400078e002f */
        /* <DEDUP_REMOVED lines=23> */
[----:B------:R-:W2:Y:S04]  /*22070*/  LDL.LU.64 R24, [R1] ;  /* 0x0000000001187983 */ /* 0x000ea80000300a00 */
        /* <DEDUP_REMOVED lines=82> */
[----:B------:R-:W-:Y:S04]  /*225a0*/  STL [R1+0x113c], R240 ;  /* 0x00113cf001007387 */ /* 0x000fe80000100800 */
[----:B------:R-:W-:Y:S04]  /*225b0*/  STL [R1+0x1138], R241 ;  /* 0x001138f101007387 */ /* 0x000fe80000100800 */
[----:B------:R-:W-:Y:S04]  /*225c0*/  STL [R1+0x1134], R242 ;  /* 0x001134f201007387 */ /* 0x000fe80000100800 */
[----:B------:R0:W-:Y:S04]  /*225d0*/  STL [R1+0x1130], R243 ;  /* 0x001130f301007387 */ /* 0x0001e80000100800 */
[----:B------:R1:W-:Y:S04]  /*225e0*/  STL [R1+0x112c], R248 ;  /* 0x00112cf801007387 */ /* 0x0003e80000100800 */
[----:B------:R-:W-:Y:S01]  /*225f0*/  STL [R1+0x1128], R249 ;  /* 0x001128f901007387 */ /* 0x000fe20000100800 */
[----:B------:R-:W-:-:S02]  /*22600*/  WARPGROUP.DEPBAR.LE gsb0, 0x0 ;  /* 0x00008000000079c5 */ /* 0x000fc40000010000 */
[----:B------:R-:W-:-:S06]  /*22610*/  WARPGROUP.ARRIVE ;  /* 0x00000000000079c5 */ /* 0x000fcc0000000000 */
[----:B------:R-:W-:Y:S01]  /*22620*/  HGMMA.64x256x16.F32 R24, gdesc[UR32].tnspA, R24, gsb0 ;  /* 0x23e00000201879f0 */ /* 0x000fe20008000818 */
[----:B------:R-:W-:Y:S02]  /*22630*/  IMAD.MOV.U32 R16, RZ, RZ, R250 ;  /* 0x000000ffff107224 */ /* 0x000fe400078e00fa */
[----:B0-----:R-:W-:Y:S02]  /*22640*/  IMAD.MOV.U32 R243, RZ, RZ, R251 ;  /* 0x000000fffff37224 */ /* 0x001fe400078e00fb */
        /* <DEDUP_REMOVED lines=9> */
[----:B-1----:R-:W-:-:S02]  /*226e0*/  IMAD.MOV.U32 R248, RZ, RZ, R19 ;  /* 0x000000fffff87224 */ /* 0x002fc400078e0013 */
[----:B------:R-:W-:Y:S02]  /*226f0*/  IMAD.MOV.U32 R245, RZ, RZ, R18 ;  /* 0x000000fffff57224 */ /* 0x000fe400078e0012 */
[----:B------:R-:W-:Y:S02]  /*22700*/  IMAD.MOV.U32 R240, RZ, RZ, R23 ;  /* 0x000000fffff07224 */ /* 0x000fe400078e0017 */
[----:B------:R-:W-:Y:S02]  /*22710*/  IMAD.MOV.U32 R17, RZ, RZ, R22 ;  /* 0x000000ffff117224 */ /* 0x000fe400078e0016 */
[----:B------:R-:W-:Y:S02]  /*22720*/  IMAD.MOV.U32 R241, RZ, RZ, R239 ;  /* 0x000000fffff17224 */ /* 0x000fe400078e00ef */
[----:B------:R-:W-:Y:S02]  /*22730*/  IMAD.MOV.U32 R242, RZ, RZ, R247 ;  /* 0x000000fffff27224 */ /* 0x000fe400078e00f7 */
[----:B------:R-:W-:-:S02]  /*22740*/  IMAD.MOV.U32 R252, RZ, RZ, R238 ;  /* 0x000000fffffc7224 */ /* 0x000fc400078e00ee */
[----:B------:R-:W-:Y:S01]  /*22750*/  IMAD.MOV.U32 R20, RZ, RZ, R246 ;  /* 0x000000ffff147224 */ /* 0x000fe200078e00f6 */
[----:B------:R-:W-:Y:S02]  /*22760*/  WARPGROUP.DEPBAR.LE gsb0, 0x0 ;  /* 0x00008000000079c5 */ /* 0x000fe40000010000 */
[----:B------:R-:W-:Y:S04]  /*22770*/  STL.64 [R1], R24 ;  /* 0x0000001801007387 */ /* 0x000fe80000100a00 */
        /* <DEDUP_REMOVED lines=59> */
[----:B------:R-:W-:-:S03]  /*22b30*/  IMAD.MOV.U32 R251, RZ, RZ, R151 ;  /* 0x000000fffffb7224 */ /* 0x000fc600078e0097 */
[----:B------:R-:W-:Y:S01]  /*22b40*/  STL.64 [R1+0x1e0], R144 ;  /* 0x0001e09001007387 */ /* 0x000fe20000100a00 */
[----:B------:R-:W-:-:S03]  /*22b50*/  IMAD.MOV.U32 R250, RZ, RZ, R150 ;  /* 0x000000fffffa7224 */ /* 0x000fc600078e0096 */
[----:B------:R-:W-:Y:S04]  /*22b60*/  STL.64 [R1+0x1e8], R146 ;  /* 0x0001e89201007387 */ /* 0x000fe80000100a00 */
[----:B------:R-:W-:Y:S04]  /*22b70*/  STL.64 [R1+0x1f0], R148 ;  /* 0x0001f09401007387 */ /* 0x000fe80000100a00 */
[----:B------:R0:W-:Y:S01]  /*22b80*/  STL.64 [R1+0x1f8], R150 ;  /* 0x0001f89601007387 */ /* 0x0001e20000100a00 */
[----:B------:R-:W-:Y:S02]  /*22b90*/  IMAD.MOV.U32 R7, RZ, RZ, R138 ;  /* 0x000000ffff077224 */ /* 0x000fe400078e008a */
[----:B------:R-:W-:-:S02]  /*22ba0*/  IMAD.MOV.U32 R6, RZ, RZ, R136 ;  /* 0x000000ffff067224 */ /* 0x000fc400078e0088 */
[----:B------:R-:W-:Y:S01]  /*22bb0*/  IMAD.MOV.U32 R11, RZ, RZ, R134 ;  /* 0x000000ffff0b7224 */ /* 0x000fe200078e0086 */
[----:B0-----:R-:W2:Y:S04]  /*22bc0*/  LDL.LU.64 R150, [R1+0x1378] ;  /* 0x0013780001967983 */ /* 0x001ea80000300a00 */
        /* <DEDUP_REMOVED lines=74> */
[----:B------:R-:W3:Y:S01]  /*23070*/  LDL R249, [R1+0x10bc] ;  /* 0x0010bc0001f97983 */ /* 0x000ee20000100800 */
[----:B------:R-:W-:-:S05]  /*23080*/  VIADD R248, R248, 0x1 ;  /* 0x00000001f8f87836 */ /* 0x000fca0000000000 */
[----:B------:R0:W-:Y:S01]  /*23090*/  STL [R1+0x6b4], R248 ;  /* 0x0006b4f801007387 */ /* 0x0001e20000100800 */
[----:B---3--:R-:W-:-:S03]  /*230a0*/  ISETP.NE.U32.AND P0, PT, R248, R249, PT ;  /* 0x000000f9f800720c */ /* 0x008fc60003f05070 */
[----:B0-----:R-:W3:Y:S04]  /*230b0*/  LDL.LU R248, [R1+0xc8c] ;  /* 0x000c8c0001f87983 */ /* 0x001ee80000300800 */
[----:B------:R-:W4:Y:S01]  /*230c0*/  LDL.LU R249, [R1+0xc84] ;  /* 0x000c840001f97983 */ /* 0x000f220000300800 */
[----:B---3--:R-:W-:-:S05]  /*230d0*/  IADD3 R248, P1, R248, R21, RZ ;  /* 0x00000015f8f87210 */ /* 0x008fca0007f3e0ff */
[----:B------:R0:W-:Y:S04]  /*230e0*/  STL [R1+0xc8c], R248 ;  /* 0x000c8cf801007387 */ /* 0x0001e80000100800 */
[----:B0-----:R-:W3:Y:S01]  /*230f0*/  LDL.LU R248, [R1+0xc7c] ;  /* 0x000c7c0001f87983 */ /* 0x001ee20000300800 */
[-C--:B----4-:R-:W-:Y:S02]  /*23100*/  IADD3 R249, P2, R249, R21.reuse, RZ ;  /* 0x00000015f9f97210 */ /* 0x090fe40007f5e0ff */
[-C--:B------:R-:W-:Y:S02]  /*23110*/  IADD3 R8, P4, R8, R21.reuse, RZ ;  /* 0x0000001508087210 */ /* 0x080fe40007f9e0ff */
[-C--:B------:R-:W-:Y:S01]  /*23120*/  IADD3 R2, P5, R2, R21.reuse, RZ ;  /* 0x0000001502027210 */ /* 0x080fe20007fbe0ff */
[----:B------:R-:W-:Y:S04]  /*23130*/  STL [R1+0xc84], R249 ;  /* 0x000c84f901007387 */ /* 0x000fe80000100800 */
[----:B------:R0:W-:Y:S04]  /*23140*/  STL [R1+0xc74], R8 ;  /* 0x000c740801007387 */ /* 0x0001e80000100800 */
[----:B0-----:R-:W4:Y:S01]  /*23150*/  LDL.LU R8, [R1+0x1178] ;  /* 0x0011780001087983 */ /* 0x001f220000300800 */
[----:B---3--:R-:W-:-:S05]  /*23160*/  IADD3 R248, P3, R248, R21, RZ ;  /* 0x00000015f8f87210 */ /* 0x008fca0007f7e0ff */
[----:B------:R-:W-:Y:S04]  /*23170*/  STL [R1+0xc7c], R248 ;  /* 0x000c7cf801007387 */ /* 0x000fe80000100800 */
[----:B------:R0:W-:Y:S04]  /*23180*/  STL [R1+0xc6c], R2 ;  /* 0x000c6c0201007387 */ /* 0x0001e80000100800 */
[----:B0-----:R-:W4:Y:S04]  /*23190*/  LDL.LU R2, [R1+0x1174] ;  /* 0x0011740001027983 */ /* 0x001f280000300800 */
[----:B------:R-:W3:Y:S01]  /*231a0*/  LDL.LU R248, [R1+0xc64] ;  /* 0x000c640001f87983 */ /* 0x000ee20000300800 */
[----:B------:R-:W-:-:S03]  /*231b0*/  IADD3 R9, P6, R9, R21, RZ ;  /* 0x0000001509097210 */ /* 0x000fc60007fde0ff */
[----:B------:R-:W2:Y:S02]  /*231c0*/  LDL.LU R249, [R1+0xc88] ;  /* 0x000c880001f97983 */ /* 0x000ea40000300800 */
[----:B----4-:R-:W-:Y:S01]  /*231d0*/  IMAD.X R8, R8, 0x1, R2, P6 ;  /* 0x0000000108087824 */ /* 0x010fe200030e0602 */
[----:B---3--:R-:W-:-:S05]  /*231e0*/  IADD3 R248, P6, R248, R21, RZ ;  /* 0x00000015f8f87210 */ /* 0x008fca0007fde0ff */
[----:B------:R0:W-:Y:S04]  /*231f0*/  STL [R1+0xc64], R248 ;  /* 0x000c64f801007387 */ /* 0x0001e80000100800 */
[----:B0-----:R-:W3:Y:S01]  /*23200*/  LDL.LU R248, [R1+0xc5c] ;  /* 0x000c5c0001f87983 */ /* 0x001ee20000300800 */
[----:B--2---:R-:W-:-:S05]  /*23210*/  IMAD.X R249, R249, 0x1, R2, P1 ;  /* 0x00000001f9f97824 */ /* 0x004fca00008e0602 */
[----:B------:R0:W-:Y:S04]  /*23220*/  STL [R1+0xc88], R249 ;  /* 0x000c88f901007387 */ /* 0x0001e80000100800 */
[----:B0-----:R-:W2:Y:S01]  /*23230*/  LDL.LU R249, [R1+0xc80] ;  /* 0x000c800001f97983 */ /* 0x001ea20000300800 */
        /* <DEDUP_REMOVED lines=327> */
[--C-:B--2---:R-:W-:Y:S02]  /*246b0*/  IMAD.X R249, R249, 0x1, R2.reuse, P2 ;  /* 0x00000001f9f97824 */ /* 0x104fe400010e0602 */
[----:B------:R-:W-:-:S03]  /*246c0*/  IMAD.X R225, R225, 0x1, R2, P3 ;  /* 0x00000001e1e17824 */ /* 0x000fc600018e0602 */
[----:B------:R-:W-:Y:S04]  /*246d0*/  STL [R1+0xad0], R249 ;  /* 0x000ad0f901007387 */ /* 0x000fe80000100800 */
[----:B------:R0:W-:Y:S01]  /*246e0*/  STL [R1+0xac8], R225 ;  /* 0x000ac8e101007387 */ /* 0x0001e20000100800 */
[----:B---3--:R-:W-:-:S05]  /*246f0*/  IADD3 R248, P2, R248, R21, RZ ;  /* 0x00000015f8f87210 */ /* 0x008fca0007f5e0ff */
[----:B------:R1:W-:Y:S04]  /*24700*/  STL [R1+0xaa4], R248 ;  /* 0x000aa4f801007387 */ /* 0x0003e80000100800 */
[----:B0-----:R-:W2:Y:S04]  /*24710*/  LDL.LU R225, [R1+0xa9c] ;  /* 0x000a9c0001e17983 */ /* 0x001ea80000300800 */
[----:B------:R-:W3:Y:S04]  /*24720*/  LDL.LU R249, [R1+0xac0] ;  /* 0x000ac00001f97983 */ /* 0x000ee80000300800 */
[----:B-1----:R-:W4:Y:S01]  /*24730*/  LDL.LU R248, [R1+0x10ac] ;  /* 0x0010ac0001f87983 */ /* 0x002f220000300800 */
[----:B--2---:R-:W-:Y:S01]  /*24740*/  IADD3 R225, P3, R225, R21, RZ ;  /* 0x00000015e1e17210 */ /* 0x004fe20007f7e0ff */
[----:B---3--:R-:W-:-:S04]  /*24750*/  IMAD.X R249, R249, 0x1, R2, P4 ;  /* 0x00000001f9f97824 */ /* 0x008fc800020e0602 */
[----:B------:R0:W-:Y:S01]  /*24760*/  STL [R1+0xa9c], R225 ;  /* 0x000a9ce101007387 */ /* 0x0001e20000100800 */
[----:B----4-:R-:W-:-:S03]  /*24770*/  IADD3 R248, P4, R248, UR5, RZ ;  /* 0x00000005f8f87c10 */ /* 0x010fc6000ff9e0ff */
[----:B0-----:R0:W5:Y:S04]  /*24780*/  LDL.LU R225, [R1+0x1170] ;  /* 0x0011700001e17983 */ /* 0x0011680000300800 */
[----:B------:R-:W2:Y:S04]  /*24790*/  LDL.LU R21, [R1+0xab8] ;  /* 0x000ab80001157983 */ /* 0x000ea80000300800 */
[----:B------:R1:W-:Y:S04]  /*247a0*/  STL [R1+0xac0], R249 ;  /* 0x000ac0f901007387 */ /* 0x0003e80000100800 */
[----:B------:R3:W-:Y:S04]  /*247b0*/  STL [R1+0x10ac], R248 ;  /* 0x0010acf801007387 */ /* 0x0007e80000100800 */
[----:B-1----:R-:W4:Y:S04]  /*247c0*/  LDL.LU R249, [R1+0xca8] ;  /* 0x000ca80001f97983 */ /* 0x002f280000300800 */
[----:B---3--:R-:W3:Y:S01]  /*247d0*/  LDL.LU R248, [R1+0xab0] ;  /* 0x000ab00001f87983 */ /* 0x008ee20000300800 */
[----:B--2---:R-:W-:-:S05]  /*247e0*/  IMAD.X R21, R21, 0x1, R2, P5 ;  /* 0x0000000115157824 */ /* 0x004fca00028e0602 */
[----:B------:R1:W-:Y:S01]  /*247f0*/  STL [R1+0xab8], R21 ;  /* 0x000ab81501007387 */ /* 0x0003e20000100800 */
[----:B----4-:R-:W-:-:S03]  /*24800*/  IADD3 R249, P5, R249, UR5, RZ ;  /* 0x00000005f9f97c10 */ /* 0x010fc6000ffbe0ff */
[----:B-1----:R-:W2:Y:S01]  /*24810*/  LDL.LU R21, [R1+0x10a4] ;  /* 0x0010a40001157983 */ /* 0x002ea20000300800 */
[----:B---3--:R-:W-:-:S03]  /*24820*/  IMAD.X R248, R248, 0x1, R2, P6 ;  /* 0x00000001f8f87824 */ /* 0x008fc600030e0602 */
[----:B------:R1:W-:Y:S04]  /*24830*/  STL [R1+0xca8], R249 ;  /* 0x000ca8f901007387 */ /* 0x0003e80000100800 */
[----:B------:R3:W-:Y:S04]  /*24840*/  STL [R1+0xab0], R248 ;  /* 0x000ab0f801007387 */ /* 0x0007e80000100800 */
[----:B-1----:R-:W4:Y:S04]  /*24850*/  LDL.LU R249, [R1+0xaa8] ;  /* 0x000aa80001f97983 */ /* 0x002f280000300800 */
[----:B---3--:R-:W3:Y:S01]  /*24860*/  LDL.LU R248, [R1+0x10a0] ;  /* 0x0010a00001f87983 */ /* 0x008ee20000300800 */
[----:B--2---:R-:W-:-:S05]  /*24870*/  IADD3 R21, P6, R21, UR5, RZ ;  /* 0x0000000515157c10 */ /* 0x004fca000ffde0ff */
[----:B------:R1:W-:Y:S01]  /*24880*/  STL [R1+0x10a4], R21 ;  /* 0x0010a41501007387 */ /* 0x0003e20000100800 */
[----:B----4-:R-:W-:-:S03]  /*24890*/  IMAD.X R249, R249, 0x1, R2, P1 ;  /* 0x00000001f9f97824 */ /* 0x010fc600008e0602 */
[----:B-1----:R-:W2:Y:S01]  /*248a0*/  LDL.LU R21, [R1+0xaa0] ;  /* 0x000aa00001157983 */ /* 0x002ea20000300800 */
[----:B---3--:R-:W-:-:S03]  /*248b0*/  IADD3 R248, P1, R248, UR5, RZ ;  /* 0x00000005f8f87c10 */ /* 0x008fc6000ff3e0ff */
        /* <DEDUP_REMOVED lines=15> */
[----:B----4-:R-:W-:-:S03]  /*249b0*/  IADD3.X R249, R249, UR4, RZ, P4, !PT ;  /* 0x00000004f9f97c10 */ /* 0x010fc6000a7fe4ff */
[----:B-1----:R-:W2:Y:S01]  /*249c0*/  LDL.LU R21, [R1+0xa94] ;  /* 0x000a940001157983 */ /* 0x002ea20000300800 */
[----:B---3--:R-:W-:-:S03]  /*249d0*/  IADD3 R248, P4, R248, UR5, RZ ;  /* 0x00000005f8f87c10 */ /* 0x008fc6000ff9e0ff */
[----:B------:R1:W-:Y:S04]  /*249e0*/  STL [R1+0x10a8], R249 ;  /* 0x0010a8f901007387 */ /* 0x0003e80000100800 */
[----:B------:R3:W-:Y:S04]  /*249f0*/  STL [R1+0x1094], R248 ;  /* 0x001094f801007387 */ /* 0x0007e80000100800 */
[----:B-1----:R-:W4:Y:S04]  /*24a00*/  LDL.LU R249, [R1+0x1090] ;  /* 0x0010900001f97983 */ /* 0x002f280000300800 */
[----:B---3--:R-:W3:Y:S01]  /*24a10*/  LDL.LU R248, [R1+0xca4] ;  /* 0x000ca40001f87983 */ /* 0x008ee20000300800 */
[----:B--2---:R-:W-:-:S05]  /*24a20*/  IADD3.X R21, R21, UR4, RZ, P5, !PT ;  /* 0x0000000415157c10 */ /* 0x004fca000affe4ff */
[----:B------:R1:W-:Y:S01]  /*24a30*/  STL [R1+0xa94], R21 ;  /* 0x000a941501007387 */ /* 0x0003e20000100800 */
[----:B----4-:R-:W-:-:S03]  /*24a40*/  IADD3 R249, P5, R249, UR5, RZ ;  /* 0x00000005f9f97c10 */ /* 0x010fc6000ffbe0ff */
[----:B-1----:R-:W2:Y:S01]  /*24a50*/  LDL.LU R21, [R1+0x108c] ;  /* 0x00108c0001157983 */ /* 0x002ea20000300800 */
[----:B---3--:R-:W-:-:S03]  /*24a60*/  IADD3.X R248, R248, UR4, RZ, P6, !PT ;  /* 0x00000004f8f87c10 */ /* 0x008fc6000b7fe4ff */
        /* <DEDUP_REMOVED lines=491> */
[----:B------:R-:W-:Y:S01]  /*26920*/  STL [R1+0xe04], R21 ;  /* 0x000e041501007387 */ /* 0x000fe20000100800 */
[----:B----4-:R-:W-:Y:S02]  /*26930*/  IADD3.X R249, R249, UR4, RZ, P4, !PT ;  /* 0x00000004f9f97c10 */ /* 0x010fe4000a7fe4ff */
[----:B---3--:R-:W-:-:S03]  /*26940*/  IADD3 R248, P4, R248, UR5, RZ ;  /* 0x00000005f8f87c10 */ /* 0x008fc6000ff9e0ff */
[----:B------:R1:W-:Y:S04]  /*26950*/  STL [R1+0xe28], R249 ;  /* 0x000e28f901007387 */ /* 0x0003e80000100800 */
[----:B-1----:R-:W2:Y:S04]  /*26960*/  LDL.LU R249, [R1+0xe20] ;  /* 0x000e200001f97983 */ /* 0x002ea80000300800 */
[----:B------:R1:W-:Y:S04]  /*26970*/  STL [R1+0xdfc], R248 ;  /* 0x000dfcf801007387 */ /* 0x0003e80000100800 */
[----:B-1----:R-:W3:Y:S01]  /*26980*/  LDL.LU R248, [R1+0xdf4] ;  /* 0x000df40001f87983 */ /* 0x002ee20000300800 */
[----:B--2---:R-:W-:-:S05]  /*26990*/  IADD3.X R249, R249, UR4, RZ, P5, !PT ;  /* 0x00000004f9f97c10 */ /* 0x004fca000affe4ff */
[----:B------:R1:W-:Y:S01]  /*269a0*/  STL [R1+0xe20], R249 ;  /* 0x000e20f901007387 */ /* 0x0003e20000100800 */
[----:B---3--:R-:W-:-:S03]  /*269b0*/  IADD3 R248, P5, R248, UR5, RZ ;  /* 0x00000005f8f87c10 */ /* 0x008fc6000ffbe0ff */
        /* <DEDUP_REMOVED lines=509> */
[----:B---3--:R-:W-:-:S05]  /*28990*/  IADD3 R248, P6, R248, UR5, RZ ;  /* 0x00000005f8f87c10 */ /* 0x008fca000ffde0ff */
[----:B------:R2:W-:Y:S04]  /*289a0*/  STL [R1+0x934], R248 ;  /* 0x000934f801007387 */ /* 0x0005e80000100800 */
[----:B------:R-:W3:Y:S04]  /*289b0*/  LDL.LU R21, [R1+0x958] ;  /* 0x0009580001157983 */ /* 0x000ee80000300800 */
[----:B-1----:R-:W4:Y:S04]  /*289c0*/  LDL.LU R249, [R1+0x92c] ;  /* 0x00092c0001f97983 */ /* 0x002f280000300800 */
[----:B--2---:R-:W2:Y:S01]  /*289d0*/  LDL.LU R248, [R1+0x950] ;  /* 0x0009500001f87983 */ /* 0x004ea20000300800 */
[----:B---3--:R-:W-:-:S02]  /*289e0*/  IADD3.X R21, R21, UR4, RZ, P1, !PT ;  /* 0x0000000415157c10 */ /* 0x008fc40008ffe4ff */
[----:B----4-:R-:W-:-:S03]  /*289f0*/  IADD3 R249, P1, R249, UR5, RZ ;  /* 0x00000005f9f97c10 */ /* 0x010fc6000ff3e0ff */
[----:B------:R1:W-:Y:S01]  /*28a00*/  STL [R1+0x958], R21 ;  /* 0x0009581501007387 */ /* 0x0003e20000100800 */
[----:B--2---:R-:W-:-:S03]  /*28a10*/  IADD3.X R248, R248, UR4, RZ, P2, !PT ;  /* 0x00000004f8f87c10 */ /* 0x004fc600097fe4ff */
[----:B------:R2:W-:Y:S04]  /*28a20*/  STL [R1+0x92c], R249 ;  /* 0x00092cf901007387 */ /* 0x0005e80000100800 */
[----:B------:R3:W-:Y:S04]  /*28a30*/  STL [R1+0x950], R248 ;  /* 0x000950f801007387 */ /* 0x0007e80000100800 */
[----:B-1----:R-:W4:Y:S04]  /*28a40*/  LDL.LU R21, [R1+0x924] ;  /* 0x0009240001157983 */ /* 0x002f280000300800 */
[----:B--2---:R-:W2:Y:S04]  /*28a50*/  LDL.LU R249, [R1+0x948] ;  /* 0x0009480001f97983 */ /* 0x004ea80000300800 */
[----:B---3--:R-:W3:Y:S01]  /*28a60*/  LDL.LU R248, [R1+0x91c] ;  /* 0x00091c0001f87983 */ /* 0x008ee20000300800 */
[----:B----4-:R-:W-:-:S02]  /*28a70*/  IADD3 R21, P2, R21, UR5, RZ ;  /* 0x0000000515157c10 */ /* 0x010fc4000ff5e0ff */
[----:B--2---:R-:W-:-:S03]  /*28a80*/  IADD3.X R249, R249, UR4, RZ, P3, !PT ;  /* 0x00000004f9f97c10 */ /* 0x004fc60009ffe4ff */
[----:B------:R1:W-:Y:S01]  /*28a90*/  STL [R1+0x924], R21 ;  /* 0x0009241501007387 */ /* 0x0003e20000100800 */
[----:B---3--:R-:W-:-:S03]  /*28aa0*/  IADD3 R248, P3, R248, UR5, RZ ;  /* 0x00000005f8f87c10 */ /* 0x008fc6000ff7e0ff */
[----:B------:R2:W-:Y:S04]  /*28ab0*/  STL [R1+0x948], R249 ;  /* 0x000948f901007387 */ /* 0x0005e80000100800 */
[----:B------:R3:W-:Y:S04]  /*28ac0*/  STL [R1+0x91c], R248 ;  /* 0x00091cf801007387 */ /* 0x0007e80000100800 */
[----:B-1----:R-:W4:Y:S04]  /*28ad0*/  LDL.LU R21, [R1+0x940] ;  /* 0x0009400001157983 */ /* 0x002f280000300800 */
[----:B--2---:R-:W2:Y:S04]  /*28ae0*/  LDL.LU R249, [R1+0x914] ;  /* 0x0009140001f97983 */ /* 0x004ea80000300800 */
[----:B---3--:R-:W3:Y:S01]  /*28af0*/  LDL.LU R248, [R1+0x938] ;  /* 0x0009380001f87983 */ /* 0x008ee20000300800 */
[----:B----4-:R-:W-:-:S02]  /*28b00*/  IADD3.X R21, R21, UR4, RZ, P4, !PT ;  /* 0x0000000415157c10 */ /* 0x010fc4000a7fe4ff */
[----:B--2---:R-:W-:-:S03]  /*28b10*/  IADD3 R249, P4, R249, UR5, RZ ;  /* 0x00000005f9f97c10 */ /* 0x004fc6000ff9e0ff */
[----:B------:R1:W-:Y:S01]  /*28b20*/  STL [R1+0x940], R21 ;  /* 0x0009401501007387 */ /* 0x0003e20000100800 */
[----:B---3--:R-:W-:-:S03]  /*28b30*/  IADD3.X R248, R248, UR4, RZ, P5, !PT ;  /* 0x00000004f8f87c10 */ /* 0x008fc6000affe4ff */
        /* <DEDUP_REMOVED lines=331> */
[----:B------:R-:W-:Y:S01]  /*29ff0*/  STL [R1+0x75c], R21 ;  /* 0x00075c1501007387 */ /* 0x000fe20000100800 */
[----:B---3--:R-:W-:-:S03]  /*2a000*/  IADD3 R248, P6, R248, UR5, RZ ;  /* 0x00000005f8f87c10 */ /* 0x008fc6000ffde0ff */
[----:B------:R-:W-:Y:S04]  /*2a010*/  STL [R1+0x780], R249 ;  /* 0x000780f901007387 */ /* 0x000fe80000100800 */
[----:B------:R1:W-:Y:S02]  /*2a020*/  STL [R1+0x754], R248 ;  /* 0x000754f801007387 */ /* 0x0003e40000100800 */
[----:B-1----:R-:W-:Y:S02]  /*2a030*/  IMAD.MOV.U32 R248, RZ, RZ, R5 ;  /* 0x000000fffff87224 */ /* 0x002fe400078e0005 */
[----:B------:R-:W-:Y:S02]  /*2a040*/  IMAD.MOV.U32 R5, RZ, RZ, R13 ;  /* 0x000000ffff057224 */ /* 0x000fe400078e000d */
[----:B------:R-:W-:-:S02]  /*2a050*/  IMAD.MOV.U32 R13, RZ, RZ, R0 ;  /* 0x000000ffff0d7224 */ /* 0x000fc400078e0000 */
[----:B------:R-:W-:Y:S02]  /*2a060*/  IMAD.MOV.U32 R0, RZ, RZ, R4 ;  /* 0x000000ffff007224 */ /* 0x000fe400078e0004 */
[----:B------:R-:W2:Y:S01]  /*2a070*/  LDL.LU R4, [R1+0x770] ;  /* 0x0007700001047983 */ /* 0x000ea20000300800 */
[----:B------:R-:W-:Y:S02]  /*2a080*/  IADD3.X R226, R226, UR4, RZ, P1, !PT ;  /* 0x00000004e2e27c10 */ /* 0x000fe40008ffe4ff */
[----:B------:R-:W-:Y:S01]  /*2a090*/  IADD3 R227, P1, R227, UR5, RZ ;  /* 0x00000005e3e37c10 */ /* 0x000fe2000ff3e0ff */
[----:B------:R-:W3:Y:S04]  /*2a0a0*/  LDL.LU R21, [R1+0x744] ;  /* 0x0007440001157983 */ /* 0x000ee80000300800 */
[----:B------:R-:W4:Y:S04]  /*2a0b0*/  LDL.LU R249, [R1+0x768] ;  /* 0x0007680001f97983 */ /* 0x000f280000300800 */
[----:B------:R1:W-:Y:S04]  /*2a0c0*/  STL [R1+0x778], R226 ;  /* 0x000778e201007387 */ /* 0x0003e80000100800 */
[----:B-1----:R0:W5:Y:S04]  /*2a0d0*/  LDL.LU R226, [R1+0x116c] ;  /* 0x00116c0001e27983 */ /* 0x0021680000300800 */
[----:B------:R1:W-:Y:S04]  /*2a0e0*/  STL [R1+0x74c], R227 ;  /* 0x00074ce301007387 */ /* 0x0003e80000100800 */
[----:B-1----:R0:W5:Y:S01]  /*2a0f0*/  LDL.LU R227, [R1+0x1168] ;  /* 0x0011680001e37983 */ /* 0x0021620000300800 */
[----:B--2---:R-:W-:-:S05]  /*2a100*/  IADD3.X R4, R4, UR4, RZ, P2, !PT ;  /* 0x0000000404047c10 */ /* 0x004fca00097fe4ff */
[----:B------:R1:W-:Y:S04]  /*2a110*/  STL [R1+0x770], R4 ;  /* 0x0007700401007387 */ /* 0x0003e80000100800 */
[----:B-1----:R-:W2:Y:S01]  /*2a120*/  LDL.LU R4, [R1+0x1164] ;  /* 0x0011640001047983 */ /* 0x002ea20000300800 */
[----:B---3--:R-:W-:Y:S02]  /*2a130*/  IADD3 R21, P2, R21, UR5, RZ ;  /* 0x0000000515157c10 */ /* 0x008fe4000ff5e0ff */
[----:B----4-:R-:W-:-:S03]  /*2a140*/  IADD3.X R249, R249, UR4, RZ, P3, !PT ;  /* 0x00000004f9f97c10 */ /* 0x010fc60009ffe4ff */
[----:B------:R1:W-:Y:S04]  /*2a150*/  STL [R1+0x744], R21 ;  /* 0x0007441501007387 */ /* 0x0003e80000100800 */
[----:B-1----:R-:W3:Y:S04]  /*2a160*/  LDL.LU R21, [R1+0x734] ;  /* 0x0007340001157983 */ /* 0x002ee80000300800 */
[----:B------:R-:W-:Y:S01]  /*2a170*/  STL [R1+0x768], R249 ;  /* 0x000768f901007387 */ /* 0x000fe20000100800 */
[----:B--2---:R-:W-:-:S05]  /*2a180*/  IADD3 R4, P3, R4, UR5, RZ ;  /* 0x0000000504047c10 */ /* 0x004fca000ff7e0ff */
[----:B------:R1:W-:Y:S04]  /*2a190*/  STL [R1+0x73c], R4 ;  /* 0x00073c0401007387 */ /* 0x0003e80000100800 */
[----:B-1----:R-:W2:Y:S01]  /*2a1a0*/  LDL.LU R4, [R1+0x1160] ;  /* 0x0011600001047983 */ /* 0x002ea20000300800 */
[----:B------:R-:W-:Y:S02]  /*2a1b0*/  IMAD.MOV.U32 R249, RZ, RZ, R5 ;  /* 0x000000fffff97224 */ /* 0x000fe400078e0005 */
[----:B------:R-:W-:Y:S02]  /*2a1c0*/  IMAD.MOV.U32 R5, RZ, RZ, R0 ;  /* 0x000000ffff057224 */ /* 0x000fe400078e0000 */
[----:B------:R-:W-:Y:S02]  /*2a1d0*/  IMAD.MOV.U32 R0, RZ, RZ, R3 ;  /* 0x000000ffff007224 */ /* 0x000fe400078e0003 */
[----:B------:R-:W4:Y:S01]  /*2a1e0*/  LDL.LU R3, [R1+0x72c] ;  /* 0x00072c0001037983 */ /* 0x000f220000300800 */
[----:B--2---:R-:W-:-:S02]  /*2a1f0*/  IADD3.X R4, R4, UR4, RZ, P4, !PT ;  /* 0x0000000404047c10 */ /* 0x004fc4000a7fe4ff */
[----:B---3--:R-:W-:-:S03]  /*2a200*/  IADD3 R21, P4, R21, UR5, RZ ;  /* 0x0000000515157c10 */ /* 0x008fc6000ff9e0ff */
[----:B------:R1:W-:Y:S04]  /*2a210*/  STL [R1+0x760], R4 ;  /* 0x0007600401007387 */ /* 0x0003e80000100800 */
[----:B-1----:R-:W2:Y:S04]  /*2a220*/  LDL.LU R4, [R1+0x750] ;  /* 0x0007500001047983 */ /* 0x002ea80000300800 */
[----:B------:R1:W-:Y:S04]  /*2a230*/  STL [R1+0x734], R21 ;  /* 0x0007341501007387 */ /* 0x0003e80000100800 */
[----:B-1----:R-:W3:Y:S01]  /*2a240*/  LDL.LU R21, [R1+0x748] ;  /* 0x0007480001157983 */ /* 0x002ee20000300800 */
[----:B------:R-:W-:-:S02]  /*2a250*/  IADD3.X R228, R228, UR4, RZ, P5, !PT ;  /* 0x00000004e4e47c10 */ /* 0x000fc4000affe4ff */
[----:B----4-:R-:W-:-:S03]  /*2a260*/  IADD3 R3, P5, R3, UR5, RZ ;  /* 0x0000000503037c10 */ /* 0x010fc6000ffbe0ff */
[----:B------:R1:W-:Y:S01]  /*2a270*/  STL [R1+0x758], R228 ;  /* 0x000758e401007387 */ /* 0x0003e20000100800 */
[----:B------:R-:W-:Y:S02]  /*2a280*/  IADD3.X R231, R231, UR4, RZ, P2, !PT ;  /* 0x00000004e7e77c10 */ /* 0x000fe400097fe4ff */
[----:B------:R-:W-:Y:S01]  /*2a290*/  IADD3 R232, P2, R232, UR5, RZ ;  /* 0x00000005e8e87c10 */ /* 0x000fe2000ff5e0ff */
[----:B-1----:R0:W5:Y:S04]  /*2a2a0*/  LDL.LU R228, [R1+0x115c] ;  /* 0x00115c0001e47983 */ /* 0x0021680000300800 */
[----:B------:R1:W-:Y:S01]  /*2a2b0*/  STL [R1+0x72c], R3 ;  /* 0x00072c0301007387 */ /* 0x0003e20000100800 */
[----:B------:R-:W-:-:S03]  /*2a2c0*/  IADD3.X R233, R233, UR4, RZ, P3, !PT ;  /* 0x00000004e9e97c10 */ /* 0x000fc60009ffe4ff */
[----:B-1----:R-:W4:Y:S01]  /*2a2d0*/  LDL.LU R3, [R1+0x6e0] ;  /* 0x0006e00001037983 */ /* 0x002f220000300800 */
[----:B------:R-:W-:Y:S02]  /*2a2e0*/  IADD3 R234, P3, R234, UR5, RZ ;  /* 0x00000005eaea7c10 */ /* 0x000fe4000ff7e0ff */
[----:B------:R-:W-:Y:S02]  /*2a2f0*/  IADD3.X R235, R235, UR4, RZ, P4, !PT ;  /* 0x00000004ebeb7c10 */ /* 0x000fe4000a7fe4ff */
[----:B------:R-:W-:Y:S02]  /*2a300*/  IADD3 R240, P4, R240, UR5, RZ ;  /* 0x00000005f0f07c10 */ /* 0x000fe4000ff9e0ff */
[----:B------:R-:W-:Y:S02]  /*2a310*/  IADD3.X R241, R241, UR4, RZ, P5, !PT ;  /* 0x00000004f1f17c10 */ /* 0x000fe4000affe4ff */
[----:B------:R-:W-:Y:S02]  /*2a320*/  IADD3 R242, P5, R242, UR5, RZ ;  /* 0x00000005f2f27c10 */ /* 0x000fe4000ffbe0ff */
[----:B------:R-:W-:-:S02]  /*2a330*/  IADD3.X R244, R244, UR4, RZ, P2, !PT ;  /* 0x00000004f4f47c10 */ /* 0x000fc400097fe4ff */
[----:B------:R-:W-:Y:S02]  /*2a340*/  IADD3 R237, P2, R237, UR5, RZ ;  /* 0x00000005eded7c10 */ /* 0x000fe4000ff5e0ff */
[----:B------:R-:W-:Y:S02]  /*2a350*/  IADD3.X R245, R245, UR4, RZ, P3, !PT ;  /* 0x00000004f5f57c10 */ /* 0x000fe40009ffe4ff */
[----:B------:R-:W-:Y:S02]  /*2a360*/  IADD3 R252, P3, R252, UR5, RZ ;  /* 0x00000005fcfc7c10 */ /* 0x000fe4000ff7e0ff */
[----:B------:R-:W-:Y:S02]  /*2a370*/  IADD3.X R20, R20, UR4, RZ, P4, !PT ;  /* 0x0000000414147c10 */ /* 0x000fe4000a7fe4ff */
[----:B------:R-:W-:Y:S02]  /*2a380*/  IADD3 R16, P4, R16, UR5, RZ ;  /* 0x0000000510107c10 */ /* 0x000fe4000ff9e0ff */
[----:B------:R-:W-:-:S02]  /*2a390*/  IADD3.X R17, R17, UR4, RZ, P5, !PT ;  /* 0x0000000411117c10 */ /* 0x000fc4000affe4ff */
[----:B------:R-:W-:Y:S02]  /*2a3a0*/  IADD3 R12, P5, R12, UR5, RZ ;  /* 0x000000050c0c7c10 */ /* 0x000fe4000ffbe0ff */
[----:B--2---:R-:W-:Y:S02]  /*2a3b0*/  IADD3.X R4, R4, UR4, RZ, P6, !PT ;  /* 0x0000000404047c10 */ /* 0x004fe4000b7fe4ff */
[----:B------:R-:W-:-:S03]  /*2a3c0*/  IADD3 R229, P6, R229, UR5, RZ ;  /* 0x00000005e5e57c10 */ /* 0x000fc6000ffde0ff */
[----:B------:R1:W-:Y:S01]  /*2a3d0*/  STL [R1+0x750], R4 ;  /* 0x0007500401007387 */ /* 0x0003e20000100800 */
[----:B---3--:R-:W-:Y:S02]  /*2a3e0*/  IADD3.X R21, R21, UR4, RZ, P1, !PT ;  /* 0x0000000415157c10 */ /* 0x008fe40008ffe4ff */
[----:B------:R-:W-:Y:S01]  /*2a3f0*/  IADD3 R230, P1, R230, UR5, RZ ;  /* 0x00000005e6e67c10 */ /* 0x000fe2000ff3e0ff */
[----:B-1----:R-:W2:Y:S04]  /*2a400*/  LDL.LU R4, [R1+0x6d0] ;  /* 0x0006d00001047983 */ /* 0x002ea80000300800 */
[----:B------:R1:W-:Y:S04]  /*2a410*/  STL [R1+0x724], R229 ;  /* 0x000724e501007387 */ /* 0x0003e80000100800 */
[----:B-1----:R0:W5:Y:S04]  /*2a420*/  LDL.LU R229, [R1+0x1158] ;  /* 0x0011580001e57983 */ /* 0x0021680000300800 */
[----:B------:R1:W-:Y:S04]  /*2a430*/  STL [R1+0x748], R21 ;  /* 0x0007481501007387 */ /* 0x0003e80000100800 */
[----:B-1----:R-:W3:Y:S04]  /*2a440*/  LDL.LU R21, [R1+0x6b8] ;  /* 0x0006b80001157983 */ /* 0x002ee80000300800 */
[----:B------:R1:W-:Y:S04]  /*2a450*/  STL [R1+0x71c], R230 ;  /* 0x00071ce601007387 */ /* 0x0003e80000100800 */
[----:B-1----:R0:W5:Y:S04]  /*2a460*/  LDL.LU R230, [R1+0x1154] ;  /* 0x0011540001e67983 */ /* 0x0021680000300800 */
[----:B------:R1:W-:Y:S04]  /*2a470*/  STL [R1+0x740], R231 ;  /* 0x000740e701007387 */ /* 0x0003e80000100800 */
[----:B-1----:R0:W5:Y:S04]  /*2a480*/  LDL.LU R231, [R1+0x1150] ;  /* 0x0011500001e77983 */ /* 0x0021680000300800 */
[----:B------:R1:W-:Y:S01]  /*2a490*/  STL [R1+0x714], R232 ;  /* 0x000714e801007387 */ /* 0x0003e20000100800 */
[----:B------:R-:W-:-:S03]  /*2a4a0*/  IADD3.X R243, R243, UR4, RZ, P6, !PT ;  /* 0x00000004f3f37c10 */ /* 0x000fc6000b7fe4ff */
[----:B-1----:R0:W5:Y:S04]  /*2a4b0*/  LDL.LU R232, [R1+0x114c] ;  /* 0x00114c0001e87983 */ /* 0x0021680000300800 */
[----:B------:R1:W-:Y:S01]  /*2a4c0*/  STL [R1+0x738], R233 ;  /* 0x000738e901007387 */ /* 0x0003e20000100800 */
[----:B------:R-:W-:-:S03]  /*2a4d0*/  IADD3 R248, P6, R248, UR5, RZ ;  /* 0x00000005f8f87c10 */ /* 0x000fc6000ffde0ff */
[----:B-1----:R0:W5:Y:S04]  /*2a4e0*/  LDL.LU R233, [R1+0x1148] ;  /* 0x0011480001e97983 */ /* 0x0021680000300800 */
[----:B------:R1:W-:Y:S01]  /*2a4f0*/  STL [R1+0x70c], R234 ;  /* 0x00070cea01007387 */ /* 0x0003e20000100800 */
[----:B------:R-:W-:-:S03]  /*2a500*/  IADD3.X R249, R249, UR4, RZ, P1, !PT ;  /* 0x00000004f9f97c10 */ /* 0x000fc60008ffe4ff */
[----:B-1----:R0:W5:Y:S04]  /*2a510*/  LDL.LU R234, [R1+0x1144] ;  /* 0x0011440001ea7983 */ /* 0x0021680000300800 */
[----:B------:R1:W-:Y:S01]  /*2a520*/  STL [R1+0x730], R235 ;  /* 0x000730eb01007387 */ /* 0x0003e20000100800 */
[----:B------:R-:W-:-:S03]  /*2a530*/  IADD3 R236, P1, R236, UR5, RZ ;  /* 0x00000005ecec7c10 */ /* 0x000fc6000ff3e0ff */
[----:B-1----:R0:W5:Y:S04]  /*2a540*/  LDL.LU R235, [R1+0x1140] ;  /* 0x0011400001eb7983 */ /* 0x0021680000300800 */
[----:B------:R1:W-:Y:S04]  /*2a550*/  STL [R1+0x704], R240 ;  /* 0x000704f001007387 */ /* 0x0003e80000100800 */
        /* <DEDUP_REMOVED lines=37> */
[----:B-1----:R-:W4:Y:S01]  /*2a7b0*/  LDL.LU R0, [R1+0x10f8] ;  /* 0x0010f80001007983 */ /* 0x002f220000300800 */
[----:B------:R-:W-:Y:S01]  /*2a7c0*/  WARPGROUP.ARRIVE ;  /* 0x00000000000079c5 */ /* 0x000fe20000000000 */
[----:B------:R-:W-:Y:S01]  /*2a7d0*/  UMOV UR8, UR28 ;  /* 0x0000001c00087c82 */ /* 0x000fe20008000000 */
[----:B------:R-:W-:-:S04]  /*2a7e0*/  UMOV UR9, UR29 ;  /* 0x0000001d00097c82 */ /* 0x000fc80008000000 */
[----:B------:R-:W-:Y:S01]  /*2a7f0*/  HGMMA.64x256x16.F32 R24, gdesc[UR8].tnspA, R24, gsb0 ;  /* 0x23e00000081879f0 */ /* 0x000fe20008000818 */
[----:B------:R-:W-:Y:S01]  /*2a800*/  UMOV UR40, UR48 ;  /* 0x0000003000287c82 */ /* 0x000fe20008000000 */
[----:B------:R-:W-:Y:S01]  /*2a810*/  UMOV UR41, UR49 ;  /* 0x0000003100297c82 */ /* 0x000fe20008000000 */
[----:B----4-:R-:W-:-:S05]  /*2a820*/  IADD3 R0, P1, R0, UR5, RZ ;  /* 0x0000000500007c10 */ /* 0x010fca000ff3e0ff */
[----:B------:R1:W-:Y:S04]  /*2a830*/  STL [R1+0x6bc], R0 ;  /* 0x0006bc0001007387 */ /* 0x0003e80000100800 */
[----:B-1----:R-:W4:Y:S01]  /*2a840*/  LDL.LU R0, [R1+0x10f4] ;  /* 0x0010f40001007983 */ /* 0x002f220000300800 */
[----:B------:R-:W-:Y:S02]  /*2a850*/  WARPGROUP.DEPBAR.LE gsb0, 0x0 ;  /* 0x00008000000079c5 */ /* 0x000fe40000010000 */
[----:B------:R-:W-:-:S13]  /*2a860*/  WARPGROUP.ARRIVE ;  /* 0x00000000000079c5 */ /* 0x000fda0000000000 */
[----:B------:R-:W-:Y:S01]  /*2a870*/  HGMMA.64x256x16.F32 R24, gdesc[UR40].tnspA, R24, gsb0 ;  /* 0x23e00000281879f0 */ /* 0x000fe20008000818 */
[----:B------:R-:W-:Y:S01]  /*2a880*/  UMOV UR44, UR52 ;  /* 0x00000034002c7c82 */ /* 0x000fe20008000000 */
[----:B------:R-:W-:Y:S01]  /*2a890*/  UMOV UR45, UR53 ;  /* 0x00000035002d7c82 */ /* 0x000fe20008000000 */
[----:B------:R-:W-:Y:S02]  /*2a8a0*/  IADD3.X R3, R3, UR4, RZ, P2, !PT ;  /* 0x0000000403037c10 */ /* 0x000fe400097fe4ff */
[----:B--2---:R-:W-:-:S03]  /*2a8b0*/  IADD3.X R4, R4, UR4, RZ, P4, !PT ;  /* 0x0000000404047c10 */ /* 0x004fc6000a7fe4ff */
[----:B------:R1:W-:Y:S04]  /*2a8c0*/  STL [R1+0x6e0], R3 ;  /* 0x0006e00301007387 */ /* 0x0003e80000100800 */
[----:B-1----:R-:W2:Y:S01]  /*2a8d0*/  LDL.LU R3, [R1+0x10f0] ;  /* 0x0010f00001037983 */ /* 0x002ea20000300800 */
[----:B------:R-:W-:Y:S01]  /*2a8e0*/  UMOV UR12, UR32 ;  /* 0x00000020000c7c82 */ /* 0x000fe20008000000 */
[----:B------:R-:W-:Y:S01]  /*2a8f0*/  UMOV UR13, UR33 ;  /* 0x00000021000d7c82 */ /* 0x000fe20008000000 */
[----:B------:R-:W-:Y:S02]  /*2a900*/  WARPGROUP.DEPBAR.LE gsb0, 0x0 ;  /* 0x00008000000079c5 */ /* 0x000fe40000010000 */
[----:B------:R-:W-:-:S11]  /*2a910*/  WARPGROUP.ARRIVE ;  /* 0x00000000000079c5 */ /* 0x000fd60000000000 */
[----:B------:R-:W-:Y:S01]  /*2a920*/  HGMMA.64x256x16.F32 R24, gdesc[UR44].tnspA, R24, gsb0 ;  /* 0x23e000002c1879f0 */ /* 0x000fe20008000818 */
[----:B----4-:R-:W-:-:S05]  /*2a930*/  IADD3.X R0, R0, UR4, RZ, P3, !PT ;  /* 0x0000000400007c10 */ /* 0x010fca0009ffe4ff */
[----:B------:R1:W-:Y:S04]  /*2a940*/  STL [R1+0x6d8], R0 ;  /* 0x0006d80001007387 */ /* 0x0003e80000100800 */
[----:B-1----:R0:W5:Y:S04]  /*2a950*/  LDL.LU R0, [R1+0x10ec] ;  /* 0x0010ec0001007983 */ /* 0x0021680000300800 */
[----:B------:R1:W-:Y:S04]  /*2a960*/  STL [R1+0x6d0], R4 ;  /* 0x0006d00401007387 */ /* 0x0003e80000100800 */
[----:B-1----:R-:W4:Y:S01]  /*2a970*/  LDL.LU R4, [R1+0x10e8] ;  /* 0x0010e80001047983 */ /* 0x002f220000300800 */
[----:B--2---:R-:W-:-:S02]  /*2a980*/  IADD3.X R3, R3, UR4, RZ, P6, !PT ;  /* 0x0000000403037c10 */ /* 0x004fc4000b7fe4ff */
[----:B---3--:R-:W-:Y:S01]  /*2a990*/  IADD3.X R21, R21, UR4, RZ, P1, !PT ;  /* 0x0000000415157c10 */ /* 0x008fe20008ffe4ff */
[----:B------:R-:W-:Y:S02]  /*2a9a0*/  WARPGROUP.DEPBAR.LE gsb0, 0x0 ;  /* 0x00008000000079c5 */ /* 0x000fe40000010000 */
[----:B------:R-:W-:-:S06]  /*2a9b0*/  WARPGROUP.ARRIVE ;  /* 0x00000000000079c5 */ /* 0x000fcc0000000000 */
[----:B------:R-:W-:Y:S01]  /*2a9c0*/  HGMMA.64x256x16.F32 R24, gdesc[UR12].tnspA, R24, gsb0 ;  /* 0x23e000000c1879f0 */ /* 0x000fe20008000818 */
[----:B----4-:R-:W-:-:S05]  /*2a9d0*/  IADD3.X R4, R4, UR4, RZ, P5, !PT ;  /* 0x0000000404047c10 */ /* 0x010fca000affe4ff */
[----:B------:R1:W-:Y:S04]  /*2a9e0*/  STL [R1+0x6c8], R4 ;  /* 0x0006c80401007387 */ /* 0x0003e80000100800 */
[----:B-1----:R0:W5:Y:S04]  /*2a9f0*/  LDL.LU R4, [R1+0x10e4] ;  /* 0x0010e40001047983 */ /* 0x0021680000300800 */
[----:B------:R1:W-:Y:S04]  /*2aa00*/  STL [R1+0x6c0], R3 ;  /* 0x0006c00301007387 */ /* 0x0003e80000100800 */
[----:B-1----:R0:W5:Y:S04]  /*2aa10*/  LDL.LU R3, [R1+0x10e0] ;  /* 0x0010e00001037983 */ /* 0x0021680000300800 */
[----:B------:R1:W-:Y:S02]  /*2aa20*/  STL [R1+0x6b8], R21 ;  /* 0x0006b81501007387 */ /* 0x0003e40000100800 */
[----:B-1----:R-:W1:Y:S02]  /*2aa30*/  LDC R21, c[0x0][0x238] ;  /* 0x00008e00ff157b82 */ /* 0x002e640000000800 */
[----:B-1----:R-:W-:-:S04]  /*2aa40*/  IMAD.SHL.U32 R21, R21, 0x40, RZ ;  /* 0x0000004015157824 */ /* 0x002fc800078e00ff */
[----:B------:R-:W-:Y:S01]  /*2aa50*/  IMAD.SHL.U32 R21, R21, 0x2, RZ ;  /* 0x0000000215157824 */ /* 0x000fe200078e00ff */
[----:B------:R-:W-:Y:S02]  /*2aa60*/  WARPGROUP.DEPBAR.LE gsb0, 0x0 ;  /* 0x00008000000079c5 */ /* 0x000fe40000010000 */
[----:B0-----:R-:W-:Y:S05]  /*2aa70*/  @P0 BRA `(.L_x_1) ;  /* 0xfffffeb800140947 */ /* 0x001fea000383ffff */
[----:B------:R-:W2:Y:S04]  /*2aa80*/  LDL.LU R2, [R1+0x3d4] ;  /* 0x0003d40001027983 */ /* 0x000ea80000300800 */
[----:B------:R-:W2:Y:S04]  /*2aa90*/  LDL.LU R21, [R1+0x3d0] ;  /* 0x0003d00001157983 */ /* 0x000ea80000300800 */
[----:B-----5:R-:W3:Y:S04]  /*2aaa0*/  LDL.LU R4, [R1+0x3e4] ;  /* 0x0003e40001047983 */ /* 0x020ee80000300800 */
[----:B------:R-:W3:Y:S04]  /*2aab0*/  LDL.LU R0, [R1+0x3e0] ;  /* 0x0003e00001007983 */ /* 0x000ee80000300800 */
[----:B------:R-:W4:Y:S04]  /*2aac0*/  LDL.LU R9, [R1+0x3dc] ;  /* 0x0003dc0001097983 */ /* 0x000f280000300800 */
[----:B------:R-:W4:Y:S04]  /*2aad0*/  LDL.LU R8, [R1+0x3d8] ;  /* 0x0003d80001087983 */ /* 0x000f280000300800 */
[----:B------:R0:W-:Y:S04]  /*2aae0*/  STL [R1+0x1294], R7 ;  /* 0x0012940701007387 */ /* 0x0001e80000100800 */
[----:B0-----:R-:W2:Y:S04]  /*2aaf0*/  LDL.LU R7, [R1+0x3e8] ;  /* 0x0003e80001077983 */ /* 0x001ea80000300800 */
[----:B------:R0:W-:Y:S04]  /*2ab00*/  STL [R1+0x1290], R6 ;  /* 0x0012900601007387 */ /* 0x0001e80000100800 */
[----:B0-----:R-:W2:Y:S04]  /*2ab10*/  LDL.LU R6, [R1+0x3ec] ;  /* 0x0003ec0001067983 */ /* 0x001ea80000300800 */
[----:B------:R0:W-:Y:S04]  /*2ab20*/  STL [R1+0x128c], R5 ;  /* 0x00128c0501007387 */ /* 0x0001e80000100800 */
[----:B0-----:R-:W3:Y:S04]  /*2ab30*/  LDL.LU R5, [R1+0x3f0] ;  /* 0x0003f00001057983 */ /* 0x001ee80000300800 */
[----:B------:R0:W-:Y:S04]  /*2ab40*/  STL [R1+0x1284], R11 ;  /* 0x0012840b01007387 */ /* 0x0001e80000100800 */
[----:B0-----:R-:W3:Y:S04]  /*2ab50*/  LDL.LU R11, [R1+0x3f4] ;  /* 0x0003f400010b7983 */ /* 0x001ee80000300800 */
[----:B------:R0:W-:Y:S04]  /*2ab60*/  STL [R1+0x1280], R10 ;  /* 0x0012800a01007387 */ /* 0x0001e80000100800 */
[----:B0-----:R-:W4:Y:S04]  /*2ab70*/  LDL.LU R10, [R1+0x3f8] ;  /* 0x0003f800010a7983 */ /* 0x001f280000300800 */
[----:B------:R0:W-:Y:S04]  /*2ab80*/  STL [R1+0x1274], R15 ;  /* 0x0012740f01007387 */ /* 0x0001e80000100800 */
[----:B0-----:R-:W4:Y:S04]  /*2ab90*/  LDL.LU R15, [R1+0x3fc] ;  /* 0x0003fc00010f7983 */ /* 0x001f280000300800 */
[----:B------:R-:W-:Y:S04]  /*2aba0*/  STL [R1+0x1270], R14 ;  /* 0x0012700e01007387 */ /* 0x000fe80000100800 */
[----:B------:R-:W-:Y:S04]  /*2abb0*/  STL [R1+0x126c], R13 ;  /* 0x00126c0d01007387 */ /* 0x000fe80000100800 */
[----:B------:R0:W-:Y:S04]  /*2abc0*/  STL [R1+0x1268], R12 ;  /* 0x0012680c01007387 */ /* 0x0001e80000100800 */
[----:B------:R-:W-:Y:S04]  /*2abd0*/  STL [R1+0x1264], R19 ;  /* 0x0012641301007387 */ /* 0x000fe80000100800 */
[----:B------:R-:W-:Y:S01]  /*2abe0*/  STL [R1+0x1260], R18 ;  /* 0x0012601201007387 */ /* 0x000fe20000100800 */
[----:B0-----:R-:W-:-:S03]  /*2abf0*/  F2FP.F16.F32.PACK_AB R12, R151, R150 ;  /* 0x00000096970c723e */ /* 0x001fc600000000ff */
[----:B------:R-:W-:Y:S04]  /*2ac00*/  STL [R1+0x125c], R17 ;  /* 0x00125c1101007387 */ /* 0x000fe80000100800 */
        /* <DEDUP_REMOVED lines=13> */
[----:B------:R0:W-:Y:S04]  /*2ace0*/  STL [R1+0x10e0], R3 ;  /* 0x0010e00301007387 */ /* 0x0001e80000100800 */
[----:B------:R-:W-:Y:S01]  /*2acf0*/  STL [R1+0x60c], R12 ;  /* 0x00060c0c01007387 */ /* 0x000fe20000100800 */
[----:B0-----:R-:W-:-:S05]  /*2ad00*/  F2FP.F16.F32.PACK_AB R3, R149, R148 ;  /* 0x000000949503723e */ /* 0x001fca00000000ff */
[----:B------:R0:W-:Y:S02]  /*2ad10*/  STL [R1+0x608], R3 ;  /* 0x0006080301007387 */ /* 0x0001e40000100800 */
[----:B0-----:R-:W-:Y:S02]  /*2ad20*/  F2FP.F16.F32.PACK_AB R3, R147, R146 ;  /* 0x000000929303723e */ /* 0x001fe400000000ff */
[----:B---3--:R-:W-:Y:S02]  /*2ad30*/  F2FP.F16.F32.PACK_AB R5, R11, R5 ;  /* 0x000000050b05723e */ /* 0x008fe400000000ff */
[----:B----4-:R-:W-:-:S05]  /*2ad40*/  F2FP.F16.F32.PACK_AB R10, R15, R10 ;  /* 0x0000000a0f0a723e */ /* 0x010fca00000000ff */
[----:B------:R0:W-:Y:S04]  /*2ad50*/  STL [R1+0x604], R10 ;  /* 0x0006040a01007387 */ /* 0x0001e80000100800 */
[----:B------:R2:W-:Y:S04]  /*2ad60*/  STL [R1+0x600], R5 ;  /* 0x0006000501007387 */ /* 0x0005e80000100800 */
[----:B------:R1:W-:Y:S01]  /*2ad70*/  STL [R1+0x3fc], R3 ;  /* 0x0003fc0301007387 */ /* 0x0003e20000100800 */
[----:B0-----:R-:W-:Y:S02]  /*2ad80*/  F2FP.F16.F32.PACK_AB R10, R145, R144 ;  /* 0x00000090910a723e */ /* 0x001fe400000000ff */
[----:B--2---:R-:W-:-:S03]  /*2ad90*/  F2FP.F16.F32.PACK_AB R5, R6, R7 ;  /* 0x000000070605723e */ /* 0x004fc600000000ff */
[----:B------:R-:W-:Y:S01]  /*2ada0*/  STL [R1+0x3f8], R10 ;  /* 0x0003f80a01007387 */ /* 0x000fe20000100800 */
[----:B-1----:R-:W-:-:S03]  /*2adb0*/  F2FP.F16.F32.PACK_AB R3, R4, R0 ;  /* 0x000000000403723e */ /* 0x002fc600000000ff */
[----:B------:R-:W-:Y:S01]  /*2adc0*/  STL [R1+0x3f4], R5 ;  /* 0x0003f40501007387 */ /* 0x000fe20000100800 */
[----:B------:R-:W-:Y:S02]  /*2add0*/  F2FP.F16.F32.PACK_AB R0, R143, R142 ;  /* 0x0000008e8f00723e */ /* 0x000fe400000000ff */
[----:B------:R-:W-:Y:S01]  /*2ade0*/  F2FP.F16.F32.PACK_AB R4, R141, R140 ;  /* 0x0000008c8d04723e */ /* 0x000fe200000000ff */
[----:B------:R0:W-:Y:S04]  /*2adf0*/  STL [R1+0x3f0], R3 ;  /* 0x0003f00301007387 */ /* 0x0001e80000100800 */
[----:B------:R1:W-:Y:S04]  /*2ae00*/  STL [R1+0x3ec], R0 ;  /* 0x0003ec0001007387 */ /* 0x0003e80000100800 */
[----:B------:R2:W-:Y:S01]  /*2ae10*/  STL [R1+0x3e8], R4 ;  /* 0x0003e80401007387 */ /* 0x0005e20000100800 */
[----:B0-----:R-:W-:-:S02]  /*2ae20*/  F2FP.F16.F32.PACK_AB R3, R9, R8 ;  /* 0x000000080903723e */ /* 0x001fc400000000ff */
[----:B-1----:R-:W-:-:S03]  /*2ae30*/  F2FP.F16.F32.PACK_AB R0, R2, R21 ;  /* 0x000000150200723e */ /* 0x002fc600000000ff */
[----:B------:R-:W-:Y:S01]  /*2ae40*/  STL [R1+0x3e4], R3 ;  /* 0x0003e40301007387 */ /* 0x000fe20000100800 */
[----:B------:R-:W-:Y:S02]  /*2ae50*/  IMAD.MOV.U32 R21, RZ, RZ, R251 ;  /* 0x000000ffff157224 */ /* 0x000fe400078e00fb */
[----:B------:R-:W-:Y:S01]  /*2ae60*/  IMAD.MOV.U32 R2, RZ, RZ, R250 ;  /* 0x000000ffff027224 */ /* 0x000fe200078e00fa */
[----:B------:R0:W-:Y:S04]  /*2ae70*/  STL [R1+0x3e0], R0 ;  /* 0x0003e00001007387 */ /* 0x0001e80000100800 */
[----:B------:R-:W3:Y:S04]  /*2ae80*/  LDL.LU R237, [R1+0x26c] ;  /* 0x00026c0001ed7983 */ /* 0x000ee80000300800 */
[----:B------:R-:W4:Y:S04]  /*2ae90*/  LDL.LU R246, [R1+0x264] ;  /* 0x0002640001f67983 */ /* 0x000f280000300800 */
        /* <DEDUP_REMOVED lines=20> */
[----:B--2---:R-:W2:Y:S04]  /*2afe0*/  LDL.LU R4, [R1+0x20c] ;  /* 0x00020c0001047983 */ /* 0x004ea80000300800 */
[----:B0-----:R-:W2:Y:S04]  /*2aff0*/  LDL.LU R0, [R1+0x208] ;  /* 0x0002080001007983 */ /* 0x001ea80000300800 */
[----:B------:R-:W2:Y:S04]  /*2b000*/  LDL.LU R9, [R1+0x204] ;  /* 0x0002040001097983 */ /* 0x000ea80000300800 */
[----:B------:R-:W2:Y:S01]  /*2b010*/  LDL.LU R8, [R1+0x200] ;  /* 0x0002000001087983 */ /* 0x000ea20000300800 */
[----:B------:R-:W-:-:S02]  /*2b020*/  F2FP.F16.F32.PACK_AB R251, R139, R138 ;  /* 0x0000008a8bfb723e */ /* 0x000fc400000000ff */
[----:B------:R-:W-:Y:S02]  /*2b030*/  F2FP.F16.F32.PACK_AB R250, R137, R136 ;  /* 0x0000008889fa723e */ /* 0x000fe400000000ff */
[----:B------:R-:W-:Y:S01]  /*2b040*/  F2FP.F16.F32.PACK_AB R249, R249, R248 ;  /* 0x000000f8f9f9723e */ /* 0x000fe200000000ff */
[----:B------:R-:W-:Y:S01]  /*2b050*/  STL [R1+0x1108], R251 ;  /* 0x001108fb01007387 */ /* 0x000fe20000100800 */
[----:B------:R-:W-:Y:S02]  /*2b060*/  F2FP.F16.F32.PACK_AB R248, R243, R242 ;  /* 0x000000f2f3f8723e */ /* 0x000fe400000000ff */
[----:B------:R-:W-:Y:S01]  /*2b070*/  F2FP.F16.F32.PACK_AB R243, R135, R134 ;  /* 0x0000008687f3723e */ /* 0x000fe200000000ff */
[----:B------:R-:W-:Y:S01]  /*2b080*/  STL [R1+0x110c], R250 ;  /* 0x00110cfa01007387 */ /* 0x000fe20000100800 */
[----:B------:R-:W-:Y:S02]  /*2b090*/  F2FP.F16.F32.PACK_AB R242, R133, R132 ;  /* 0x0000008485f2723e */ /* 0x000fe400000000ff */
[----:B------:R-:W-:Y:S01]  /*2b0a0*/  F2FP.F16.F32.PACK_AB R241, R241, R240 ;  /* 0x000000f0f1f1723e */ /* 0x000fe200000000ff */
[----:B------:R-:W-:Y:S01]  /*2b0b0*/  STL [R1+0x1110], R249 ;  /* 0x001110f901007387 */ /* 0x000fe20000100800 */
[----:B------:R-:W-:-:S02]  /*2b0c0*/  F2FP.F16.F32.PACK_AB R240, R235, R234 ;  /* 0x000000eaebf0723e */ /* 0x000fc400000000ff */
        /* <DEDUP_REMOVED lines=8> */
[----:B------:R-:W-:Y:S01]  /*2b150*/  F2FP.F16.F32.PACK_AB R230, R125, R124 ;  /* 0x0000007c7de6723e */ /* 0x000fe200000000ff */
[----:B------:R-:W-:Y:S01]  /*2b160*/  IMAD.MOV.U32 R127, RZ, RZ, R2 ;  /* 0x000000ffff7f7224 */ /* 0x000fe200078e0002 */
        /* <DEDUP_REMOVED lines=129> */
[----:B---3--:R-:W-:Y:S01]  /*2b980*/  F2FP.F16.F32.PACK_AB R153, R237, R153 ;  /* 0x00000099ed99723e */ /* 0x008fe200000000ff */
[----:B------:R-:W-:Y:S01]  /*2b990*/  STL [R1+0x11cc], R194 ;  /* 0x0011ccc201007387 */ /* 0x000fe20000100800 */
[----:B------:R-:W-:Y:S02]  /*2b9a0*/  F2FP.F16.F32.PACK_AB R147, R43, R42 ;  /* 0x0000002a2b93723e */ /* 0x000fe400000000ff */
[----:B----4-:R-:W-:Y:S01]  /*2b9b0*/  F2FP.F16.F32.PACK_AB R152, R246, R152 ;  /* 0x00000098f698723e */ /* 0x010fe200000000ff */
[----:B------:R-:W-:Y:S01]  /*2b9c0*/  STL [R1+0x11d0], R193 ;  /* 0x0011d0c101007387 */ /* 0x000fe20000100800 */
[----:B------:R-:W-:-:S03]  /*2b9d0*/  F2FP.F16.F32.PACK_AB R146, R41, R40 ;  /* 0x000000282992723e */ /* 0x000fc600000000ff */
[----:B------:R-:W-:Y:S01]  /*2b9e0*/  STL [R1+0x11d4], R192 ;  /* 0x0011d4c001007387 */ /* 0x000fe20000100800 */
[----:B------:R-:W-:-:S03]  /*2b9f0*/  F2FP.F16.F32.PACK_AB R149, R238, R247 ;  /* 0x000000f7ee95723e */ /* 0x000fc600000000ff */
[----:B------:R-:W-:Y:S04]  /*2ba00*/  STL [R1+0x11d8], R191 ;  /* 0x0011d8bf01007387 */ /* 0x000fe80000100800 */
        /* <DEDUP_REMOVED lines=28> */
[----:B--2---:R-:W-:-:S03]  /*2bbd0*/  F2FP.F16.F32.PACK_AB R129, R4, R0 ;  /* 0x000000000481723e */ /* 0x004fc600000000ff */
[----:B------:R-:W-:Y:S04]  /*2bbe0*/  STL [R1+0x1228], R171 ;  /* 0x001228ab01007387 */ /* 0x000fe80000100800 */
[----:B------:R-:W-:Y:S01]  /*2bbf0*/  STL [R1+0x122c], R170 ;  /* 0x00122caa01007387 */ /* 0x000fe20000100800 */
[----:B------:R-:W-:-:S03]  /*2bc00*/  F2FP.F16.F32.PACK_AB R128, R9, R8 ;  /* 0x000000080980723e */ /* 0x000fc600000000ff */
        /* <DEDUP_REMOVED lines=20> */
[----:B------:R1:W-:Y:S04]  /*2bd50*/  STL [R1+0x12c0], R149 ;  /* 0x0012c09501007387 */ /* 0x0003e80000100800 */
[----:B0-----:R-:W2:Y:S04]  /*2bd60*/  LDL.LU R150, [R1+0x1f4] ;  /* 0x0001f40001967983 */ /* 0x001ea80000300800 */
[----:B------:R-:W2:Y:S01]  /*2bd70*/  LDL.LU R126, [R1+0x1f0] ;  /* 0x0001f000017e7983 */ /* 0x000ea20000300800 */
[----:B-1----:R-:W-:-:S03]  /*2bd80*/  IMAD.MOV.U32 R149, RZ, RZ, R21 ;  /* 0x000000ffff957224 */ /* 0x002fc600078e0015 */
[----:B------:R-:W3:Y:S04]  /*2bd90*/  LDL.LU R151, [R1+0x5fc] ;  /* 0x0005fc0001977983 */ /* 0x000ee80000300800 */
        /* <DEDUP_REMOVED lines=221> */
[----:B------:R-:W4:Y:S01]  /*2cb70*/  LDL.LU R100, [R1+0x14] ;  /* 0x0000140001647983 */ /* 0x000f220000300800 */
[----:B------:R-:W-:-:S03]  /*2cb80*/  F2FP.F16.F32.PACK_AB R127, R149, R127 ;  /* 0x0000007f957f723e */ /* 0x000fc600000000ff */
[----:B------:R-:W4:Y:S01]  /*2cb90*/  LDL.LU R102, [R1+0x10] ;  /* 0x0000100001667983 */ /* 0x000f220000300800 */
[----:B--2---:R-:W-:-:S03]  /*2cba0*/  F2FP.F16.F32.PACK_AB R126, R150, R126 ;  /* 0x0000007e967e723e */ /* 0x004fc600000000ff */
[----:B------:R-:W2:Y:S01]  /*2cbb0*/  LDL.LU R101, [R1+0x41c] ;  /* 0x00041c0001657983 */ /* 0x000ea20000300800 */
[----:B---3--:R-:W-:-:S03]  /*2cbc0*/  F2FP.F16.F32.PACK_AB R125, R151, R125 ;  /* 0x0000007d977d723e */ /* 0x008fc600000000ff */
[----:B------:R-:W2:Y:S01]  /*2cbd0*/  LDL.LU R0, [R1+0x418] ;  /* 0x0004180001007983 */ /* 0x000ea20000300800 */
[----:B----4-:R-:W-:-:S03]  /*2cbe0*/  F2FP.F16.F32.PACK_AB R124, R152, R124 ;  /* 0x0000007c987c723e */ /* 0x010fc600000000ff */
[----:B------:R-:W3:Y:S01]  /*2cbf0*/  LDL.LU R2, [R1+0x414] ;  /* 0x0004140001027983 */ /* 0x000ee20000300800 */
[----:B------:R-:W-:-:S03]  /*2cc00*/  F2FP.F16.F32.PACK_AB R119, R153, R119 ;  /* 0x000000779977723e */ /* 0x000fc600000000ff */
[----:B------:R1:W5:Y:S01]  /*2cc10*/  LDL.LU R149, [R1+0x12c0] ;  /* 0x0012c00001957983 */ /* 0x0003620000300800 */
        /* <DEDUP_REMOVED lines=13> */
[----:B------:R1:W5:Y:S04]  /*2ccf0*/  LDL.LU R156, [R1+0x12a4] ;  /* 0x0012a400019c7983 */ /* 0x0003680000300800 */
[----:B------:R1:W5:Y:S04]  /*2cd00*/  LDL.LU R157, [R1+0x12a0] ;  /* 0x0012a000019d7983 */ /* 0x0003680000300800 */
[----:B------:R1:W5:Y:S04]  /*2cd10*/  LDL.LU R158, [R1+0x129c] ;  /* 0x00129c00019e7983 */ /* 0x0003680000300800 */
[----:B------:R1:W5:Y:S04]  /*2cd20*/  LDL.LU R159, [R1+0x1298] ;  /* 0x00129800019f7983 */ /* 0x0003680000300800 */
[----:B------:R-:W4:Y:S02]  /*2cd30*/  LDL.LU R7, [R1+0x1294] ;  /* 0x0012940001077983 */ /* 0x000f240000300800 */
[----:B----4-:R-:W-:-:S02]  /*2cd40*/  F2FP.F16.F32.PACK_AB R7, R6, R7 ;  /* 0x000000070607723e */ /* 0x010fc400000000ff */
[----:B------:R-:W4:Y:S02]  /*2cd50*/  LDL.LU R6, [R1+0x1290] ;  /* 0x0012900001067983 */ /* 0x000f240000300800 */
[----:B----4-:R-:W-:Y:S02]  /*2cd60*/  F2FP.F16.F32.PACK_AB R6, R5, R6 ;  /* 0x000000060506723e */ /* 0x010fe400000000ff */
[----:B------:R-:W4:Y:S01]  /*2cd70*/  LDL.LU R5, [R1+0x128c] ;  /* 0x00128c0001057983 */ /* 0x000f220000300800 */
[----:B------:R-:W-:Y:S02]  /*2cd80*/  F2FP.F16.F32.PACK_AB R4, R11, R4 ;  /* 0x000000040b04723e */ /* 0x000fe400000000ff */
[----:B----4-:R-:W-:Y:S02]  /*2cd90*/  F2FP.F16.F32.PACK_AB R5, R160, R5 ;  /* 0x00000005a005723e */ /* 0x010fe400000000ff */
[----:B------:R1:W5:Y:S04]  /*2cda0*/  LDL.LU R160, [R1+0x1288] ;  /* 0x0012880001a07983 */ /* 0x0003680000300800 */
[----:B------:R-:W4:Y:S02]  /*2cdb0*/  LDL.LU R11, [R1+0x1284] ;  /* 0x00128400010b7983 */ /* 0x000f240000300800 */
[----:B----4-:R-:W-:-:S02]  /*2cdc0*/  F2FP.F16.F32.PACK_AB R11, R10, R11 ;  /* 0x0000000b0a0b723e */ /* 0x010fc400000000ff */
[----:B------:R-:W4:Y:S01]  /*2cdd0*/  LDL.LU R10, [R1+0x1280] ;  /* 0x00128000010a7983 */ /* 0x000f220000300800 */
[----:B------:R-:W-:Y:S02]  /*2cde0*/  F2FP.F16.F32.PACK_AB R9, R162, R9 ;  /* 0x00000009a209723e */ /* 0x000fe400000000ff */
[----:B------:R-:W-:Y:S02]  /*2cdf0*/  F2FP.F16.F32.PACK_AB R8, R15, R8 ;  /* 0x000000080f08723e */ /* 0x000fe400000000ff */
[----:B----4-:R-:W-:Y:S02]  /*2ce00*/  F2FP.F16.F32.PACK_AB R10, R161, R10 ;  /* 0x0000000aa10a723e */ /* 0x010fe400000000ff */
[----:B------:R1:W5:Y:S04]  /*2ce10*/  LDL.LU R161, [R1+0x127c] ;  /* 0x00127c0001a17983 */ /* 0x0003680000300800 */
[----:B------:R1:W5:Y:S04]  /*2ce20*/  LDL.LU R162, [R1+0x1278] ;  /* 0x0012780001a27983 */ /* 0x0003680000300800 */
[----:B------:R-:W4:Y:S02]  /*2ce30*/  LDL.LU R15, [R1+0x1274] ;  /* 0x00127400010f7983 */ /* 0x000f240000300800 */
[----:B----4-:R-:W-:-:S02]  /*2ce40*/  F2FP.F16.F32.PACK_AB R15, R14, R15 ;  /* 0x0000000f0e0f723e */ /* 0x010fc400000000ff */
[----:B------:R-:W4:Y:S02]  /*2ce50*/  LDL.LU R14, [R1+0x1270] ;  /* 0x00127000010e7983 */ /* 0x000f240000300800 */
[----:B----4-:R-:W-:Y:S02]  /*2ce60*/  F2FP.F16.F32.PACK_AB R14, R13, R14 ;  /* 0x0000000e0d0e723e */ /* 0x010fe400000000ff */
[----:B------:R-:W4:Y:S02]  /*2ce70*/  LDL.LU R13, [R1+0x126c] ;  /* 0x00126c00010d7983 */ /* 0x000f240000300800 */
[----:B----4-:R-:W-:Y:S02]  /*2ce80*/  F2FP.F16.F32.PACK_AB R13, R12, R13 ;  /* 0x0000000d0c0d723e */ /* 0x010fe400000000ff */
        /* <DEDUP_REMOVED lines=12> */
[----:B------:R-:W4:Y:S01]  /*2cf50*/  LDL.LU R22, [R1+0x1250] ;  /* 0x0012500001167983 */ /* 0x000f220000300800 */
[----:B------:R-:W-:Y:S02]  /*2cf60*/  F2FP.F16.F32.PACK_AB R21, R20, R21 ;  /* 0x000000151415723e */ /* 0x000fe400000000ff */
[----:B----4-:R-:W-:-:S02]  /*2cf70*/  F2FP.F16.F32.PACK_AB R22, R163, R22 ;  /* 0x00000016a316723e */ /* 0x010fc400000000ff */
[----:B------:R1:W5:Y:S04]  /*2cf80*/  LDL.LU R163, [R1+0x124c] ;  /* 0x00124c0001a37983 */ /* 0x0003680000300800 */
[----:B------:R-:W4:Y:S01]  /*2cf90*/  LDL.LU R20, [R1+0x1248] ;  /* 0x0012480001147983 */ /* 0x000f220000300800 */
[----:B------:R-:W-:Y:S02]  /*2cfa0*/  F2FP.F16.F32.PACK_AB R27, R165, R27 ;  /* 0x0000001ba51b723e */ /* 0x000fe400000000ff */
[----:B------:R-:W-:Y:S02]  /*2cfb0*/  F2FP.F16.F32.PACK_AB R26, R166, R26 ;  /* 0x0000001aa61a723e */ /* 0x000fe400000000ff */
[----:B------:R-:W-:Y:S02]  /*2cfc0*/  F2FP.F16.F32.PACK_AB R25, R167, R25 ;  /* 0x00000019a719723e */ /* 0x000fe400000000ff */
[----:B------:R-:W-:-:S02]  /*2cfd0*/  F2FP.F16.F32.PACK_AB R24, R168, R24 ;  /* 0x00000018a818723e */ /* 0x000fc400000000ff */
[----:B------:R-:W-:Y:S02]  /*2cfe0*/  F2FP.F16.F32.PACK_AB R31, R169, R31 ;  /* 0x0000001fa91f723e */ /* 0x000fe400000000ff */
[----:B------:R-:W-:Y:S02]  /*2cff0*/  F2FP.F16.F32.PACK_AB R30, R170, R30 ;  /* 0x0000001eaa1e723e */ /* 0x000fe400000000ff */
        /* <DEDUP_REMOVED lines=83> */
[----:B----4-:R-:W-:Y:S02]  /*2d530*/  F2FP.F16.F32.PACK_AB R20, R164, R20 ;  /* 0x00000014a414723e */ /* 0x010fe400000000ff */
[----:B------:R1:W5:Y:S04]  /*2d540*/  LDL.LU R164, [R1+0x1244] ;  /* 0x0012440001a47983 */ /* 0x0003680000300800 */
        /* <DEDUP_REMOVED lines=88> */
[----:B------:R1:W5:Y:S01]  /*2dad0*/  LDL.LU R3, [R1+0x10e0] ;  /* 0x0010e00001037983 */ /* 0x0003620000300800 */
[----:B------:R-:W-:-:S02]  /*2dae0*/  F2FP.F16.F32.PACK_AB R102, R100, R102 ;  /* 0x000000666466723e */ /* 0x000fc400000000ff */
[----:B--2---:R-:W-:Y:S02]  /*2daf0*/  F2FP.F16.F32.PACK_AB R101, R101, R0 ;  /* 0x000000006565723e */ /* 0x004fe400000000ff */
[----:B---3--:R-:W-:Y:S02]  /*2db00*/  F2FP.F16.F32.PACK_AB R100, R2, R252 ;  /* 0x000000fc0264723e */ /* 0x008fe400000000ff */
[----:B----4-:R-:W-:Y:S02]  /*2db10*/  F2FP.F16.F32.PACK_AB R239, R247, R239 ;  /* 0x000000eff7ef723e */ /* 0x010fe400000000ff */
[----:B------:R-:W-:Y:S02]  /*2db20*/  F2FP.F16.F32.PACK_AB R238, R246, R238 ;  /* 0x000000eef6ee723e */ /* 0x000fe400000000ff */
[----:B------:R-:W-:Y:S02]  /*2db30*/  F2FP.F16.F32.PACK_AB R237, R245, R237 ;  /* 0x000000edf5ed723e */ /* 0x000fe400000000ff */
[----:B-1----:R-:W-:-:S07]  /*2db40*/  F2FP.F16.F32.PACK_AB R236, R244, R236 ;  /* 0x000000ecf4ec723e */ /* 0x002fce00000000ff */
.L_x_0:
[----:B------:R-:W2:Y:S01]  /*2db50*/  LDL R2, [R1+0x10dc] ;  /* 0x0010dc0001027983 */ /* 0x000ea20000100800 */
[----:B------:R-:W-:Y:S01]  /*2db60*/  ULDC.64 UR4, c[0x0][0x228] ;  /* 0x00008a0000047ab9 */ /* 0x000fe20000000a00 */
[----:B-----5:R-:W-:Y:S01]  /*2db70*/  VIADD R0, R3, 0x1 ;  /* 0x0000000103007836 */ /* 0x020fe20000000000 */
[----:B------:R-:W-:Y:S01]  /*2db80*/  ULDC UR8, c[0x0][0x248] ;  /* 0x0000920000087ab9 */ /* 0x000fe20000000800 */
[----:B------:R-:W1:Y:S01]  /*2db90*/  S2R R244, SR_TID.X ;  /* 0x0000000000f47919 */ /* 0x000e620000002100 */
[----:B------:R-:W-:Y:S01]  /*2dba0*/  ULDC UR9, c[0x0][0x248] ;  /* 0x0000920000097ab9 */ /* 0x000fe20000000800 */
        /* <DEDUP_REMOVED lines=30> */
[C---:B-1----:R-:W-:Y:S01]  /*2dd90*/  IMAD.SHL.U32 R246, R244.reuse, 0x10, RZ ;  /* 0x00000010f4f67824 */ /* 0x042fe200078e00ff */
[----:B------:R-:W-:Y:S01]  /*2dda0*/  ULDC UR31, c[0x0][0x248] ;  /* 0x00009200001f7ab9 */ /* 0x000fe20000000800 */
[C---:B------:R-:W-:Y:S01]  /*2ddb0*/  IMAD.SHL.U32 R245, R244.reuse, 0x40, RZ ;  /* 0x00000040f4f57824 */ /* 0x040fe200078e00ff */
[----:B------:R-:W-:Y:S01]  /*2ddc0*/  ULDC UR50, c[0x0][0x248] ;  /* 0x0000920000327ab9 */ /* 0x000fe20000000800 */
[----:B0-----:R-:W-:Y:S01]  /*2ddd0*/  IMAD.SHL.U32 R247, R244, 0x8, RZ ;  /* 0x00000008f4f77824 */ /* 0x001fe200078e00ff */
[----:B------:R-:W-:Y:S01]  /*2dde0*/  LOP3.LUT R246, R246, 0xf0, RZ, 0xc0, !PT ;  /* 0x000000f0f6f67812 */ /* 0x000fe200078ec0ff */
[----:B------:R-:W-:Y:S01]  /*2ddf0*/  ULDC UR49, c[0x0][0x248] ;  /* 0x0000920000317ab9 */ /* 0x000fe20000000800 */
[----:B------:R-:W-:Y:S01]  /*2de00*/  LOP3.LUT R245, R245, 0x400, RZ, 0xc0, !PT ;  /* 0x00000400f5f57812 */ /* 0x000fe200078ec0ff */
[----:B------:R-:W-:Y:S01]  /*2de10*/  ULDC UR30, c[0x0][0x248] ;  /* 0x00009200001e7ab9 */ /* 0x000fe20000000800 */
[----:B------:R-:W-:Y:S01]  /*2de20*/  LOP3.LUT R244, R244, 0x7f, RZ, 0xc0, !PT ;  /* 0x0000007ff4f47812 */ /* 0x000fe200078ec0ff */
[----:B------:R-:W-:Y:S01]  /*2de30*/  ULDC UR48, c[0x0][0x248] ;  /* 0x0000920000307ab9 */ /* 0x000fe20000000800 */
[----:B------:R-:W-:Y:S01]  /*2de40*/  ULDC UR29, c[0x0][0x248] ;  /* 0x00009200001d7ab9 */ /* 0x000fe20000000800 */
[----:B------:R-:W-:Y:S01]  /*2de50*/  ULDC UR47, c[0x0][0x248] ;  /* 0x00009200002f7ab9 */ /* 0x000fe20000000800 */
[----:B------:R-:W-:Y:S01]  /*2de60*/  LEA R252, R244, UR6, 0x4 ;  /* 0x00000006f4fc7c11 */ /* 0x000fe2000f8e20ff */
[----:B------:R-:W-:Y:S01]  /*2de70*/  ULDC UR46, c[0x0][0x248] ;  /* 0x00009200002e7ab9 */ /* 0x000fe20000000800 */
[----:B------:R-:W-:Y:S01]  /*2de80*/  ULDC UR28, c[0x0][0x248] ;  /* 0x00009200001c7ab9 */ /* 0x000fe20000000800 */
[----:B------:R-:W-:Y:S01]  /*2de90*/  ULDC UR45, c[0x0][0x248] ;  /* 0x00009200002d7ab9 */ /* 0x000fe20000000800 */
[----:B------:R-:W-:Y:S01]  /*2dea0*/  ULDC UR27, c[0x0][0x248] ;  /* 0x00009200001b7ab9 */ /* 0x000fe20000000800 */
[----:B------:R-:W-:Y:S01]  /*2deb0*/  STL [R1+0xa90], R252 ;  /* 0x000a90fc01007387 */ /* 0x000fe20000100800 */
        /* <DEDUP_REMOVED lines=8> */
[----:B------:R-:W-:Y:S01]  /*2df40*/  BAR.SYNC.DEFER_BLOCKING 0x0 ;  /* 0x0000000000007b1d */ /* 0x000fe20000010000 */
[----:B--2---:R-:W-:-:S05]  /*2df50*/  ISETP.GE.AND P0, PT, R2, UR4, PT ;  /* 0x0000000402007c0c */ /* 0x004fca000bf06270 */
[----:B------:R-:W-:Y:S01]  /*2df60*/  ULDC UR4, c[0x0][0x22c] ;  /* 0x00008b0000047ab9 */ /* 0x000fe20000000800 */
[C---:B------:R-:W-:Y:S01]  /*2df70*/  VIADD R2, R3.reuse, 0x3 ;  /* 0x0000000303027836 */ /* 0x040fe20000000000 */
[----:B------:R-:W-:Y:S01]  /*2df80*/  ISETP.LT.AND P1, PT, R0, UR4, !P0 ;  /* 0x0000000400007c0c */ /* 0x000fe2000c721270 */
[----:B------:R-:W-:Y:S01]  /*2df90*/  VIADD R0, R3, 0x2 ;  /* 0x0000000203007836 */ /* 0x000fe20000000000 */
[----:B------:R-:W-:-:S04]  /*2dfa0*/  ULDC UR4, c[0x0][0x22c] ;  /* 0x00008b0000047ab9 */ /* 0x000fc80000000800 */
[----:B------:R-:W-:Y:S01]  /*2dfb0*/  ISETP.LT.AND P4, PT, R0, UR4, !P0 ;  /* 0x0000000400007c0c */ /* 0x000fe2000c781270 */
[----:B------:R-:W-:Y:S01]  /*2dfc0*/  ULDC UR4, c[0x0][0x22c] ;  /* 0x00008b0000047ab9 */ /* 0x000fe20000000800 */
[----:B------:R-:W-:Y:S01]  /*2dfd0*/  IADD3 R0, R245, UR6, R246 ;  /* 0x00000006f5007c10 */ /* 0x000fe2000fffe0f6 */
[----:B------:R-:W-:Y:S01]  /*2dfe0*/  ULDC.64 UR6, c[0x0][0x220] ;  /* 0x0000880000067ab9 */ /* 0x000fe20000000a00 */
[----:B------:R-:W-:Y:S02]  /*2dff0*/  LOP3.LUT R245, R247, 0x300, RZ, 0xc0, !PT ;  /* 0x00000300f7f57812 */ /* 0x000fe400078ec0ff */
[----:B------:R-:W-:Y:S01]  /*2e000*/  ISETP.LT.AND P3, PT, R2, UR4, !P0 ;  /* 0x0000000402007c0c */ /* 0x000fe2000c761270 */
[----:B------:R-:W-:Y:S01]  /*2e010*/  VIADD R2, R3, 0x4 ;  /* 0x0000000403027836 */ /* 0x000fe20000000000 */
[----:B------:R-:W-:Y:S01]  /*2e020*/  ULDC UR4, c[0x0][0x22c] ;  /* 0x00008b0000047ab9 */ /* 0x000fe20000000800 */
[----:B------:R-:W-:-:S03]  /*2e030*/  IMAD.IADD R0, R0, 0x1, R245 ;  /* 0x0000000100007824 */ /* 0x000fc600078e02f5 */
[----:B------:R-:W-:Y:S01]  /*2e040*/  ISETP.LT.AND P6, PT, R2, UR4, !P0 ;  /* 0x0000000402007c0c */ /* 0x000fe2000c7c1270 */
[----:B------:R-:W-:Y:S01]  /*2e050*/  ULDC UR4, c[0x0][0x244] ;  /* 0x0000910000047ab9 */ /* 0x000fe20000000800 */
[----:B------:R-:W-:Y:S01]  /*2e060*/  STSM.16.M88.4 [R0], R236 ;  /* 0x000000ec00007844 */ /* 0x000fe20000000200 */
[----:B------:R-:W-:Y:S06]  /*2e070*/  BAR.SYNC.DEFER_BLOCKING 0x0 ;  /* 0x0000000000007b1d */ /* 0x000fec0000010000 */
[----:B------:R-:W-:Y:S02]  /*2e080*/  LDS.128 R244, [R252] ;  /* 0x00000000fcf47984 */ /* 0x000fe40000000c00 */
[----:B------:R-:W-:Y:S06]  /*2e090*/  BAR.SYNC.DEFER_BLOCKING 0x0 ;  /* 0x0000000000007b1d */ /* 0x000fec0000010000 */
[----:B------:R-:W-:Y:S02]  /*2e0a0*/  STSM.16.M88.4 [R0], R100 ;  /* 0x0000006400007844 */ /* 0x000fe40000000200 */
        /* <DEDUP_REMOVED lines=53> */
[----:B------:R-:W0:Y:S02]  /*2e400*/  LDS.128 R120, [R252] ;  /* 0x00000000fc787984 */ /* 0x000e240000000c00 */
[----:B------:R-:W-:Y:S06]  /*2e410*/  BAR.SYNC.DEFER_BLOCKING 0x0 ;  /* 0x0000000000007b1d */ /* 0x000fec0000010000 */
[----:B------:R-:W-:Y:S02]  /*2e420*/  STSM.16.M88.4 [R0], R112 ;  /* 0x0000007000007844 */ /* 0x000fe40000000200 */
[----:B------:R-:W-:Y:S06]  /*2e430*/  BAR.SYNC.DEFER_BLOCKING 0x0 ;  /* 0x0000000000007b1d */ /* 0x000fec0000010000 */
[----:B0-----:R-:W-:Y:S04]  /*2e440*/  STL.64 [R1+0x3c0], R120 ;  /* 0x0003c07801007387 */ /* 0x001fe80000100a00 */
[----:B------:R-:W-:Y:S04]  /*2e450*/  STL.64 [R1+0x3c8], R122 ;  /* 0x0003c87a01007387 */ /* 0x000fe80000100a00 */
[----:B------:R-:W0:Y:S01]  /*2e460*/  LDS.128 R112, [R252] ;  /* 0x00000000fc707984 */ /* 0x000e220000000c00 */
        /* <DEDUP_REMOVED lines=9> */
[----:B0-----:R0:W-:Y:S04]  /*2e500*/  STL.64 [R1+0x13e8], R56 ;  /* 0x0013e83801007387 */ /* 0x0011e80000100a00 */
[----:B------:R1:W-:Y:S04]  /*2e510*/  STL.64 [R1+0x13d8], R58 ;  /* 0x0013d83a01007387 */ /* 0x0003e80000100a00 */
[----:B0-----:R-:W2:Y:S04]  /*2e520*/  LDL.LU R56, [R1+0x600] ;  /* 0x0006000001387983 */ /* 0x001ea80000300800 */
[----:B------:R-:W0:Y:S01]  /*2e530*/  LDS.128 R48, [R252] ;  /* 0x00000000fc307984 */ /* 0x000e220000000c00 */
[----:B------:R-:W-:Y:S06]  /*2e540*/  BAR.SYNC.DEFER_BLOCKING 0x0 ;  /* 0x0000000000007b1d */ /* 0x000fec0000010000 */
[----:B------:R-:W2:Y:S04]  /*2e550*/  LDL.LU R57, [R1+0x604] ;  /* 0x0006040001397983 */ /* 0x000ea80000300800 */
[----:B-1----:R-:W2:Y:S04]  /*2e560*/  LDL.LU R58, [R1+0x608] ;  /* 0x00060800013a7983 */ /* 0x002ea80000300800 */
[----:B------:R-:W2:Y:S04]  /*2e570*/  LDL.LU R59, [R1+0x60c] ;  /* 0x00060c00013b7983 */ /* 0x000ea80000300800 */
[----:B------:R-:W-:Y:S01]  /*2e580*/  STSM.16.M88.4 [R0], R44 ;  /* 0x0000002c00007844 */ /* 0x000fe20000000200 */
[----:B------:R-:W-:Y:S06]  /*2e590*/  BAR.SYNC.DEFER_BLOCKING 0x0 ;  /* 0x0000000000007b1d */ /* 0x000fec0000010000 */
[----:B0-----:R0:W-:Y:S04]  /*2e5a0*/  STL.64 [R1+0x13d0], R48 ;  /* 0x0013d03001007387 */ /* 0x0011e80000100a00 */
[----:B------:R1:W-:Y:S04]  /*2e5b0*/  STL.64 [R1+0x13c8], R50 ;  /* 0x0013c83201007387 */ /* 0x0003e80000100a00 */
[----:B0-----:R-:W3:Y:S04]  /*2e5c0*/  LDL.LU R48, [R1+0x3f0] ;  /* 0x0003f00001307983 */ /* 0x001ee80000300800 */
[----:B------:R-:W0:Y:S01]  /*2e5d0*/  LDS.128 R44, [R252] ;  /* 0x00000000fc2c7984 */ /* 0x000e220000000c00 */
[----:B------:R-:W-:Y:S06]  /*2e5e0*/  BAR.SYNC.DEFER_BLOCKING 0x0 ;  /* 0x0000000000007b1d */ /* 0x000fec0000010000 */
[----:B------:R-:W3:Y:S04]  /*2e5f0*/  LDL.LU R49, [R1+0x3f4] ;  /* 0x0003f40001317983 */ /* 0x000ee80000300800 */
[----:B-1----:R-:W3:Y:S04]  /*2e600*/  LDL.LU R50, [R1+0x3f8] ;  /* 0x0003f80001327983 */ /* 0x002ee80000300800 */
[----:B------:R-:W3:Y:S04]  /*2e610*/  LDL.LU R51, [R1+0x3fc] ;  /* 0x0003fc0001337983 */ /* 0x000ee80000300800 */
[----:B------:R-:W4:Y:S04]  /*2e620*/  LDL.LU R236, [R1+0x3e0] ;  /* 0x0003e00001ec7983 */ /* 0x000f280000300800 */
[----:B------:R-:W-:Y:S01]  /*2e630*/  STSM.16.M88.4 [R0], R40 ;  /* 0x0000002800007844 */ /* 0x000fe20000000200 */
[----:B------:R-:W-:Y:S06]  /*2e640*/  BAR.SYNC.DEFER_BLOCKING 0x0 ;  /* 0x0000000000007b1d */ /* 0x000fec0000010000 */
[----:B------:R-:W4:Y:S04]  /*2e650*/  LDL.LU R237, [R1+0x3e4] ;  /* 0x0003e40001ed7983 */ /* 0x000f280000300800 */
[----:B------:R-:W4:Y:S04]  /*2e660*/  LDL.LU R238, [R1+0x3e8] ;  /* 0x0003e80001ee7983 */ /* 0x000f280000300800 */
[----:B------:R-:W4:Y:S04]  /*2e670*/  LDL.LU R239, [R1+0x3ec] ;  /* 0x0003ec0001ef7983 */ /* 0x000f280000300800 */
[----:B------:R-:W2:Y:S04]  /*2e680*/  LDL.LU R2, [R1+0x10dc] ;  /* 0x0010dc0001027983 */ /* 0x000ea80000300800 */
[----:B------:R-:W1:Y:S01]  /*2e690*/  LDS.128 R40, [R252] ;  /* 0x00000000fc287984 */ /* 0x000e620000000c00 */
[----:B------:R-:W-:Y:S06]  /*2e6a0*/  BAR.SYNC.DEFER_BLOCKING 0x0 ;  /* 0x0000000000007b1d */ /* 0x000fec0000010000 */
[----:B0-----:R-:W-:Y:S04]  /*2e6b0*/  STL.64 [R1+0x13c0], R44 ;  /* 0x0013c02c01007387 */ /* 0x001fe80000100a00 */
[----:B------:R-:W-:Y:S04]  /*2e6c0*/  STL.64 [R1+0x13b8], R46 ;  /* 0x0013b82e01007387 */ /* 0x000fe80000100a00 */
[----:B------:R-:W-:Y:S01]  /*2e6d0*/  STSM.16.M88.4 [R0], R36 ;  /* 0x0000002400007844 */ /* 0x000fe20000000200 */
[----:B------:R-:W-:Y:S06]  /*2e6e0*/  BAR.SYNC.DEFER_BLOCKING 0x0 ;  /* 0x0000000000007b1d */ /* 0x000fec0000010000 */
[----:B-1----:R-:W-:Y:S04]  /*2e6f0*/  STL.64 [R1+0x13b0], R40 ;  /* 0x0013b02801007387 */ /* 0x002fe80000100a00 */
        /* <DEDUP_REMOVED lines=231> */
[----:B------:R2:W-:Y:S02]  /*2f570*/  STSM.16.M88.4 [R0], R240 ;  /* 0x000000f000007844 */ /* 0x0005e40000000200 */
[----:B------:R-:W-:Y:S06]  /*2f580*/  BAR.SYNC.DEFER_BLOCKING 0x0 ;  /* 0x0000000000007b1d */ /* 0x000fec0000010000 */
[----:B0-----:R-:W-:Y:S01]  /*2f590*/  STL.64 [R1+0x1128], R224 ;  /* 0x001128e001007387 */ /* 0x001fe20000100a00 */
[----:B--2---:R-:W-:Y:S01]  /*2f5a0*/  IMAD R240, R2, UR4, RZ ;  /* 0x0000000402f07c24 */ /* 0x004fe2000f8e02ff */
[----:B------:R-:W-:-:S02]  /*2f5b0*/  ULDC UR4, c[0x0][0x248] ;  /* 0x0000920000047ab9 */ /* 0x000fc40000000800 */
[----:B------:R-:W-:Y:S02]  /*2f5c0*/  STL.64 [R1+0x1120], R226 ;  /* 0x001120e201007387 */ /* 0x000fe40000100a00 */
[C---:B------:R-:W-:Y:S01]  /*2f5d0*/  LEA R2, P2, R240.reuse, UR6, 0x1 ;  /* 0x00000006f0027c11 */ /* 0x040fe2000f8408ff */
[----:B------:R-:W-:Y:S01]  /*2f5e0*/  ULDC UR6, c[0x0][0x22c] ;  /* 0x00008b0000067ab9 */ /* 0x000fe20000000800 */
[----:B------:R-:W0:Y:S01]  /*2f5f0*/  LDS.128 R228, [R252] ;  /* 0x00000000fce47984 */ /* 0x000e220000000c00 */
[----:B------:R-:W-:Y:S06]  /*2f600*/  BAR.SYNC.DEFER_BLOCKING 0x0 ;  /* 0x0000000000007b1d */ /* 0x000fec0000010000 */
[----:B------:R1:W-:Y:S02]  /*2f610*/  STSM.16.M88.4 [R0], R248 ;  /* 0x000000f800007844 */ /* 0x0003e40000000200 */
[----:B------:R-:W-:Y:S06]  /*2f620*/  BAR.SYNC.DEFER_BLOCKING 0x0 ;  /* 0x0000000000007b1d */ /* 0x000fec0000010000 */
[----:B0-----:R-:W-:Y:S01]  /*2f630*/  STL.64 [R1+0x1118], R228 ;  /* 0x001118e401007387 */ /* 0x001fe20000100a00 */
[----:B-1----:R-:W-:Y:S01]  /*2f640*/  LEA.HI.X.SX32 R248, R240, UR7, 0x1, P2 ;  /* 0x00000007f0f87c11 */ /* 0x002fe200090f0eff */
[C---:B------:R-:W-:Y:S01]  /*2f650*/  IMAD R251, R3.reuse, UR4, RZ ;  /* 0x0000000403fb7c24 */ /* 0x040fe2000f8e02ff */
[----:B------:R-:W-:Y:S01]  /*2f660*/  ISETP.LT.AND P2, PT, R3, UR6, !P0 ;  /* 0x0000000603007c0c */ /* 0x000fe2000c741270 */
[----:B------:R-:W-:Y:S01]  /*2f670*/  ULDC UR4, c[0x0][0x248] ;  /* 0x0000920000047ab9 */ /* 0x000fe20000000800 */
[----:B------:R-:W-:Y:S01]  /*2f680*/  ULDC UR6, c[0x0][0x22c] ;  /* 0x00008b0000067ab9 */ /* 0x000fe20000000800 */
[C---:B------:R-:W-:Y:S01]  /*2f690*/  VIADD R249, R251.reuse, UR4 ;  /* 0x00000004fbf97c36 */ /* 0x040fe20008000000 */
[C---:B------:R-:W-:Y:S01]  /*2f6a0*/  LEA R250, P5, R251.reuse, R2, 0x1 ;  /* 0x00000002fbfa7211 */ /* 0x040fe200078a08ff */
[----:B------:R-:W-:Y:S01]  /*2f6b0*/  ULDC UR4, c[0x0][0x248] ;  /* 0x0000920000047ab9 */ /* 0x000fe20000000800 */
[----:B------:R-:W-:Y:S01]  /*2f6c0*/  ULDC UR7, c[0x0][0x22c] ;  /* 0x00008b0000077ab9 */ /* 0x000fe20000000800 */
[----:B------:R-:W-:Y:S01]  /*2f6d0*/  STL.64 [R1+0x1110], R230 ;  /* 0x001110e601007387 */ /* 0x000fe20000100a00 */
[----:B------:R-:W-:-:S02]  /*2f6e0*/  LEA.HI.X.SX32 R251, R251, R248, 0x1, P5 ;  /* 0x000000f8fbfb7211 */ /* 0x000fc400028f0eff */
[C---:B------:R-:W-:Y:S01]  /*2f6f0*/  LEA R4, P5, R249.reuse, R2, 0x1 ;  /* 0x00000002f9047211 */ /* 0x040fe200078a08ff */
[----:B------:R-:W0:Y:S03]  /*2f700*/  LDS.128 R232, [R252] ;  /* 0x00000000fce87984 */ /* 0x000e260000000c00 */
[----:B------:R-:W-:Y:S01]  /*2f710*/  LEA.HI.X.SX32 R5, R249, R248, 0x1, P5 ;  /* 0x000000f8f9057211 */ /* 0x000fe200028f0eff */
[----:B------:R-:W-:Y:S06]  /*2f720*/  BAR.SYNC.DEFER_BLOCKING 0x0 ;  /* 0x0000000000007b1d */ /* 0x000fec0000010000 */
[----:B----4-:R-:W-:Y:S02]  /*2f730*/  STSM.16.M88.4 [R0], R236 ;  /* 0x000000ec00007844 */ /* 0x010fe40000000200 */
[----:B------:R-:W-:Y:S06]  /*2f740*/  BAR.SYNC.DEFER_BLOCKING 0x0 ;  /* 0x0000000000007b1d */ /* 0x000fec0000010000 */
[----:B0-----:R-:W-:Y:S04]  /*2f750*/  STL.64 [R1+0x1108], R232 ;  /* 0x001108e801007387 */ /* 0x001fe80000100a00 */
[----:B------:R-:W-:Y:S04]  /*2f760*/  STL.64 [R1+0x10e8], R234 ;  /* 0x0010e8ea01007387 */ /* 0x000fe80000100a00 */
[----:B------:R-:W0:Y:S01]  /*2f770*/  LDS.128 R236, [R252] ;  /* 0x00000000fcec7984 */ /* 0x000e220000000c00 */
[----:B------:R-:W-:Y:S06]  /*2f780*/  BAR.SYNC.DEFER_BLOCKING 0x0 ;  /* 0x0000000000007b1d */ /* 0x000fec0000010000 */
[----:B---3--:R-:W-:Y:S02]  /*2f790*/  STSM.16.M88.4 [R0], R48 ;  /* 0x0000003000007844 */ /* 0x008fe40000000200 */
[----:B------:R-:W-:Y:S06]  /*2f7a0*/  BAR.SYNC.DEFER_BLOCKING 0x0 ;  /* 0x0000000000007b1d */ /* 0x000fec0000010000 */
[----:B0-----:R-:W-:Y:S04]  /*2f7b0*/  STL.64 [R1+0x10f0], R236 ;  /* 0x0010f0ec01007387 */ /* 0x001fe80000100a00 */
[----:B------:R-:W-:Y:S04]  /*2f7c0*/  STL.64 [R1+0x10e0], R238 ;  /* 0x0010e0ee01007387 */ /* 0x000fe80000100a00 */
[----:B------:R0:W1:Y:S01]  /*2f7d0*/  LDS.128 R240, [R252] ;  /* 0x00000000fcf07984 */ /* 0x0000620000000c00 */
[----:B------:R-:W-:Y:S01]  /*2f7e0*/  BAR.SYNC.DEFER_BLOCKING 0x0 ;  /* 0x0000000000007b1d */ /* 0x000fe20000010000 */
[----:B0-----:R-:W-:-:S05]  /*2f7f0*/  VIADD R252, R3, 0x5 ;  /* 0x0000000503fc7836 */ /* 0x001fca0000000000 */
[----:B------:R0:W-:Y:S02]  /*2f800*/  STSM.16.M88.4 [R0], R56 ;  /* 0x0000003800007844 */ /* 0x0001e40000000200 */
[----:B------:R-:W-:Y:S06]  /*2f810*/  BAR.SYNC.DEFER_BLOCKING 0x0 ;  /* 0x0000000000007b1d */ /* 0x000fec0000010000 */
[----:B-1----:R-:W-:Y:S01]  /*2f820*/  STL.64 [R1+0x1100], R240 ;  /* 0x001100f001007387 */ /* 0x002fe20000100a00 */
[----:B0-----:R-:W-:Y:S01]  /*2f830*/  VIADD R0, R249, UR4 ;  /* 0x00000004f9007c36 */ /* 0x001fe20008000000 */
[----:B------:R-:W-:Y:S01]  /*2f840*/  PRMT R249, R244, 0x7632, R249 ;  /* 0x00007632f4f97816 */ /* 0x000fe200000000f9 */
[----:B------:R-:W-:Y:S01]  /*2f850*/  ULDC UR4, c[0x0][0x248] ;  /* 0x0000920000047ab9 */ /* 0x000fe20000000800 */
[----:B------:R-:W-:Y:S04]  /*2f860*/  STL.64 [R1+0x10f8], R242 ;  /* 0x0010f8f201007387 */ /* 0x000fe80000100a00 */
[----:B------:R-:W2:Y:S04]  /*2f870*/  LDL.LU R109, [R1+0x3c0] ;  /* 0x0003c000016d7983 */ /* 0x000ea80000300800 */
[----:B------:R-:W3:Y:S04]  /*2f880*/  LDL.LU R111, [R1+0x3c4] ;  /* 0x0003c400016f7983 */ /* 0x000ee80000300800 */
[----:B------:R0:W-:Y:S01]  /*2f890*/  @P2 STG.E.U16 desc[UR56][R250.64], R244 ;  /* 0x000000f4fa002986 */ /* 0x0001e2000c101538 */
[----:B------:R-:W-:Y:S01]  /*2f8a0*/  ISETP.LT.AND P2, PT, R252, UR6, !P0 ;  /* 0x00000006fc007c0c */ /* 0x000fe2000c741270 */
[----:B------:R-:W-:-:S02]  /*2f8b0*/  ULDC UR6, c[0x0][0x22c] ;  /* 0x00008b0000067ab9 */ /* 0x000fc40000000800 */
[----:B------:R1:W-:Y:S04]  /*2f8c0*/  @P1 STG.E.U16 desc[UR56][R4.64], R249 ;  /* 0x000000f904001986 */ /* 0x0003e8000c101538 */
[----:B------:R-:W4:Y:S01]  /*2f8d0*/  LDL.LU R113, [R1+0x3c8] ;  /* 0x0003c80001717983 */ /* 0x000f220000300800 */
[----:B0-----:R-:W-:-:S04]  /*2f8e0*/  LEA R250, P5, R0, R2, 0x1 ;  /* 0x0000000200fa7211 */ /* 0x001fc800078a08ff */
[C---:B------:R-:W-:Y:S01]  /*2f8f0*/  LEA.HI.X.SX32 R251, R0.reuse, R248, 0x1, P5 ;  /* 0x000000f800fb7211 */ /* 0x040fe200028f0eff */
[----:B------:R-:W-:Y:S01]  /*2f900*/  VIADD R0, R0, UR4 ;  /* 0x0000000400007c36 */ /* 0x000fe20008000000 */
[----:B------:R-:W-:Y:S01]  /*2f910*/  ULDC UR4, c[0x0][0x248] ;  /* 0x0000920000047ab9 */ /* 0x000fe20000000800 */
[C---:B------:R-:W-:Y:S02]  /*2f920*/  VIADD R244, R3.reuse, 0x6 ;  /* 0x0000000603f47836 */ /* 0x040fe40000000000 */
[----:B------:R0:W-:Y:S01]  /*2f930*/  @P4 STG.E.U16 desc[UR56][R250.64], R245 ;  /* 0x000000f5fa004986 */ /* 0x0001e2000c101538 */
[----:B-1----:R-:W-:Y:S01]  /*2f940*/  VIADD R249, R0, UR4 ;  /* 0x0000000400f97c36 */ /* 0x002fe20008000000 */
[----:B------:R-:W-:Y:S01]  /*2f950*/  ULDC UR4, c[0x0][0x22c] ;  /* 0x00008b0000047ab9 */ /* 0x000fe20000000800 */
[----:B------:R-:W-:Y:S01]  /*2f960*/  ISETP.LT.AND P1, PT, R244, UR6, !P0 ;  /* 0x00000006f4007c0c */ /* 0x000fe2000c721270 */
[----:B------:R-:W-:Y:S01]  /*2f970*/  VIADD R244, R3, 0x7 ;  /* 0x0000000703f47836 */ /* 0x000fe20000000000 */
[----:B------:R-:W-:Y:S01]  /*2f980*/  ULDC UR6, c[0x0][0x22c] ;  /* 0x00008b0000067ab9 */ /* 0x000fe20000000800 */
[----:B0-----:R-:W-:-:S02]  /*2f990*/  LEA R250, P5, R0, R2, 0x1 ;  /* 0x0000000200fa7211 */ /* 0x001fc400078a08ff */
[----:B------:R-:W-:Y:S02]  /*2f9a0*/  PRMT R245, R245, 0x7632, R245 ;  /* 0x00007632f5f57816 */ /* 0x000fe400000000f5 */
[----:B------:R-:W-:Y:S01]  /*2f9b0*/  LEA.HI.X.SX32 R251, R0, R248, 0x1, P5 ;  /* 0x000000f800fb7211 */ /* 0x000fe200028f0eff */
[C---:B------:R-:W-:Y:S01]  /*2f9c0*/  VIADD R0, R3.reuse, 0x8 ;  /* 0x0000000803007836 */ /* 0x040fe20000000000 */
[----:B------:R-:W-:Y:S01]  /*2f9d0*/  ISETP.LT.AND P4, PT, R244, UR6, !P0 ;  /* 0x00000006f4007c0c */ /* 0x000fe2000c781270 */
[----:B------:R-:W-:Y:S02]  /*2f9e0*/  ULDC UR6, c[0x0][0x22c] ;  /* 0x00008b0000067ab9 */ /* 0x000fe40000000800 */
[----:B------:R0:W-:Y:S01]  /*2f9f0*/  @P3 STG.E.U16 desc[UR56][R250.64], R245 ;  /* 0x000000f5fa003986 */ /* 0x0001e2000c101538 */
[----:B------:R-:W-:Y:S01]  /*2fa00*/  ISETP.LT.AND P3, PT, R0, UR4, !P0 ;  /* 0x0000000400007c0c */ /* 0x000fe2000c761270 */
[----:B------:R-:W-:Y:S01]  /*2fa10*/  VIADD R0, R3, 0x9 ;  /* 0x0000000903007836 */ /* 0x000fe20000000000 */
[----:B------:R-:W-:Y:S01]  /*2fa20*/  LEA R244, P5, R249, R2, 0x1 ;  /* 0x00000002f9f47211 */ /* 0x000fe200078a08ff */
[----:B------:R-:W-:-:S03]  /*2fa30*/  ULDC UR4, c[0x0][0x248] ;  /* 0x0000920000047ab9 */ /* 0x000fc60000000800 */
[C---:B0-----:R-:W-:Y:S02]  /*2fa40*/  LEA.HI.X.SX32 R245, R249.reuse, R248, 0x1, P5 ;  /* 0x000000f8f9f57211 */ /* 0x041fe400028f0eff */
[----:B------:R-:W-:Y:S01]  /*2fa50*/  ISETP.LT.AND P5, PT, R0, UR6, !P0 ;  /* 0x0000000600007c0c */ /* 0x000fe2000c7a1270 */
[----:B------:R-:W-:Y:S01]  /*2fa60*/  VIADD R0, R249, UR4 ;  /* 0x00000004f9007c36 */ /* 0x000fe20008000000 */
[----:B------:R-:W-:Y:S01]  /*2fa70*/  ULDC UR4, c[0x0][0x248] ;  /* 0x0000920000047ab9 */ /* 0x000fe20000000800 */
[----:B------:R0:W-:Y:S01]  /*2fa80*/  @P6 STG.E.U16 desc[UR56][R244.64], R246 ;  /* 0x000000f6f4006986 */ /* 0x0001e2000c101538 */
[----:B------:R-:W-:Y:S01]  /*2fa90*/  PRMT R251, R246, 0x7632, R251 ;  /* 0x00007632f6fb7816 */ /* 0x000fe200000000fb */
[----:B------:R-:W-:Y:S01]  /*2faa0*/  ULDC UR6, c[0x0][0x248] ;  /* 0x0000920000067ab9 */ /* 0x000fe20000000800 */
[----:B------:R-:W-:Y:S01]  /*2fab0*/  VIADD R249, R3, 0xa ;  /* 0x0000000a03f97836 */ /* 0x000fe20000000000 */
[C---:B0-----:R-:W-:Y:S01]  /*2fac0*/  LEA R244, P6, R0.reuse, R2, 0x1 ;  /* 0x0000000200f47211 */ /* 0x041fe200078c08ff */
[----:B------:R-:W-:Y:S01]  /*2fad0*/  VIADD R246, R0, UR4 ;  /* 0x0000000400f67c36 */ /* 0x000fe20008000000 */
[----:B------:R-:W-:-:S02]  /*2fae0*/  ULDC UR4, c[0x0][0x22c] ;  /* 0x00008b0000047ab9 */ /* 0x000fc40000000800 */
[----:B------:R-:W-:Y:S02]  /*2faf0*/  LEA.HI.X.SX32 R245, R0, R248, 0x1, P6 ;  /* 0x000000f800f57211 */ /* 0x000fe400030f0eff */
[C---:B------:R-:W-:Y:S01]  /*2fb00*/  LEA R250, P6, R246.reuse, R2, 0x1 ;  /* 0x00000002f6fa7211 */ /* 0x040fe200078c08ff */
[C---:B------:R-:W-:Y:S01]  /*2fb10*/  VIADD R0, R246.reuse, UR6 ;  /* 0x00000006f6007c36 */ /* 0x040fe20008000000 */
[----:B------:R-:W-:Y:S01]  /*2fb20*/  ULDC UR6, c[0x0][0x22c] ;  /* 0x00008b0000067ab9 */ /* 0x000fe20000000800 */
[----:B------:R0:W-:Y:S01]  /*2fb30*/  @P2 STG.E.U16 desc[UR56][R244.64], R251 ;  /* 0x000000fbf4002986 */ /* 0x0001e2000c101538 */
[----:B------:R-:W-:Y:S01]  /*2fb40*/  ISETP.LT.AND P2, PT, R249, UR4, !P0 ;  /* 0x00000004f9007c0c */ /* 0x000fe2000c741270 */
[----:B------:R-:W-:Y:S01]  /*2fb50*/  ULDC UR4, c[0x0][0x22c] ;  /* 0x00008b0000047ab9 */ /* 0x000fe20000000800 */
[----:B------:R-:W-:Y:S02]  /*2fb60*/  PRMT R249, R247, 0x7632, R249 ;  /* 0x00007632f7f97816 */ /* 0x000fe400000000f9 */
[----:B0-----:R-:W-:Y:S01]  /*2fb70*/  LEA.HI.X.SX32 R251, R246, R248, 0x1, P6 ;  /* 0x000000f8f6fb7211 */ /* 0x001fe200030f0eff */
[----:B------:R-:W-:Y:S01]  /*2fb80*/  VIADD R246, R3, 0xb ;  /* 0x0000000b03f67836 */ /* 0x000fe20000000000 */
[----:B------:R-:W-:-:S03]  /*2fb90*/  LEA R244, P6, R0, R2, 0x1 ;  /* 0x0000000200f47211 */ /* 0x000fc600078c08ff */
[----:B------:R0:W-:Y:S01]  /*2fba0*/  @P1 STG.E.U16 desc[UR56][R250.64], R247 ;  /* 0x000000f7fa001986 */ /* 0x0001e2000c101538 */
[----:B------:R-:W-:Y:S01]  /*2fbb0*/  ISETP.LT.AND P1, PT, R246, UR4, !P0 ;  /* 0x00000004f6007c0c */ /* 0x000fe2000c721270 */
[----:B------:R-:W-:Y:S01]  /*2fbc0*/  ULDC UR4, c[0x0][0x248] ;  /* 0x0000920000047ab9 */ /* 0x000fe20000000800 */
[C---:B------:R-:W-:Y:S01]  /*2fbd0*/  LEA.HI.X.SX32 R245, R0.reuse, R248, 0x1, P6 ;  /* 0x000000f800f57211 */ /* 0x040fe200030f0eff */
[----:B------:R-:W-:Y:S01]  /*2fbe0*/  VIADD R0, R0, UR4 ;  /* 0x0000000400007c36 */ /* 0x000fe20008000000 */
[----:B------:R-:W-:-:S03]  /*2fbf0*/  ULDC UR4, c[0x0][0x248] ;  /* 0x0000920000047ab9 */ /* 0x000fc60000000800 */
[----:B------:R1:W-:Y:S01]  /*2fc00*/  @P4 STG.E.U16 desc[UR56][R244.64], R249 ;  /* 0x000000f9f4004986 */ /* 0x0003e2000c101538 */
[----:B------:R-:W-:-:S04]  /*2fc10*/  LEA R246, P6, R0, R2, 0x1 ;  /* 0x0000000200f67211 */ /* 0x000fc800078c08ff */
[C---:B0-----:R-:W-:Y:S01]  /*2fc20*/  LEA.HI.X.SX32 R247, R0.reuse, R248, 0x1, P6 ;  /* 0x000000f800f77211 */ /* 0x041fe200030f0eff */
[----:B-1----:R-:W-:Y:S02]  /*2fc30*/  VIADD R244, R3, 0xc ;  /* 0x0000000c03f47836 */ /* 0x002fe40000000000 */
[----:B------:R-:W-:Y:S01]  /*2fc40*/  VIADD R245, R0, UR4 ;  /* 0x0000000400f57c36 */ /* 0x000fe20008000000 */
[----:B------:R-:W-:Y:S02]  /*2fc50*/  ULDC UR4, c[0x0][0x248] ;  /* 0x0000920000047ab9 */ /* 0x000fe40000000800 */
[----:B------:R-:W-:Y:S01]  /*2fc60*/  ISETP.LT.AND P4, PT, R244, UR6, !P0 ;  /* 0x00000006f4007c0c */ /* 0x000fe2000c781270 */
[C---:B------:R-:W-:Y:S01]  /*2fc70*/  VIADD R0, R245.reuse, UR4 ;  /* 0x00000004f5007c36 */ /* 0x040fe20008000000 */
[----:B------:R-:W-:Y:S01]  /*2fc80*/  LEA R244, P6, R245, R2, 0x1 ;  /* 0x00000002f5f47211 */ /* 0x000fe200078c08ff */
[----:B------:R-:W-:Y:S01]  /*2fc90*/  VIADD R249, R3, 0xd ;  /* 0x0000000d03f97836 */ /* 0x000fe20000000000 */
[----:B------:R-:W-:Y:S01]  /*2fca0*/  PRMT R250, R100, 0x7632, R250 ;  /* 0x0000763264fa7816 */ /* 0x000fe200000000fa */
[----:B------:R0:W-:Y:S01]  /*2fcb0*/  @P3 STG.E.U16 desc[UR56][R246.64], R100 ;  /* 0x00000064f6003986 */ /* 0x0001e2000c101538 */
[----:B------:R-:W-:Y:S01]  /*2fcc0*/  LEA.HI.X.SX32 R245, R245, R248, 0x1, P6 ;  /* 0x000000f8f5f57211 */ /* 0x000fe200030f0eff */
[----:B------:R-:W-:Y:S01]  /*2fcd0*/  ULDC UR6, c[0x0][0x22c] ;  /* 0x00008b0000067ab9 */ /* 0x000fe20000000800 */
[----:B------:R-:W-:Y:S01]  /*2fce0*/  ULDC UR4, c[0x0][0x248] ;  /* 0x0000920000047ab9 */ /* 0x000fe20000000800 */
[----:B------:R-:W-:Y:S01]  /*2fcf0*/  ISETP.LT.AND P3, PT, R249, UR6, !P0 ;  /* 0x00000006f9007c0c */ /* 0x000fe2000c761270 */
[----:B------:R-:W-:Y:S01]  /*2fd00*/  ULDC UR6, c[0x0][0x22c] ;  /* 0x00008b0000067ab9 */ /* 0x000fe20000000800 */
[----:B------:R1:W-:Y:S01]  /*2fd10*/  @P5 STG.E.U16 desc[UR56][R244.64], R250 ;  /* 0x000000faf4005986 */ /* 0x0003e2000c101538 */
[----:B0-----:R-:W-:Y:S01]  /*2fd20*/  VIADD R100, R3, 0xe ;  /* 0x0000000e03647836 */ /* 0x001fe20000000000 */
[----:B------:R-:W-:-:S04]  /*2fd30*/  LEA R246, P6, R0, R2, 0x1 ;  /* 0x0000000200f67211 */ /* 0x000fc800078c08ff */
[----:B------:R-:W-:Y:S02]  /*2fd40*/  LEA.HI.X.SX32 R247, R0, R248, 0x1, P6 ;  /* 0x000000f800f77211 */ /* 0x000fe400030f0eff */
[----:B------:R-:W-:Y:S01]  /*2fd50*/  ISETP.LT.AND P5, PT, R100, UR6, !P0 ;  /* 0x0000000664007c0c */ /* 0x000fe2000c7a1270 */
[----:B------:R-:W-:Y:S01]  /*2fd60*/  VIADD R100, R0, UR4 ;  /* 0x0000000400647c36 */ /* 0x000fe20008000000 */
[----:B------:R-:W-:Y:S01]  /*2fd70*/  ULDC UR4, c[0x0][0x248] ;  /* 0x0000920000047ab9 */ /* 0x000fe20000000800 */
[----:B------:R0:W-:Y:S01]  /*2fd80*/  @P2 STG.E.U16 desc[UR56][R246.64], R101 ;  /* 0x00000065f6002986 */ /* 0x0001e2000c101538 */
[----:B------:R-:W-:Y:S02]  /*2fd90*/  ULDC UR6, c[0x0][0x22c] ;  /* 0x00008b0000067ab9 */ /* 0x000fe40000000800 */
[C---:B-1----:R-:W-:Y:S01]  /*2fda0*/  LEA R244, P2, R100.reuse, R2, 0x1 ;  /* 0x0000000264f47211 */ /* 0x042fe200078408ff */
[----:B------:R-:W-:Y:S01]  /*2fdb0*/  VIADD R0, R100, UR4 ;  /* 0x0000000464007c36 */ /* 0x000fe20008000000 */
[----:B------:R-:W-:-:S02]  /*2fdc0*/  ULDC UR4, c[0x0][0x22c] ;  /* 0x00008b0000047ab9 */ /* 0x000fc40000000800 */
[----:B------:R-:W-:Y:S01]  /*2fdd0*/  LEA.HI.X.SX32 R245, R100, R248, 0x1, P2 ;  /* 0x000000f864f57211 */ /* 0x000fe200010f0eff */
[----:B0-----:R-:W-:Y:S01]  /*2fde0*/  VIADD R246, R3, 0xf ;  /* 0x0000000f03f67836 */ /* 0x001fe20000000000 */
[----:B------:R-:W-:-:S04]  /*2fdf0*/  PRMT R101, R101, 0x7632, R101 ;  /* 0x0000763265657816 */ /* 0x000fc80000000065 */
[----:B------:R-:W-:Y:S01]  /*2fe00*/  ISETP.LT.AND P2, PT, R246, UR6, !P0 ;  /* 0x00000006f6007c0c */ /* 0x000fe2000c741270 */
[C---:B------:R-:W-:Y:S01]  /*2fe10*/  VIADD R246, R3.reuse, 0x10 ;  /* 0x0000001003f67836 */ /* 0x040fe20000000000 */
[----:B------:R-:W-:Y:S01]  /*2fe20*/  LEA R100, P6, R0, R2, 0x1 ;  /* 0x0000000200647211 */ /* 0x000fe200078c08ff */
[----:B------:R0:W-:Y:S01]  /*2fe30*/  @P1 STG.E.U16 desc[UR56][R244.64], R101 ;  /* 0x00000065f4001986 */ /* 0x0001e2000c101538 */
[----:B------:R-:W-:Y:S02]  /*2fe40*/  ULDC UR6, c[0x0][0x22c] ;  /* 0x00008b0000067ab9 */ /* 0x000fe40000000800 */
[----:B------:R-:W-:Y:S01]  /*2fe50*/  ISETP.LT.AND P1, PT, R246, UR4, !P0 ;  /* 0x00000004f6007c0c */ /* 0x000fe2000c721270 */
[----:B------:R-:W-:Y:S01]  /*2fe60*/  ULDC UR4, c[0x0][0x248] ;  /* 0x0000920000047ab9 */ /* 0x000fe20000000800 */
[C---:B0-----:R-:W-:Y:S01]  /*2fe70*/  LEA.HI.X.SX32 R101, R0.reuse, R248, 0x1, P6 ;  /* 0x000000f800657211 */ /* 0x041fe200030f0eff */
[----:B------:R-:W-:Y:S01]  /*2fe80*/  VIADD R0, R0, UR4 ;  /* 0x0000000400007c36 */ /* 0x000fe20008000000 */
[----:B------:R-:W-:Y:S01]  /*2fe90*/  ULDC UR4, c[0x0][0x22c] ;  /* 0x00008b0000047ab9 */ /* 0x000fe20000000800 */
[----:B------:R-:W-:-:S02]  /*2fea0*/  VIADD R244, R3, 0x11 ;  /* 0x0000001103f47836 */ /* 0x000fc40000000000 */
[----:B------:R0:W-:Y:S03]  /*2feb0*/  @P4 STG.E.U16 desc[UR56][R100.64], R102 ;  /* 0x0000006664004986 */ /* 0x0001e6000c101538 */
[----:B------:R-:W-:Y:S01]  /*2fec0*/  ISETP.LT.AND P4, PT, R244, UR4, !P0 ;  /* 0x00000004f4007c0c */ /* 0x000fe2000c781270 */
[----:B------:R-:W-:Y:S01]  /*2fed0*/  ULDC UR4, c[0x0][0x248] ;  /* 0x0000920000047ab9 */ /* 0x000fe20000000800 */
[----:B------:R-:W-:Y:S02]  /*2fee0*/  PRMT R244, R102, 0x7632, R244 ;  /* 0x0000763266f47816 */ /* 0x000fe400000000f4 */
[----:B0-----:R-:W-:Y:S01]  /*2fef0*/  LEA R100, P6, R0, R2, 0x1 ;  /* 0x0000000200647211 */ /* 0x001fe200078c08ff */
[----:B------:R-:W-:-:S03]  /*2ff00*/  VIADD R102, R3, 0x12 ;  /* 0x0000001203667836 */ /* 0x000fc60000000000 */
[C---:B------:R-:W-:Y:S01]  /*2ff10*/  LEA.HI.X.SX32 R101, R0.reuse, R248, 0x1, P6 ;  /* 0x000000f800657211 */ /* 0x040fe200030f0eff */
[----:B------:R-:W-:Y:S01]  /*2ff20*/  VIADD R0, R0, UR4 ;  /* 0x0000000400007c36 */ /* 0x000fe20008000000 */
[----:B------:R-:W-:Y:S01]  /*2ff30*/  ULDC UR4, c[0x0][0x248] ;  /* 0x0000920000047ab9 */ /* 0x000fe20000000800 */
[----:B------:R-:W-:Y:S01]  /*2ff40*/  ISETP.LT.AND P6, PT, R102, UR6, !P0 ;  /* 0x0000000666007c0c */ /* 0x000fe2000c7c1270 */
[----:B------:R-:W-:Y:S01]  /*2ff50*/  ULDC UR6, c[0x0][0x248] ;  /* 0x0000920000067ab9 */ /* 0x000fe20000000800 */
[----:B------:R0:W-:Y:S01]  /*2ff60*/  @P3 STG.E.U16 desc[UR56][R100.64], R244 ;  /* 0x000000f464003986 */ /* 0x0001e2000c101538 */
[C---:B------:R-:W-:Y:S01]  /*2ff70*/  VIADD R102, R0.reuse, UR4 ;  /* 0x0000000400667c36 */ /* 0x040fe20008000000 */
[----:B------:R-:W-:Y:S01]  /*2ff80*/  ULDC UR4, c[0x0][0x22c] ;  /* 0x00008b0000047ab9 */ /* 0x000fe20000000800 */
[----:B------:R-:W-:Y:S01]  /*2ff90*/  VIADD R246, R3, 0x13 ;  /* 0x0000001303f67836 */ /* 0x000fe20000000000 */
[----:B0-----:R-:W-:-:S04]  /*2ffa0*/  LEA R100, P3, R0, R2, 0x1 ;  /* 0x0000000200647211 */ /* 0x001fc800078608ff */
[----:B------:R-:W-:Y:S01]  /*2ffb0*/  LEA.HI.X.SX32 R101, R0, R248, 0x1, P3 ;  /* 0x000000f800657211 */ /* 0x000fe200018f0eff */
[C---:B------:R-:W-:Y:S01]  /*2ffc0*/  VIADD R0, R102.reuse, UR6 ;  /* 0x0000000666007c36 */ /* 0x040fe20008000000 */
[C---:B------:R-:W-:Y:S01]  /*2ffd0*/  LEA R244, P3, R102.reuse, R2, 0x1 ;  /* 0x0000000266f47211 */ /* 0x040fe200078608ff */
[----:B------:R-:W-:Y:S02]  /*2ffe0*/  ULDC UR6, c[0x0][0x22c] ;  /* 0x00008b0000067ab9 */ /* 0x000fe40000000800 */
[----:B------:R0:W-:Y:S01]  /*2fff0*/  @P5 STG.E.U16 desc[UR56][R100.64], R103 ;  /* 0x0000006764005986 */ /* 0x0001e2000c101538 */
[----:B------:R-:W-:Y:S01]  /*30000*/  LEA.HI.X.SX32 R245, R102, R248, 0x1, P3 ;  /* 0x000000f866f57211 */ /* 0x000fe200018f0eff */
[----:B------:R-:W-:Y:S01]  /*30010*/  VIADD R102, R3, 0x14 ;  /* 0x0000001403667836 */ /* 0x000fe20000000000 */
[----:B------:R-:W-:Y:S01]  /*30020*/  ISETP.LT.AND P5, PT, R246, UR4, !P0 ;  /* 0x00000004f6007c0c */ /* 0x000fe2000c7a1270 */
[----:B------:R-:W-:Y:S01]  /*30030*/  ULDC UR4, c[0x0][0x22c] ;  /* 0x00008b0000047ab9 */ /* 0x000fe20000000800 */
[----:B------:R-:W-:-:S02]  /*30040*/  PRMT R247, R103, 0x7632, R247 ;  /* 0x0000763267f77816 */ /* 0x000fc400000000f7 */
[----:B0-----:R-:W-:-:S04]  /*30050*/  LEA R100, P3, R0, R2, 0x1 ;  /* 0x0000000200647211 */ /* 0x001fc800078608ff */
[----:B------:R-:W-:Y:S02]  /*30060*/  LEA.HI.X.SX32 R101, R0, R248, 0x1, P3 ;  /* 0x000000f800657211 */ /* 0x000fe400018f0eff */
[----:B------:R-:W-:Y:S01]  /*30070*/  ISETP.LT.AND P3, PT, R102, UR4, !P0 ;  /* 0x0000000466007c0c */ /* 0x000fe2000c761270 */
[----:B------:R-:W-:Y:S02]  /*30080*/  ULDC UR4, c[0x0][0x248] ;  /* 0x0000920000047ab9 */ /* 0x000fe40000000800 */
[----:B------:R-:W-:Y:S01]  /*30090*/  VIADD R0, R0, UR4 ;  /* 0x0000000400007c36 */ /* 0x000fe20008000000 */
[----:B------:R-:W-:Y:S01]  /*300a0*/  @P2 STG.E.U16 desc[UR56][R244.64], R247 ;  /* 0x000000f7f4002986 */ /* 0x000fe2000c101538 */
[C---:B------:R-:W-:Y:S01]  /*300b0*/  VIADD R102, R3.reuse, 0x15 ;  /* 0x0000001503667836 */ /* 0x040fe20000000000 */
[----:B------:R-:W-:Y:S02]  /*300c0*/  ULDC UR4, c[0x0][0x22c] ;  /* 0x00008b0000047ab9 */ /* 0x000fe40000000800 */
[----:B------:R0:W-:Y:S02]  /*300d0*/  @P1 STG.E.U16 desc[UR56][R100.64], R104 ;  /* 0x0000006864001986 */ /* 0x0001e4000c101538 */
[----:B------:R-:W-:Y:S01]  /*300e0*/  ISETP.LT.AND P2, PT, R102, UR4, !P0 ;  /* 0x0000000466007c0c */ /* 0x000fe2000c741270 */
[----:B------:R-:W-:Y:S01]  /*300f0*/  ULDC UR4, c[0x0][0x248] ;  /* 0x0000920000047ab9 */ /* 0x000fe20000000800 */
[----:B------:R-:W-:Y:S01]  /*30100*/  VIADD R102, R3, 0x16 ;  /* 0x0000001603667836 */ /* 0x000fe20000000000 */
[----:B0-----:R-:W-:-:S02]  /*30110*/  LEA R100, P1, R0, R2, 0x1 ;  /* 0x0000000200647211 */ /* 0x001fc400078208ff */
[----:B------:R-:W-:Y:S02]  /*30120*/  PRMT R104, R104, 0x7632, R104 ;  /* 0x0000763268687816 */ /* 0x000fe40000000068 */
[C---:B------:R-:W-:Y:S01]  /*30130*/  LEA.HI.X.SX32 R101, R0.reuse, R248, 0x1, P1 ;  /* 0x000000f800657211 */ /* 0x040fe200008f0eff */
[----:B------:R-:W-:Y:S01]  /*30140*/  VIADD R0, R0, UR4 ;  /* 0x0000000400007c36 */ /* 0x000fe20008000000 */
[----:B------:R-:W-:Y:S01]  /*30150*/  ISETP.LT.AND P1, PT, R102, UR6, !P0 ;  /* 0x0000000666007c0c */ /* 0x000fe2000c721270 */
[----:B------:R-:W-:Y:S01]  /*30160*/  ULDC UR4, c[0x0][0x248] ;  /* 0x0000920000047ab9 */ /* 0x000fe20000000800 */
[----:B------:R-:W-:Y:S01]  /*30170*/  ULDC UR6, c[0x0][0x22c] ;  /* 0x00008b0000067ab9 */ /* 0x000fe20000000800 */
[----:B------:R0:W-:Y:S01]  /*30180*/  @P4 STG.E.U16 desc[UR56][R100.64], R104 ;  /* 0x0000006864004986 */ /* 0x0001e2000c101538 */
[----:B------:R-:W-:-:S04]  /*30190*/  LEA R102, P4, R0, R2, 0x1 ;  /* 0x0000000200667211 */ /* 0x000fc800078808ff */
[C---:B------:R-:W-:Y:S01]  /*301a0*/  LEA.HI.X.SX32 R103, R0.reuse, R248, 0x1, P4 ;  /* 0x000000f800677211 */ /* 0x040fe200020f0eff */
[----:B0-----:R-:W-:Y:S01]  /*301b0*/  VIADD R101, R0, UR4 ;  /* 0x0000000400657c36 */ /* 0x001fe20008000000 */
[----:B------:R-:W-:Y:S01]  /*301c0*/  ULDC UR4, c[0x0][0x248] ;  /* 0x0000920000047ab9 */ /* 0x000fe20000000800 */
[----:B------:R-:W-:Y:S02]  /*301d0*/  VIADD R104, R3, 0x17 ;  /* 0x0000001703687836 */ /* 0x000fe40000000000 */
[C---:B------:R-:W-:Y:S01]  /*301e0*/  VIADD R0, R101.reuse, UR4 ;  /* 0x0000000465007c36 */ /* 0x040fe20008000000 */
[----:B------:R-:W-:Y:S01]  /*301f0*/  LEA R100, P4, R101, R2, 0x1 ;  /* 0x0000000265647211 */ /* 0x000fe200078808ff */
[----:B------:R0:W-:Y:S01]  /*30200*/  @P6 STG.E.U16 desc[UR56][R102.64], R105 ;  /* 0x0000006966006986 */ /* 0x0001e2000c101538 */
[----:B------:R-:W-:Y:S01]  /*30210*/  PRMT R244, R105, 0x7632, R244 ;  /* 0x0000763269f47816 */ /* 0x000fe200000000f4 */
[----:B------:R-:W-:Y:S01]  /*30220*/  ULDC UR4, c[0x0][0x248] ;  /* 0x0000920000047ab9 */ /* 0x000fe20000000800 */
[----:B------:R-:W-:-:S02]  /*30230*/  LEA.HI.X.SX32 R101, R101, R248, 0x1, P4 ;  /* 0x000000f865657211 */ /* 0x000fc400020f0eff */
[----:B------:R-:W-:Y:S01]  /*30240*/  ISETP.LT.AND P4, PT, R104, UR6, !P0 ;  /* 0x0000000668007c0c */ /* 0x000fe2000c781270 */
[C---:B------:R-:W-:Y:S01]  /*30250*/  VIADD R104, R3.reuse, 0x18 ;  /* 0x0000001803687836 */ /* 0x040fe20000000000 */
[----:B------:R-:W-:Y:S01]  /*30260*/  ULDC UR6, c[0x0][0x22c] ;  /* 0x00008b0000067ab9 */ /* 0x000fe20000000800 */
[C---:B0-----:R-:W-:Y:S01]  /*30270*/  LEA R102, P6, R0.reuse, R2, 0x1 ;  /* 0x0000000200667211 */ /* 0x041fe200078c08ff */
[C---:B------:R-:W-:Y:S01]  /*30280*/  VIADD R245, R0.reuse, UR4 ;  /* 0x0000000400f57c36 */ /* 0x040fe20008000000 */
[----:B------:R0:W-:Y:S01]  /*30290*/  @P5 STG.E.U16 desc[UR56][R100.64], R244 ;  /* 0x000000f464005986 */ /* 0x0001e2000c101538 */
[----:B------:R-:W-:Y:S01]  /*302a0*/  ULDC UR4, c[0x0][0x248] ;  /* 0x0000920000047ab9 */ /* 0x000fe20000000800 */
[----:B------:R-:W-:Y:S02]  /*302b0*/  LEA.HI.X.SX32 R103, R0, R248, 0x1, P6 ;  /* 0x000000f800677211 */ /* 0x000fe400030f0eff */
[----:B------:R-:W-:Y:S01]  /*302c0*/  ISETP.LT.AND P6, PT, R104, UR6, !P0 ;  /* 0x0000000668007c0c */ /* 0x000fe2000c7c1270 */
[----:B------:R-:W-:Y:S01]  /*302d0*/  VIADD R104, R3, 0x19 ;  /* 0x0000001903687836 */ /* 0x000fe20000000000 */
[----:B------:R-:W-:Y:S01]  /*302e0*/  ULDC UR6, c[0x0][0x22c] ;  /* 0x00008b0000067ab9 */ /* 0x000fe20000000800 */
[----:B------:R1:W-:Y:S01]  /*302f0*/  @P3 STG.E.U16 desc[UR56][R102.64], R106 ;  /* 0x0000006a66003986 */ /* 0x0003e2000c101538 */
[C---:B------:R-:W-:Y:S01]  /*30300*/  VIADD R105, R245.reuse, UR4 ;  /* 0x00000004f5697c36 */ /* 0x040fe20008000000 */
[----:B------:R-:W-:Y:S01]  /*30310*/  PRMT R0, R106, 0x7632, R0 ;  /* 0x000076326a007816 */ /* 0x000fe20000000000 */
[----:B------:R-:W-:Y:S01]  /*30320*/  ULDC UR4, c[0x0][0x22c] ;  /* 0x00008b0000047ab9 */ /* 0x000fe20000000800 */
[----:B0-----:R-:W-:-:S02]  /*30330*/  LEA R100, P3, R245, R2, 0x1 ;  /* 0x00000002f5647211 */ /* 0x001fc400078608ff */
[----:B------:R-:W-:Y:S01]  /*30340*/  ISETP.LT.AND P5, PT, R104, UR6, !P0 ;  /* 0x0000000668007c0c */ /* 0x000fe2000c7a1270 */
[----:B------:R-:W-:Y:S01]  /*30350*/  VIADD R104, R3, 0x1a ;  /* 0x0000001a03687836 */ /* 0x000fe20000000000 */
[----:B------:R-:W-:Y:S01]  /*30360*/  LEA.HI.X.SX32 R101, R245, R248, 0x1, P3 ;  /* 0x000000f8f5657211 */ /* 0x000fe200018f0eff */
[----:B------:R-:W-:Y:S01]  /*30370*/  ULDC UR6, c[0x0][0x22c] ;  /* 0x00008b0000067ab9 */ /* 0x000fe20000000800 */
[----:B-1----:R-:W-:-:S03]  /*30380*/  LEA R102, P3, R105, R2, 0x1 ;  /* 0x0000000269667211 */ /* 0x002fc600078608ff */
[----:B------:R0:W-:Y:S01]  /*30390*/  @P2 STG.E.U16 desc[UR56][R100.64], R0 ;  /* 0x0000000064002986 */ /* 0x0001e2000c101538 */
[----:B------:R-:W-:Y:S01]  /*303a0*/  ISETP.LT.AND P2, PT, R104, UR4, !P0 ;  /* 0x0000000468007c0c */ /* 0x000fe2000c741270 */
[----:B------:R-:W-:Y:S01]  /*303b0*/  ULDC UR4, c[0x0][0x248] ;  /* 0x0000920000047ab9 */ /* 0x000fe20000000800 */
[C---:B------:R-:W-:Y:S01]  /*303c0*/  LEA.HI.X.SX32 R103, R105.reuse, R248, 0x1, P3 ;  /* 0x000000f869677211 */ /* 0x040fe200018f0eff */
[----:B------:R-:W-:Y:S01]  /*303d0*/  VIADD R105, R105, UR4 ;  /* 0x0000000469697c36 */ /* 0x000fe20008000000 */
[----:B------:R-:W-:Y:S01]  /*303e0*/  ULDC UR4, c[0x0][0x22c] ;  /* 0x00008b0000047ab9 */ /* 0x000fe20000000800 */
[----:B------:R-:W-:Y:S02]  /*303f0*/  VIADD R104, R3, 0x1b ;  /* 0x0000001b03687836 */ /* 0x000fe40000000000 */
[----:B------:R1:W-:Y:S01]  /*30400*/  @P1 STG.E.U16 desc[UR56][R102.64], R107 ;  /* 0x0000006b66001986 */ /* 0x0003e2000c101538 */
[C---:B0-----:R-:W-:Y:S02]  /*30410*/  LEA R100, P3, R105.reuse, R2, 0x1 ;  /* 0x0000000269647211 */ /* 0x041fe400078608ff */
[----:B------:R-:W-:Y:S01]  /*30420*/  ISETP.LT.AND P1, PT, R104, UR4, !P0 ;  /* 0x0000000468007c0c */ /* 0x000fe2000c721270 */
[----:B------:R-:W-:Y:S01]  /*30430*/  ULDC UR4, c[0x0][0x248] ;  /* 0x0000920000047ab9 */ /* 0x000fe20000000800 */
[C---:B------:R-:W-:Y:S01]  /*30440*/  LEA.HI.X.SX32 R101, R105.reuse, R248, 0x1, P3 ;  /* 0x000000f869657211 */ /* 0x040fe200018f0eff */
[----:B------:R-:W-:Y:S01]  /*30450*/  VIADD R105, R105, UR4 ;  /* 0x0000000469697c36 */ /* 0x000fe20008000000 */
[----:B------:R-:W-:Y:S01]  /*30460*/  ULDC UR4, c[0x0][0x248] ;  /* 0x0000920000047ab9 */ /* 0x000fe20000000800 */
[----:B-1----:R-:W-:-:S02]  /*30470*/  PRMT R103, R107, 0x7632, R103 ;  /* 0x000076326b677816 */ /* 0x002fc40000000067 */
[C---:B------:R-:W-:Y:S01]  /*30480*/  VIADD R107, R105.reuse, UR4 ;  /* 0x00000004696b7c36 */ /* 0x040fe20008000000 */
[----:B------:R-:W-:Y:S02]  /*30490*/  ULDC UR4, c[0x0][0x248] ;  /* 0x0000920000047ab9 */ /* 0x000fe40000000800 */
[----:B------:R0:W-:Y:S01]  /*304a0*/  @P4 STG.E.U16 desc[UR56][R100.64], R103 ;  /* 0x0000006764004986 */ /* 0x0001e2000c101538 */
[----:B------:R-:W-:Y:S01]  /*304b0*/  LEA R102, P4, R105, R2, 0x1 ;  /* 0x0000000269667211 */ /* 0x000fe200078808ff */
[C---:B------:R-:W-:Y:S02]  /*304c0*/  VIADD R0, R3.reuse, 0x1c ;  /* 0x0000001c03007836 */ /* 0x040fe40000000000 */
[----:B------:R-:W-:Y:S01]  /*304d0*/  VIADD R104, R3, 0x1d ;  /* 0x0000001d03687836 */ /* 0x000fe20000000000 */
[----:B0-----:R-:W-:Y:S01]  /*304e0*/  LEA.HI.X.SX32 R103, R105, R248, 0x1, P4 ;  /* 0x000000f869677211 */ /* 0x001fe200020f0eff */
[C---:B------:R-:W-:Y:S01]  /*304f0*/  VIADD R105, R107.reuse, UR4 ;  /* 0x000000046b697c36 */ /* 0x040fe20008000000 */
[C---:B------:R-:W-:Y:S01]  /*30500*/  LEA R100, P4, R107.reuse, R2, 0x1 ;  /* 0x000000026b647211 */ /* 0x040fe200078808ff */
[----:B------:R-:W-:Y:S01]  /*30510*/  ULDC UR4, c[0x0][0x248] ;  /* 0x0000920000047ab9 */ /* 0x000fe20000000800 */
[----:B------:R-:W-:Y:S01]  /*30520*/  ISETP.LT.AND P3, PT, R0, UR6, !P0 ;  /* 0x0000000600007c0c */ /* 0x000fe2000c761270 */
[----:B------:R0:W-:Y:S01]  /*30530*/  @P6 STG.E.U16 desc[UR56][R102.64], R92 ;  /* 0x0000005c66006986 */ /* 0x0001e2000c101538 */
[----:B------:R-:W-:Y:S01]  /*30540*/  ULDC UR6, c[0x0][0x22c] ;  /* 0x00008b0000067ab9 */ /* 0x000fe20000000800 */
[----:B------:R-:W-:-:S02]  /*30550*/  LEA.HI.X.SX32 R101, R107, R248, 0x1, P4 ;  /* 0x000000f86b657211 */ /* 0x000fc400020f0eff */
[----:B------:R-:W-:Y:S02]  /*30560*/  PRMT R0, R92, 0x7632, R0 ;  /* 0x000076325c007816 */ /* 0x000fe40000000000 */
[----:B------:R-:W-:Y:S01]  /*30570*/  ISETP.LT.AND P4, PT, R104, UR6, !P0 ;  /* 0x0000000668007c0c */ /* 0x000fe2000c781270 */
[----:B------:R-:W-:Y:S01]  /*30580*/  VIADD R104, R3, 0x1e ;  /* 0x0000001e03687836 */ /* 0x000fe20000000000 */
[----:B------:R-:W-:Y:S01]  /*30590*/  ULDC UR6, c[0x0][0x22c] ;  /* 0x00008b0000067ab9 */ /* 0x000fe20000000800 */
[----:B0-----:R-:W-:-:S04]  /*305a0*/  LEA R102, P6, R105, R2, 0x1 ;  /* 0x0000000269667211 */ /* 0x001fc800078c08ff */
[C---:B------:R-:W-:Y:S01]  /*305b0*/  LEA.HI.X.SX32 R103, R105.reuse, R248, 0x1, P6 ;  /* 0x000000f869677211 */ /* 0x040fe200030f0eff */
[----:B------:R-:W-:Y:S01]  /*305c0*/  VIADD R105, R105, UR4 ;  /* 0x0000000469697c36 */ /* 0x000fe20008000000 */
[----:B------:R0:W-:Y:S01]  /*305d0*/  @P5 STG.E.U16 desc[UR56][R100.64], R0 ;  /* 0x0000000064005986 */ /* 0x0001e2000c101538 */
[----:B------:R-:W-:Y:S01]  /*305e0*/  ISETP.LT.AND P5, PT, R104, UR6, !P0 ;  /* 0x0000000668007c0c */ /* 0x000fe2000c7a1270 */
[----:B------:R-:W-:Y:S01]  /*305f0*/  ULDC UR4, c[0x0][0x248] ;  /* 0x0000920000047ab9 */ /* 0x000fe20000000800 */
[----:B------:R-:W-:Y:S01]  /*30600*/  ULDC UR6, c[0x0][0x22c] ;  /* 0x00008b0000067ab9 */ /* 0x000fe20000000800 */
[----:B------:R1:W-:Y:S01]  /*30610*/  @P2 STG.E.U16 desc[UR56][R102.64], R93 ;  /* 0x0000005d66002986 */ /* 0x0003e2000c101538 */
[C---:B------:R-:W-:Y:S01]  /*30620*/  LEA R104, P2, R105.reuse, R2, 0x1 ;  /* 0x0000000269687211 */ /* 0x040fe200078408ff */
[----:B------:R-:W-:Y:S01]  /*30630*/  VIADD R107, R105, UR4 ;  /* 0x00000004696b7c36 */ /* 0x000fe20008000000 */
[----:B------:R-:W-:Y:S01]  /*30640*/  PRMT R92, R93, 0x7632, R92 ;  /* 0x000076325d5c7816 */ /* 0x000fe2000000005c */
[----:B------:R-:W-:Y:S01]  /*30650*/  ULDC UR4, c[0x0][0x22c] ;  /* 0x00008b0000047ab9 */ /* 0x000fe20000000800 */
[----:B0-----:R-:W-:Y:S01]  /*30660*/  VIADD R0, R3, 0x1f ;  /* 0x0000001f03007836 */ /* 0x001fe20000000000 */
[----:B------:R-:W-:-:S04]  /*30670*/  LEA.HI.X.SX32 R105, R105, R248, 0x1, P2 ;  /* 0x000000f869697211 */ /* 0x000fc800010f0eff */
[----:B------:R-:W-:Y:S01]  /*30680*/  ISETP.LT.AND P2, PT, R0, UR6, !P0 ;  /* 0x0000000600007c0c */ /* 0x000fe2000c741270 */
[----:B------:R-:W-:Y:S01]  /*30690*/  VIADD R0, R3, 0x20 ;  /* 0x0000002003007836 */ /* 0x000fe20000000000 */
[C---:B------:R-:W-:Y:S01]  /*306a0*/  LEA R100, P6, R107.reuse, R2, 0x1 ;  /* 0x000000026b647211 */ /* 0x040fe200078c08ff */
[----:B------:R-:W-:Y:S01]  /*306b0*/  @P1 STG.E.U16 desc[UR56][R104.64], R92 ;  /* 0x0000005c68001986 */ /* 0x000fe2000c101538 */
[----:B------:R-:W-:Y:S02]  /*306c0*/  ULDC UR6, c[0x0][0x22c] ;  /* 0x00008b0000067ab9 */ /* 0x000fe40000000800 */
[----:B------:R-:W-:Y:S01]  /*306d0*/  ISETP.LT.AND P1, PT, R0, UR4, !P0 ;  /* 0x0000000400007c0c */ /* 0x000fe2000c721270 */
[----:B------:R-:W-:Y:S01]  /*306e0*/  ULDC UR4, c[0x0][0x248] ;  /* 0x0000920000047ab9 */ /* 0x000fe20000000800 */
[C---:B------:R-:W-:Y:S01]  /*306f0*/  LEA.HI.X.SX32 R101, R107.reuse, R248, 0x1, P6 ;  /* 0x000000f86b657211 */ /* 0x040fe200030f0eff */
[----:B------:R-:W-:Y:S01]  /*30700*/  VIADD R107, R107, UR4 ;  /* 0x000000046b6b7c36 */ /* 0x000fe20008000000 */
[----:B------:R-:W-:Y:S01]  /*30710*/  ULDC UR4, c[0x0][0x22c] ;  /* 0x00008b0000047ab9 */ /* 0x000fe20000000800 */
[----:B------:R-:W-:-:S02]  /*30720*/  VIADD R0, R3, 0x21 ;  /* 0x0000002103007836 */ /* 0x000fc40000000000 */
[----:B------:R0:W-:Y:S01]  /*30730*/  @P3 STG.E.U16 desc[UR56][R100.64], R94 ;  /* 0x0000005e64003986 */ /* 0x0001e2000c101538 */
[C---:B-1----:R-:W-:Y:S02]  /*30740*/  LEA R102, P6, R107.reuse, R2, 0x1 ;  /* 0x000000026b667211 */ /* 0x042fe400078c08ff */
[----:B------:R-:W-:Y:S01]  /*30750*/  ISETP.LT.AND P3, PT, R0, UR4, !P0 ;  /* 0x0000000400007c0c */ /* 0x000fe2000c761270 */
[----:B------:R-:W-:Y:S01]  /*30760*/  ULDC UR4, c[0x0][0x248] ;  /* 0x0000920000047ab9 */ /* 0x000fe20000000800 */
[C---:B------:R-:W-:Y:S01]  /*30770*/  LEA.HI.X.SX32 R103, R107.reuse, R248, 0x1, P6 ;  /* 0x000000f86b677211 */ /* 0x040fe200030f0eff */
[----:B------:R-:W-:Y:S01]  /*30780*/  VIADD R107, R107, UR4 ;  /* 0x000000046b6b7c36 */ /* 0x000fe20008000000 */
[----:B------:R-:W-:Y:S01]  /*30790*/  ULDC UR4, c[0x0][0x248] ;  /* 0x0000920000047ab9 */ /* 0x000fe20000000800 */
[----:B------:R-:W-:Y:S01]  /*307a0*/  VIADD R0, R3, 0x22 ;  /* 0x0000002203007836 */ /* 0x000fe20000000000 */
[----:B0-----:R-:W-:Y:S01]  /*307b0*/  PRMT R101, R94, 0x7632, R101 ;  /* 0x000076325e657816 */ /* 0x001fe20000000065 */
[----:B------:R-:W-:-:S03]  /*307c0*/  VIADD R93, R107, UR4 ;  /* 0x000000046b5d7c36 */ /* 0x000fc60008000000 */
[----:B------:R-:W-:Y:S01]  /*307d0*/  ISETP.LT.AND P6, PT, R0, UR6, !P0 ;  /* 0x0000000600007c0c */ /* 0x000fe2000c7c1270 */
[----:B------:R-:W-:Y:S01]  /*307e0*/  ULDC UR6, c[0x0][0x248] ;  /* 0x0000920000067ab9 */ /* 0x000fe20000000800 */
[----:B------:R-:W-:Y:S01]  /*307f0*/  VIADD R94, R3, 0x23 ;  /* 0x00000023035e7836 */ /* 0x000fe20000000000 */
[----:B------:R0:W-:Y:S01]  /*30800*/  @P4 STG.E.U16 desc[UR56][R102.64], R101 ;  /* 0x0000006566004986 */ /* 0x0001e2000c101538 */
[----:B------:R-:W-:Y:S01]  /*30810*/  LEA R100, P4, R107, R2, 0x1 ;  /* 0x000000026b647211 */ /* 0x000fe200078808ff */
[----:B------:R-:W-:Y:S01]  /*30820*/  VIADD R105, R93, UR6 ;  /* 0x000000065d697c36 */ /* 0x000fe20008000000 */
[----:B------:R-:W-:Y:S01]  /*30830*/  ULDC UR4, c[0x0][0x22c] ;  /* 0x00008b0000047ab9 */ /* 0x000fe20000000800 */
[----:B------:R-:W-:Y:S01]  /*30840*/  PRMT R0, R95, 0x7632, R0 ;  /* 0x000076325f007816 */ /* 0x000fe20000000000 */
[----:B------:R-:W-:Y:S01]  /*30850*/  VIADD R104, R3, 0x25 ;  /* 0x0000002503687836 */ /* 0x000fe20000000000 */
[----:B------:R-:W-:Y:S01]  /*30860*/  ULDC UR6, c[0x0][0x22c] ;  /* 0x00008b0000067ab9 */ /* 0x000fe20000000800 */
[----:B0-----:R-:W-:-:S02]  /*30870*/  LEA.HI.X.SX32 R101, R107, R248, 0x1, P4 ;  /* 0x000000f86b657211 */ /* 0x001fc400020f0eff */
[----:B------:R-:W-:-:S03]  /*30880*/  LEA R92, P4, R93, R2, 0x1 ;  /* 0x000000025d5c7211 */ /* 0x000fc600078808ff */
[----:B------:R0:W-:Y:S01]  /*30890*/  @P5 STG.E.U16 desc[UR56][R100.64], R95 ;  /* 0x0000005f64005986 */ /* 0x0001e2000c101538 */
[----:B------:R-:W-:Y:S02]  /*308a0*/  LEA.HI.X.SX32 R93, R93, R248, 0x1, P4 ;  /* 0x000000f85d5d7211 */ /* 0x000fe400020f0eff */
[----:B------:R-:W-:Y:S01]  /*308b0*/  ISETP.LT.AND P5, PT, R94, UR4, !P0 ;  /* 0x000000045e007c0c */ /* 0x000fe2000c7a1270 */
[----:B------:R-:W-:Y:S01]  /*308c0*/  VIADD R94, R3, 0x24 ;  /* 0x00000024035e7836 */ /* 0x000fe20000000000 */
[----:B------:R-:W-:Y:S01]  /*308d0*/  LEA R102, P4, R105, R2, 0x1 ;  /* 0x0000000269667211 */ /* 0x000fe200078808ff */
[----:B------:R-:W-:-:S03]  /*308e0*/  ULDC UR4, c[0x0][0x22c] ;  /* 0x00008b0000047ab9 */ /* 0x000fc60000000800 */
[C---:B------:R-:W-:Y:S02]  /*308f0*/  LEA.HI.X.SX32 R103, R105.reuse, R248, 0x1, P4 ;  /* 0x000000f869677211 */ /* 0x040fe400020f0eff */
[----:B------:R-:W-:Y:S01]  /*30900*/  ISETP.LT.AND P4, PT, R94, UR4, !P0 ;  /* 0x000000045e007c0c */ /* 0x000fe2000c781270 */
[----:B------:R-:W-:Y:S02]  /*30910*/  ULDC UR4, c[0x0][0x248] ;  /* 0x0000920000047ab9 */ /* 0x000fe40000000800 */
[----:B------:R-:W-:Y:S01]  /*30920*/  VIADD R105, R105, UR4 ;  /* 0x0000000469697c36 */ /* 0x000fe20008000000 */
[----:B------:R1:W-:Y:S01]  /*30930*/  @P2 STG.E.U16 desc[UR56][R92.64], R0 ;  /* 0x000000005c002986 */ /* 0x0003e2000c101538 */
[----:B------:R-:W-:-:S03]  /*30940*/  ULDC UR4, c[0x0][0x22c] ;  /* 0x00008b0000047ab9 */ /* 0x000fc60000000800 */
[----:B------:R2:W-:Y:S01]  /*30950*/  @P1 STG.E.U16 desc[UR56][R102.64], R96 ;  /* 0x0000006066001986 */ /* 0x0005e2000c101538 */
[C---:B------:R-:W-:Y:S02]  /*30960*/  LEA R94, P1, R105.reuse, R2, 0x1 ;  /* 0x00000002695e7211 */ /* 0x040fe400078208ff */
[----:B------:R-:W-:Y:S01]  /*30970*/  ISETP.LT.AND P2, PT, R104, UR4, !P0 ;  /* 0x0000000468007c0c */ /* 0x000fe2000c741270 */
[----:B------:R-:W-:Y:S01]  /*30980*/  ULDC UR4, c[0x0][0x248] ;  /* 0x0000920000047ab9 */ /* 0x000fe20000000800 */
[----:B0-----:R-:W-:Y:S02]  /*30990*/  PRMT R101, R96, 0x7632, R101 ;  /* 0x0000763260657816 */ /* 0x001fe40000000065 */
[C---:B------:R-:W-:Y:S01]  /*309a0*/  LEA.HI.X.SX32 R95, R105.reuse, R248, 0x1, P1 ;  /* 0x000000f8695f7211 */ /* 0x040fe200008f0eff */
[----:B------:R-:W-:Y:S01]  /*309b0*/  VIADD R105, R105, UR4 ;  /* 0x0000000469697c36 */ /* 0x000fe20008000000 */
[----:B------:R-:W-:-:S03]  /*309c0*/  ULDC UR4, c[0x0][0x248] ;  /* 0x0000920000047ab9 */ /* 0x000fc60000000800 */
[----:B------:R0:W-:Y:S01]  /*309d0*/  @P3 STG.E.U16 desc[UR56][R94.64], R101 ;  /* 0x000000655e003986 */ /* 0x0001e2000c101538 */
[C---:B------:R-:W-:Y:S01]  /*309e0*/  LEA R100, P3, R105.reuse, R2, 0x1 ;  /* 0x0000000269647211 */ /* 0x040fe200078608ff */
[----:B-1----:R-:W-:Y:S01]  /*309f0*/  VIADD R93, R105, UR4 ;  /* 0x00000004695d7c36 */ /* 0x002fe20008000000 */
[----:B------:R-:W-:Y:S01]  /*30a00*/  ULDC UR4, c[0x0][0x248] ;  /* 0x0000920000047ab9 */ /* 0x000fe20000000800 */
[----:B------:R-:W-:Y:S02]  /*30a10*/  VIADD R0, R3, 0x26 ;  /* 0x0000002603007836 */ /* 0x000fe40000000000 */
[----:B--2---:R-:W-:Y:S01]  /*30a20*/  VIADD R103, R93, UR4 ;  /* 0x000000045d677c36 */ /* 0x004fe20008000000 */
[----:B------:R-:W-:Y:S02]  /*30a30*/  ULDC UR4, c[0x0][0x248] ;  /* 0x0000920000047ab9 */ /* 0x000fe40000000800 */
[----:B------:R-:W-:Y:S02]  /*30a40*/  ISETP.LT.AND P1, PT, R0, UR6, !P0 ;  /* 0x0000000600007c0c */ /* 0x000fe4000c721270 */
[----:B0-----:R-:W-:Y:S01]  /*30a50*/  LEA.HI.X.SX32 R101, R105, R248, 0x1, P3 ;  /* 0x000000f869657211 */ /* 0x001fe200018f0eff */
[----:B------:R-:W-:Y:S01]  /*30a60*/  VIADD R0, R3, 0x27 ;  /* 0x0000002703007836 */ /* 0x000fe20000000000 */
[----:B------:R-:W-:Y:S01]  /*30a70*/  LEA R92, P3, R93, R2, 0x1 ;  /* 0x000000025d5c7211 */ /* 0x000fe200078608ff */
[----:B------:R-:W-:Y:S01]  /*30a80*/  ULDC UR6, c[0x0][0x22c] ;  /* 0x00008b0000067ab9 */ /* 0x000fe20000000800 */
[----:B------:R-:W-:Y:S01]  /*30a90*/  PRMT R95, R97, 0x7632, R95 ;  /* 0x00007632615f7816 */ /* 0x000fe2000000005f */
[----:B------:R-:W-:Y:S01]  /*30aa0*/  @P6 STG.E.U16 desc[UR56][R100.64], R97 ;  /* 0x0000006164006986 */ /* 0x000fe2000c101538 */
[----:B------:R-:W-:-:S02]  /*30ab0*/  LEA.HI.X.SX32 R93, R93, R248, 0x1, P3 ;  /* 0x000000f85d5d7211 */ /* 0x000fc400018f0eff */
[----:B------:R-:W-:Y:S02]  /*30ac0*/  LEA R94, P6, R103, R2, 0x1 ;  /* 0x00000002675e7211 */ /* 0x000fe400078c08ff */
[----:B------:R-:W-:Y:S01]  /*30ad0*/  ISETP.LT.AND P3, PT, R0, UR6, !P0 ;  /* 0x0000000600007c0c */ /* 0x000fe2000c761270 */
[----:B------:R0:W-:Y:S01]  /*30ae0*/  @P5 STG.E.U16 desc[UR56][R92.64], R95 ;  /* 0x0000005f5c005986 */ /* 0x0001e2000c101538 */
[----:B------:R-:W-:Y:S01]  /*30af0*/  VIADD R0, R3, 0x28 ;  /* 0x0000002803007836 */ /* 0x000fe20000000000 */
[----:B------:R-:W-:Y:S01]  /*30b00*/  ULDC UR6, c[0x0][0x22c] ;  /* 0x00008b0000067ab9 */ /* 0x000fe20000000800 */
[C---:B0-----:R-:W-:Y:S01]  /*30b10*/  LEA.HI.X.SX32 R95, R103.reuse, R248, 0x1, P6 ;  /* 0x000000f8675f7211 */ /* 0x041fe200030f0eff */
[----:B------:R-:W-:Y:S02]  /*30b20*/  VIADD R103, R103, UR4 ;  /* 0x0000000467677c36 */ /* 0x000fe40008000000 */
[----:B------:R-:W-:Y:S01]  /*30b30*/  ISETP.LT.AND P6, PT, R0, UR6, !P0 ;  /* 0x0000000600007c0c */ /* 0x000fe2000c7c1270 */
[----:B------:R-:W-:Y:S01]  /*30b40*/  VIADD R0, R3, 0x29 ;  /* 0x0000002903007836 */ /* 0x000fe20000000000 */
[----:B------:R-:W-:Y:S01]  /*30b50*/  ULDC UR4, c[0x0][0x248] ;  /* 0x0000920000047ab9 */ /* 0x000fe20000000800 */
[----:B------:R-:W-:Y:S01]  /*30b60*/  @P4 STG.E.U16 desc[UR56][R94.64], R98 ;  /* 0x000000625e004986 */ /* 0x000fe2000c101538 */
[C---:B------:R-:W-:Y:S01]  /*30b70*/  LEA R96, P4, R103.reuse, R2, 0x1 ;  /* 0x0000000267607211 */ /* 0x040fe200078808ff */
[----:B------:R-:W-:Y:S01]  /*30b80*/  ULDC UR6, c[0x0][0x22c] ;  /* 0x00008b0000067ab9 */ /* 0x000fe20000000800 */
[C---:B------:R-:W-:Y:S01]  /*30b90*/  VIADD R101, R103.reuse, UR4 ;  /* 0x0000000467657c36 */ /* 0x040fe20008000000 */
[----:B------:R-:W-:Y:S01]  /*30ba0*/  PRMT R93, R98, 0x7632, R93 ;  /* 0x00007632625d7816 */ /* 0x000fe2000000005d */
[----:B------:R-:W-:Y:S01]  /*30bb0*/  ULDC UR4, c[0x0][0x22c] ;  /* 0x00008b0000047ab9 */ /* 0x000fe20000000800 */
[----:B------:R-:W-:-:S02]  /*30bc0*/  LEA.HI.X.SX32 R97, R103, R248, 0x1, P4 ;  /* 0x000000f867617211 */ /* 0x000fc400020f0eff */
[----:B------:R-:W-:Y:S01]  /*30bd0*/  ISETP.LT.AND P5, PT, R0, UR6, !P0 ;  /* 0x0000000600007c0c */ /* 0x000fe2000c7a1270 */
[----:B------:R-:W-:Y:S01]  /*30be0*/  VIADD R0, R3, 0x2a ;  /* 0x0000002a03007836 */ /* 0x000fe20000000000 */
[----:B------:R-:W-:Y:S01]  /*30bf0*/  LEA R92, P4, R101, R2, 0x1 ;  /* 0x00000002655c7211 */ /* 0x000fe200078808ff */
[----:B------:R0:W-:Y:S01]  /*30c00*/  @P2 STG.E.U16 desc[UR56][R96.64], R93 ;  /* 0x0000005d60002986 */ /* 0x0001e2000c101538 */
[----:B------:R-:W-:Y:S02]  /*30c10*/  ULDC UR6, c[0x0][0x22c] ;  /* 0x00008b0000067ab9 */ /* 0x000fe40000000800 */
[----:B------:R-:W-:Y:S01]  /*30c20*/  ISETP.LT.AND P2, PT, R0, UR4, !P0 ;  /* 0x0000000400007c0c */ /* 0x000fe2000c741270 */
[----:B------:R-:W-:Y:S01]  /*30c30*/  ULDC UR4, c[0x0][0x248] ;  /* 0x0000920000047ab9 */ /* 0x000fe20000000800 */
[----:B------:R-:W-:Y:S01]  /*30c40*/  VIADD R0, R3, 0x2b ;  /* 0x0000002b03007836 */ /* 0x000fe20000000000 */
[C---:B0-----:R-:W-:Y:S01]  /*30c50*/  LEA.HI.X.SX32 R93, R101.reuse, R248, 0x1, P4 ;  /* 0x000000f8655d7211 */ /* 0x041fe200020f0eff */
[----:B------:R-:W-:Y:S01]  /*30c60*/  VIADD R101, R101, UR4 ;  /* 0x0000000465657c36 */ /* 0x000fe20008000000 */
[----:B------:R-:W-:-:S03]  /*30c70*/  ULDC UR4, c[0x0][0x22c] ;  /* 0x00008b0000047ab9 */ /* 0x000fc60000000800 */
[----:B------:R0:W-:Y:S01]  /*30c80*/  @P1 STG.E.U16 desc[UR56][R92.64], R99 ;  /* 0x000000635c001986 */ /* 0x0001e2000c101538 */
[----:B------:R-:W-:Y:S02]  /*30c90*/  LEA R94, P4, R101, R2, 0x1 ;  /* 0x00000002655e7211 */ /* 0x000fe400078808ff */
[----:B------:R-:W-:Y:S01]  /*30ca0*/  ISETP.LT.AND P1, PT, R0, UR4, !P0 ;  /* 0x0000000400007c0c */ /* 0x000fe2000c721270 */
[----:B------:R-:W-:Y:S01]  /*30cb0*/  ULDC UR4, c[0x0][0x248] ;  /* 0x0000920000047ab9 */ /* 0x000fe20000000800 */
[----:B------:R-:W-:Y:S02]  /*30cc0*/  PRMT R97, R99, 0x7632, R97 ;  /* 0x0000763263617816 */ /* 0x000fe40000000061 */
[C---:B------:R-:W-:Y:S01]  /*30cd0*/  LEA.HI.X.SX32 R95, R101.reuse, R248, 0x1, P4 ;  /* 0x000000f8655f7211 */ /* 0x040fe200020f0eff */
[----:B------:R-:W-:Y:S01]  /*30ce0*/  VIADD R101, R101, UR4 ;  /* 0x0000000465657c36 */ /* 0x000fe20008000000 */
[----:B------:R-:W-:-:S03]  /*30cf0*/  ULDC UR4, c[0x0][0x248] ;  /* 0x0000920000047ab9 */ /* 0x000fc60000000800 */
[----:B------:R1:W-:Y:S01]  /*30d00*/  @P3 STG.E.U16 desc[UR56][R94.64], R97 ;  /* 0x000000615e003986 */ /* 0x0003e2000c101538 */
[C---:B------:R-:W-:Y:S01]  /*30d10*/  LEA R96, P3, R101.reuse, R2, 0x1 ;  /* 0x0000000265607211 */ /* 0x040fe200078608ff */
[----:B0-----:R-:W-:Y:S01]  /*30d20*/  VIADD R93, R101, UR4 ;  /* 0x00000004655d7c36 */ /* 0x001fe20008000000 */
[----:B------:R-:W-:Y:S01]  /*30d30*/  ULDC UR4, c[0x0][0x248] ;  /* 0x0000920000047ab9 */ /* 0x000fe20000000800 */
[----:B------:R-:W-:-:S05]  /*30d40*/  VIADD R0, R3, 0x2c ;  /* 0x0000002c03007836 */ /* 0x000fca0000000000 */
[----:B------:R-:W-:Y:S02]  /*30d50*/  ISETP.LT.AND P4, PT, R0, UR6, !P0 ;  /* 0x0000000600007c0c */ /* 0x000fe4000c781270 */
[----:B-1----:R-:W-:Y:S01]  /*30d60*/  LEA.HI.X.SX32 R97, R101, R248, 0x1, P3 ;  /* 0x000000f865617211 */ /* 0x002fe200018f0eff */
[C---:B------:R-:W-:Y:S01]  /*30d70*/  VIADD R101, R93.reuse, UR4 ;  /* 0x000000045d657c36 */ /* 0x040fe20008000000 */
[-C--:B------:R-:W-:Y:S01]  /*30d80*/  LEA R92, P3, R93, R2.reuse, 0x1 ;  /* 0x000000025d5c7211 */ /* 0x080fe200078608ff */
[----:B------:R-:W-:Y:S01]  /*30d90*/  VIADD R0, R3, 0x2d ;  /* 0x0000002d03007836 */ /* 0x000fe20000000000 */
[----:B------:R-:W-:Y:S01]  /*30da0*/  ULDC UR6, c[0x0][0x22c] ;  /* 0x00008b0000067ab9 */ /* 0x000fe20000000800 */
[----:B------:R0:W-:Y:S01]  /*30db0*/  @P6 STG.E.U16 desc[UR56][R96.64], R84 ;  /* 0x0000005460006986 */ /* 0x0001e2000c101538 */
[----:B------:R-:W-:Y:S01]  /*30dc0*/  LEA R98, P6, R101, R2, 0x1 ;  /* 0x0000000265627211 */ /* 0x000fe200078c08ff */
[----:B------:R-:W-:Y:S01]  /*30dd0*/  ULDC UR4, c[0x0][0x248] ;  /* 0x0000920000047ab9 */ /* 0x000fe20000000800 */
[----:B------:R-:W-:-:S02]  /*30de0*/  LEA.HI.X.SX32 R93, R93, R248, 0x1, P3 ;  /* 0x000000f85d5d7211 */ /* 0x000fc400018f0eff */
[----:B------:R-:W-:Y:S02]  /*30df0*/  PRMT R95, R84, 0x7632, R95 ;  /* 0x00007632545f7816 */ /* 0x000fe4000000005f */
[----:B------:R-:W-:Y:S01]  /*30e00*/  ISETP.LT.AND P3, PT, R0, UR6, !P0 ;  /* 0x0000000600007c0c */ /* 0x000fe2000c761270 */
[----:B------:R-:W-:Y:S01]  /*30e10*/  VIADD R0, R3, 0x2e ;  /* 0x0000002e03007836 */ /* 0x000fe20000000000 */
[C---:B------:R-:W-:Y:S01]  /*30e20*/  LEA.HI.X.SX32 R99, R101.reuse, R248, 0x1, P6 ;  /* 0x000000f865637211 */ /* 0x040fe200030f0eff */
[----:B------:R-:W-:Y:S01]  /*30e30*/  VIADD R101, R101, UR4 ;  /* 0x0000000465657c36 */ /* 0x000fe20008000000 */
[----:B------:R-:W-:Y:S01]  /*30e40*/  ULDC UR6, c[0x0][0x22c] ;  /* 0x00008b0000067ab9 */ /* 0x000fe20000000800 */
[----:B------:R1:W-:Y:S01]  /*30e50*/  @P5 STG.E.U16 desc[UR56][R92.64], R95 ;  /* 0x0000005f5c005986 */ /* 0x0003e2000c101538 */
[----:B------:R-:W-:Y:S01]  /*30e60*/  ISETP.LT.AND P5, PT, R0, UR6, !P0 ;  /* 0x0000000600007c0c */ /* 0x000fe2000c7a1270 */
[----:B------:R-:W-:Y:S01]  /*30e70*/  VIADD R0, R3, 0x2f ;  /* 0x0000002f03007836 */ /* 0x000fe20000000000 */
[----:B------:R-:W-:Y:S01]  /*30e80*/  ULDC UR6, c[0x0][0x22c] ;  /* 0x00008b0000067ab9 */ /* 0x000fe20000000800 */
[----:B------:R2:W-:Y:S01]  /*30e90*/  @P2 STG.E.U16 desc[UR56][R98.64], R85 ;  /* 0x0000005562002986 */ /* 0x0005e2000c101538 */
[----:B------:R-:W-:Y:S01]  /*30ea0*/  LEA R94, P2, R101, R2, 0x1 ;  /* 0x00000002655e7211 */ /* 0x000fe200078408ff */
[----:B------:R-:W-:Y:S01]  /*30eb0*/  ULDC UR4, c[0x0][0x248] ;  /* 0x0000920000047ab9 */ /* 0x000fe20000000800 */
[----:B0-----:R-:W-:Y:S01]  /*30ec0*/  PRMT R84, R85, 0x7632, R84 ;  /* 0x0000763255547816 */ /* 0x001fe20000000054 */
[C---:B------:R-:W-:Y:S01]  /*30ed0*/  VIADD R97, R101.reuse, UR4 ;  /* 0x0000000465617c36 */ /* 0x040fe20008000000 */
[----:B------:R-:W-:Y:S01]  /*30ee0*/  ULDC UR4, c[0x0][0x22c] ;  /* 0x00008b0000047ab9 */ /* 0x000fe20000000800 */
[----:B-1----:R-:W-:-:S02]  /*30ef0*/  LEA.HI.X.SX32 R95, R101, R248, 0x1, P2 ;  /* 0x000000f8655f7211 */ /* 0x002fc400010f0eff */
        /* <DEDUP_REMOVED lines=8> */
[----:B--2---:R-:W-:Y:S01]  /*30f80*/  VIADD R85, R97, UR4 ;  /* 0x0000000461557c36 */ /* 0x004fe20008000000 */
[----:B------:R-:W-:Y:S01]  /*30f90*/  ULDC UR4, c[0x0][0x22c] ;  /* 0x00008b0000047ab9 */ /* 0x000fe20000000800 */
[----:B------:R-:W-:-:S02]  /*30fa0*/  VIADD R0, R3, 0x31 ;  /* 0x0000003103007836 */ /* 0x000fc40000000000 */
[----:B------:R0:W-:Y:S01]  /*30fb0*/  @P4 STG.E.U16 desc[UR56][R92.64], R86 ;  /* 0x000000565c004986 */ /* 0x0001e2000c101538 */
[C---:B------:R-:W-:Y:S02]  /*30fc0*/  LEA R96, P6, R85.reuse, R2, 0x1 ;  /* 0x0000000255607211 */ /* 0x040fe400078c08ff */
        /* <DEDUP_REMOVED lines=10> */
[----:B------:R0:W-:Y:S01]  /*31070*/  @P3 STG.E.U16 desc[UR56][R96.64], R93 ;  /* 0x0000005d60003986 */ /* 0x0001e2000c101538 */
[----:B------:R-:W-:Y:S01]  /*31080*/  LEA R92, P3, R85, R2, 0x1 ;  /* 0x00000002555c7211 */ /* 0x000fe200078608ff */
[----:B------:R-:W-:Y:S01]  /*31090*/  VIADD R0, R3, 0x33 ;  /* 0x0000003303007836 */ /* 0x000fe20000000000 */
[----:B------:R-:W-:Y:S01]  /*310a0*/  ULDC UR4, c[0x0][0x22c] ;  /* 0x00008b0000047ab9 */ /* 0x000fe20000000800 */
[----:B------:R-:W-:Y:S01]  /*310b0*/  VIADD R99, R95, UR6 ;  /* 0x000000065f637c36 */ /* 0x000fe20008000000 */
[----:B------:R-:W-:Y:S01]  /*310c0*/  ULDC UR6, c[0x0][0x22c] ;  /* 0x00008b0000067ab9 */ /* 0x000fe20000000800 */
[----:B0-----:R-:W-:Y:S02]  /*310d0*/  LEA.HI.X.SX32 R93, R85, R248, 0x1, P3 ;  /* 0x000000f8555d7211 */ /* 0x001fe400018f0eff */
[----:B------:R-:W-:-:S03]  /*310e0*/  LEA R84, P3, R95, R2, 0x1 ;  /* 0x000000025f547211 */ /* 0x000fc600078608ff */
[----:B------:R0:W-:Y:S01]  /*310f0*/  @P5 STG.E.U16 desc[UR56][R92.64], R87 ;  /* 0x000000575c005986 */ /* 0x0001e2000c101538 */
[----:B------:R-:W-:Y:S02]  /*31100*/  LEA.HI.X.SX32 R85, R95, R248, 0x1, P3 ;  /* 0x000000f85f557211 */ /* 0x000fe400018f0eff */
[----:B------:R-:W-:Y:S01]  /*31110*/  ISETP.LT.AND P5, PT, R0, UR4, !P0 ;  /* 0x0000000400007c0c */ /* 0x000fe2000c7a1270 */
[----:B------:R-:W-:Y:S01]  /*31120*/  VIADD R0, R3, 0x34 ;  /* 0x0000003403007836 */ /* 0x000fe20000000000 */
[----:B------:R-:W-:Y:S01]  /*31130*/  LEA R94, P3, R99, R2, 0x1 ;  /* 0x00000002635e7211 */ /* 0x000fe200078608ff */
[----:B------:R-:W-:-:S03]  /*31140*/  ULDC UR4, c[0x0][0x22c] ;  /* 0x00008b0000047ab9 */ /* 0x000fc60000000800 */
[----:B------:R-:W-:Y:S02]  /*31150*/  LEA.HI.X.SX32 R95, R99, R248, 0x1, P3 ;  /* 0x000000f8635f7211 */ /* 0x000fe400018f0eff */
[----:B------:R-:W-:Y:S01]  /*31160*/  ISETP.LT.AND P3, PT, R0, UR4, !P0 ;  /* 0x0000000400007c0c */ /* 0x000fe2000c761270 */
[----:B------:R-:W-:Y:S01]  /*31170*/  ULDC UR4, c[0x0][0x248] ;  /* 0x0000920000047ab9 */ /* 0x000fe20000000800 */
[----:B------:R-:W-:Y:S01]  /*31180*/  PRMT R97, R87, 0x7632, R97 ;  /* 0x0000763257617816 */ /* 0x000fe20000000061 */
[----:B------:R-:W-:Y:S01]  /*31190*/  VIADD R99, R99, UR4 ;  /* 0x0000000463637c36 */ /* 0x000fe20008000000 */
[----:B------:R-:W-:Y:S01]  /*311a0*/  ULDC UR4, c[0x0][0x22c] ;  /* 0x00008b0000047ab9 */ /* 0x000fe20000000800 */
[----:B------:R-:W-:Y:S02]  /*311b0*/  VIADD R0, R3, 0x35 ;  /* 0x0000003503007836 */ /* 0x000fe40000000000 */
[----:B------:R1:W-:Y:S01]  /*311c0*/  @P2 STG.E.U16 desc[UR56][R84.64], R97 ;  /* 0x0000006154002986 */ /* 0x0003e2000c101538 */
[----:B------:R-:W-:-:S03]  /*311d0*/  LEA R86, P2, R99, R2, 0x1 ;  /* 0x0000000263567211 */ /* 0x000fc600078408ff */
[----:B------:R2:W-:Y:S01]  /*311e0*/  @P1 STG.E.U16 desc[UR56][R94.64], R88 ;  /* 0x000000585e001986 */ /* 0x0005e2000c101538 */
[----:B------:R-:W-:Y:S01]  /*311f0*/  ISETP.LT.AND P1, PT, R0, UR4, !P0 ;  /* 0x0000000400007c0c */ /* 0x000fe2000c721270 */
[----:B------:R-:W-:Y:S01]  /*31200*/  ULDC UR4, c[0x0][0x248] ;  /* 0x0000920000047ab9 */ /* 0x000fe20000000800 */
[C---:B0-----:R-:W-:Y:S01]  /*31210*/  LEA.HI.X.SX32 R87, R99.reuse, R248, 0x1, P2 ;  /* 0x000000f863577211 */ /* 0x041fe200010f0eff */
[----:B------:R-:W-:Y:S01]  /*31220*/  VIADD R99, R99, UR4 ;  /* 0x0000000463637c36 */ /* 0x000fe20008000000 */
[----:B------:R-:W-:Y:S01]  /*31230*/  ULDC UR4, c[0x0][0x248] ;  /* 0x0000920000047ab9 */ /* 0x000fe20000000800 */
[----:B-1----:R-:W-:Y:S02]  /*31240*/  PRMT R85, R88, 0x7632, R85 ;  /* 0x0000763258557816 */ /* 0x002fe40000000055 */
[C---:B------:R-:W-:Y:S01]  /*31250*/  VIADD R93, R99.reuse, UR4 ;  /* 0x00000004635d7c36 */ /* 0x040fe20008000000 */
[----:B------:R-:W-:Y:S02]  /*31260*/  ULDC UR4, c[0x0][0x248] ;  /* 0x0000920000047ab9 */ /* 0x000fe40000000800 */
[----:B------:R0:W-:Y:S01]  /*31270*/  @P4 STG.E.U16 desc[UR56][R86.64], R85 ;  /* 0x0000005556004986 */ /* 0x0001e2000c101538 */
[----:B------:R-:W-:Y:S01]  /*31280*/  LEA R84, P4, R99, R2, 0x1 ;  /* 0x0000000263547211 */ /* 0x000fe200078808ff */
[----:B------:R-:W-:-:S02]  /*31290*/  VIADD R0, R3, 0x36 ;  /* 0x0000003603007836 */ /* 0x000fc40000000000 */
[----:B--2---:R-:W-:Y:S01]  /*312a0*/  VIADD R95, R93, UR4 ;  /* 0x000000045d5f7c36 */ /* 0x004fe20008000000 */
[----:B------:R-:W-:Y:S02]  /*312b0*/  ULDC UR4, c[0x0][0x248] ;  /* 0x0000920000047ab9 */ /* 0x000fe40000000800 */
[----:B------:R-:W-:Y:S01]  /*312c0*/  ISETP.LT.AND P2, PT, R0, UR6, !P0 ;  /* 0x0000000600007c0c */ /* 0x000fe2000c741270 */
[----:B------:R-:W-:Y:S01]  /*312d0*/  VIADD R0, R3, 0x37 ;  /* 0x0000003703007836 */ /* 0x000fe20000000000 */
[----:B------:R-:W-:Y:S01]  /*312e0*/  ULDC UR6, c[0x0][0x22c] ;  /* 0x00008b0000067ab9 */ /* 0x000fe20000000800 */
[----:B0-----:R-:W-:Y:S02]  /*312f0*/  LEA.HI.X.SX32 R85, R99, R248, 0x1, P4 ;  /* 0x000000f863557211 */ /* 0x001fe400020f0eff */
[----:B------:R-:W-:Y:S02]  /*31300*/  LEA R92, P4, R93, R2, 0x1 ;  /* 0x000000025d5c7211 */ /* 0x000fe400078808ff */
        /* <DEDUP_REMOVED lines=13> */
[----:B------:R0:W-:Y:S01]  /*313e0*/  @P3 STG.E.U16 desc[UR56][R86.64], R90 ;  /* 0x0000005a56003986 */ /* 0x0001e2000c101538 */
[C---:B------:R-:W-:Y:S01]  /*313f0*/  LEA R84, P3, R95.reuse, R2, 0x1 ;  /* 0x000000025f547211 */ /* 0x040fe200078608ff */
[----:B------:R-:W-:Y:S01]  /*31400*/  ULDC UR6, c[0x0][0x22c] ;  /* 0x00008b0000067ab9 */ /* 0x000fe20000000800 */
[----:B------:R-:W-:Y:S01]  /*31410*/  VIADD R93, R95, UR4 ;  /* 0x000000045f5d7c36 */ /* 0x000fe20008000000 */
[----:B------:R-:W-:Y:S01]  /*31420*/  ISETP.LT.AND P5, PT, R0, UR6, !P0 ;  /* 0x0000000600007c0c */ /* 0x000fe2000c7a1270 */
[----:B------:R-:W-:Y:S01]  /*31430*/  VIADD R0, R3, 0x3a ;  /* 0x0000003a03007836 */ /* 0x000fe20000000000 */
[----:B------:R-:W-:Y:S01]  /*31440*/  LEA.HI.X.SX32 R85, R95, R248, 0x1, P3 ;  /* 0x000000f85f557211 */ /* 0x000fe200018f0eff */
[----:B------:R-:W-:Y:S01]  /*31450*/  ULDC UR4, c[0x0][0x22c] ;  /* 0x00008b0000047ab9 */ /* 0x000fe20000000800 */
[----:B------:R-:W-:Y:S01]  /*31460*/  LEA R88, P3, R93, R2, 0x1 ;  /* 0x000000025d587211 */ /* 0x000fe200078608ff */
[----:B------:R-:W-:Y:S01]  /*31470*/  ULDC UR6, c[0x0][0x22c] ;  /* 0x00008b0000067ab9 */ /* 0x000fe20000000800 */
[----:B0-----:R-:W-:-:S02]  /*31480*/  PRMT R87, R90, 0x7632, R87 ;  /* 0x000076325a577816 */ /* 0x001fc40000000057 */
[----:B------:R-:W-:-:S03]  /*31490*/  LEA.HI.X.SX32 R89, R93, R248, 0x1, P3 ;  /* 0x000000f85d597211 */ /* 0x000fc600018f0eff */
[----:B------:R0:W-:Y:S01]  /*314a0*/  @P1 STG.E.U16 desc[UR56][R84.64], R87 ;  /* 0x0000005754001986 */ /* 0x0001e2000c101538 */
[----:B------:R-:W-:Y:S01]  /*314b0*/  ISETP.LT.AND P1, PT, R0, UR4, !P0 ;  /* 0x0000000400007c0c */ /* 0x000fe2000c721270 */
[----:B------:R-:W-:Y:S02]  /*314c0*/  ULDC UR4, c[0x0][0x248] ;  /* 0x0000920000047ab9 */ /* 0x000fe40000000800 */
[----:B------:R-:W-:Y:S01]  /*314d0*/  VIADD R93, R93, UR4 ;  /* 0x000000045d5d7c36 */ /* 0x000fe20008000000 */
[----:B------:R1:W-:Y:S01]  /*314e0*/  @P2 STG.E.U16 desc[UR56][R88.64], R91 ;  /* 0x0000005b58002986 */ /* 0x0003e2000c101538 */
[----:B------:R-:W-:Y:S01]  /*314f0*/  VIADD R0, R3, 0x3b ;  /* 0x0000003b03007836 */ /* 0x000fe20000000000 */
[----:B------:R-:W-:Y:S02]  /*31500*/  ULDC UR4, c[0x0][0x22c] ;  /* 0x00008b0000047ab9 */ /* 0x000fe40000000800 */
[----:B------:R-:W-:Y:S02]  /*31510*/  LEA R86, P2, R93, R2, 0x1 ;  /* 0x000000025d567211 */ /* 0x000fe400078408ff */
[----:B------:R-:W-:Y:S01]  /*31520*/  ISETP.LT.AND P3, PT, R0, UR4, !P0 ;  /* 0x0000000400007c0c */ /* 0x000fe2000c761270 */
[----:B------:R-:W-:Y:S01]  /*31530*/  ULDC UR4, c[0x0][0x248] ;  /* 0x0000920000047ab9 */ /* 0x000fe20000000800 */
[----:B0-----:R-:W-:-:S02]  /*31540*/  PRMT R85, R91, 0x7632, R85 ;  /* 0x000076325b557816 */ /* 0x001fc40000000055 */
        /* <DEDUP_REMOVED lines=8> */
[----:B------:R-:W-:Y:S01]  /*315d0*/  VIADD R91, R89, UR4 ;  /* 0x00000004595b7c36 */ /* 0x000fe20008000000 */
[----:B------:R-:W-:Y:S01]  /*315e0*/  ULDC UR4, c[0x0][0x248] ;  /* 0x0000920000047ab9 */ /* 0x000fe20000000800 */
[----:B0-----:R-:W-:Y:S02]  /*315f0*/  LEA.HI.X.SX32 R85, R93, R248, 0x1, P4 ;  /* 0x000000f85d557211 */ /* 0x001fe400020f0eff */
[----:B------:R-:W-:-:S02]  /*31600*/  LEA R88, P4, R89, R2, 0x1 ;  /* 0x0000000259587211 */ /* 0x000fc400078808ff */
[----:B------:R-:W-:Y:S01]  /*31610*/  ISETP.LT.AND P2, PT, R0, UR6, !P0 ;  /* 0x0000000600007c0c */ /* 0x000fe2000c741270 */
[----:B------:R-:W-:Y:S01]  /*31620*/  VIADD R0, R3, 0x3d ;  /* 0x0000003d03007836 */ /* 0x000fe20000000000 */
[----:B------:R-:W-:Y:S01]  /*31630*/  PRMT R87, R76, 0x7632, R87 ;  /* 0x000076324c577816 */ /* 0x000fe20000000057 */
[----:B------:R-:W-:Y:S01]  /*31640*/  @P6 STG.E.U16 desc[UR56][R84.64], R76 ;  /* 0x0000004c54006986 */ /* 0x000fe2000c101538 */
[----:B------:R-:W-:Y:S01]  /*31650*/  LEA.HI.X.SX32 R89, R89, R248, 0x1, P4 ;  /* 0x000000f859597211 */ /* 0x000fe200020f0eff */
[----:B------:R-:W-:Y:S01]  /*31660*/  ULDC UR6, c[0x0][0x22c] ;  /* 0x00008b0000067ab9 */ /* 0x000fe20000000800 */
[----:B------:R-:W-:Y:S02]  /*31670*/  LEA R86, P6, R91, R2, 0x1 ;  /* 0x000000025b567211 */ /* 0x000fe400078c08ff */
[----:B------:R-:W-:Y:S01]  /*31680*/  ISETP.LT.AND P4, PT, R0, UR6, !P0 ;  /* 0x0000000600007c0c */ /* 0x000fe2000c781270 */
[----:B------:R0:W-:Y:S01]  /*31690*/  @P5 STG.E.U16 desc[UR56][R88.64], R87 ;  /* 0x0000005758005986 */ /* 0x0001e2000c101538 */
[----:B------:R-:W-:Y:S01]  /*316a0*/  VIADD R0, R3, 0x3e ;  /* 0x0000003e03007836 */ /* 0x000fe20000000000 */
[----:B------:R-:W-:-:S04]  /*316b0*/  ULDC UR6, c[0x0][0x22c] ;  /* 0x00008b0000067ab9 */ /* 0x000fc80000000800 */
[----:B------:R-:W-:Y:S02]  /*316c0*/  ISETP.LT.AND P5, PT, R0, UR6, !P0 ;  /* 0x0000000600007c0c */ /* 0x000fe4000c7a1270 */
[C---:B0-----:R-:W-:Y:S01]  /*316d0*/  LEA.HI.X.SX32 R87, R91.reuse, R248, 0x1, P6 ;  /* 0x000000f85b577211 */ /* 0x041fe200030f0eff */
[----:B------:R-:W-:Y:S01]  /*316e0*/  VIADD R91, R91, UR4 ;  /* 0x000000045b5b7c36 */ /* 0x000fe20008000000 */
[----:B------:R-:W-:Y:S01]  /*316f0*/  ULDC UR4, c[0x0][0x248] ;  /* 0x0000920000047ab9 */ /* 0x000fe20000000800 */
[----:B------:R-:W-:Y:S01]  /*31700*/  VIADD R0, R3, 0x3f ;  /* 0x0000003f03007836 */ /* 0x000fe20000000000 */
[----:B------:R-:W-:Y:S01]  /*31710*/  ULDC UR6, c[0x0][0x22c] ;  /* 0x00008b0000067ab9 */ /* 0x000fe20000000800 */
[----:B------:R0:W-:Y:S01]  /*31720*/  @P1 STG.E.U16 desc[UR56][R86.64], R77 ;  /* 0x0000004d56001986 */ /* 0x0001e2000c101538 */
[C---:B------:R-:W-:Y:S01]  /*31730*/  LEA R84, P1, R91.reuse, R2, 0x1 ;  /* 0x000000025b547211 */ /* 0x040fe200078208ff */
[----:B------:R-:W-:Y:S01]  /*31740*/  VIADD R93, R91, UR4 ;  /* 0x000000045b5d7c36 */ /* 0x000fe20008000000 */
[----:B------:R-:W-:-:S02]  /*31750*/  ULDC UR4, c[0x0][0x22c] ;  /* 0x00008b0000047ab9 */ /* 0x000fc40000000800 */
[----:B------:R-:W-:Y:S02]  /*31760*/  LEA.HI.X.SX32 R85, R91, R248, 0x1, P1 ;  /* 0x000000f85b557211 */ /* 0x000fe400008f0eff */
[----:B------:R-:W-:Y:S01]  /*31770*/  ISETP.LT.AND P1, PT, R0, UR6, !P0 ;  /* 0x0000000600007c0c */ /* 0x000fe2000c721270 */
[----:B------:R-:W-:Y:S01]  /*31780*/  VIADD R0, R3, 0x40 ;  /* 0x0000004003007836 */ /* 0x000fe20000000000 */
[----:B0-----:R-:W-:Y:S01]  /*31790*/  PRMT R87, R77, 0x7632, R87 ;  /* 0x000076324d577816 */ /* 0x001fe20000000057 */
[----:B------:R-:W-:Y:S01]  /*317a0*/  ULDC UR6, c[0x0][0x22c] ;  /* 0x00008b0000067ab9 */ /* 0x000fe20000000800 */
[----:B------:R-:W-:-:S03]  /*317b0*/  LEA R88, P6, R93, R2, 0x1 ;  /* 0x000000025d587211 */ /* 0x000fc600078c08ff */
        /* <DEDUP_REMOVED lines=8> */
[----:B------:R-:W-:Y:S02]  /*31840*/  LEA R76, P6, R93, R2, 0x1 ;  /* 0x000000025d4c7211 */ /* 0x000fe400078c08ff */
[----:B------:R-:W-:Y:S01]  /*31850*/  ISETP.LT.AND P2, PT, R0, UR4, !P0 ;  /* 0x0000000400007c0c */ /* 0x000fe2000c741270 */
[----:B------:R-:W-:Y:S01]  /*31860*/  ULDC UR4, c[0x0][0x248] ;  /* 0x0000920000047ab9 */ /* 0x000fe20000000800 */
[----:B0-----:R-:W-:-:S02]  /*31870*/  PRMT R85, R78, 0x7632, R85 ;  /* 0x000076324e557816 */ /* 0x001fc40000000055 */
[C---:B------:R-:W-:Y:S01]  /*31880*/  LEA.HI.X.SX32 R77, R93.reuse, R248, 0x1, P6 ;  /* 0x000000f85d4d7211 */ /* 0x040fe200030f0eff */
[----:B------:R-:W-:Y:S01]  /*31890*/  VIADD R93, R93, UR4 ;  /* 0x000000045d5d7c36 */ /* 0x000fe20008000000 */
[----:B------:R-:W-:Y:S01]  /*318a0*/  ULDC UR4, c[0x0][0x248] ;  /* 0x0000920000047ab9 */ /* 0x000fe20000000800 */
[----:B------:R-:W-:Y:S02]  /*318b0*/  VIADD R0, R3, 0x42 ;  /* 0x0000004203007836 */ /* 0x000fe40000000000 */
[----:B------:R0:W-:Y:S01]  /*318c0*/  @P4 STG.E.U16 desc[UR56][R76.64], R85 ;  /* 0x000000554c004986 */ /* 0x0001e2000c101538 */
[C---:B------:R-:W-:Y:S01]  /*318d0*/  LEA R84, P4, R93.reuse, R2, 0x1 ;  /* 0x000000025d547211 */ /* 0x040fe200078808ff */
[----:B------:R-:W-:Y:S01]  /*318e0*/  VIADD R87, R93, UR4 ;  /* 0x000000045d577c36 */ /* 0x000fe20008000000 */
[----:B------:R-:W-:Y:S01]  /*318f0*/  ISETP.LT.AND P6, PT, R0, UR6, !P0 ;  /* 0x0000000600007c0c */ /* 0x000fe2000c7c1270 */
[----:B------:R-:W-:Y:S01]  /*31900*/  VIADD R0, R3, 0x43 ;  /* 0x0000004303007836 */ /* 0x000fe20000000000 */
[----:B------:R-:W-:Y:S01]  /*31910*/  ULDC UR6, c[0x0][0x248] ;  /* 0x0000920000067ab9 */ /* 0x000fe20000000800 */
[----:B------:R-:W-:Y:S01]  /*31920*/  ULDC UR4, c[0x0][0x22c] ;  /* 0x00008b0000047ab9 */ /* 0x000fe20000000800 */
[----:B-1----:R-:W-:Y:S01]  /*31930*/  VIADD R89, R87, UR6 ;  /* 0x0000000657597c36 */ /* 0x002fe20008000000 */
[----:B------:R-:W-:Y:S01]  /*31940*/  ULDC UR6, c[0x0][0x22c] ;  /* 0x00008b0000067ab9 */ /* 0x000fe20000000800 */
[----:B0-----:R-:W-:-:S02]  /*31950*/  LEA.HI.X.SX32 R85, R93, R248, 0x1, P4 ;  /* 0x000000f85d557211 */ /* 0x001fc400020f0eff */
[----:B------:R-:W-:Y:S02]  /*31960*/  LEA R86, P4, R87, R2, 0x1 ;  /* 0x0000000257567211 */ /* 0x000fe400078808ff */
[----:B------:R-:W-:Y:S01]  /*31970*/  PRMT R77, R79, 0x7632, R77 ;  /* 0x000076324f4d7816 */ /* 0x000fe2000000004d */
[----:B------:R-:W-:Y:S01]  /*31980*/  @P5 STG.E.U16 desc[UR56][R84.64], R79 ;  /* 0x0000004f54005986 */ /* 0x000fe2000c101538 */
[----:B------:R-:W-:Y:S02]  /*31990*/  LEA.HI.X.SX32 R87, R87, R248, 0x1, P4 ;  /* 0x000000f857577211 */ /* 0x000fe400020f0eff */
[----:B------:R-:W-:Y:S01]  /*319a0*/  ISETP.LT.AND P5, PT, R0, UR4, !P0 ;  /* 0x0000000400007c0c */ /* 0x000fe2000c7a1270 */
[----:B------:R-:W-:Y:S01]  /*319b0*/  VIADD R0, R3, 0x44 ;  /* 0x0000004403007836 */ /* 0x000fe20000000000 */
[----:B------:R-:W-:Y:S01]  /*319c0*/  LEA R76, P4, R89, R2, 0x1 ;  /* 0x00000002594c7211 */ /* 0x000fe200078808ff */
[----:B------:R-:W-:Y:S01]  /*319d0*/  ULDC UR4, c[0x0][0x22c] ;  /* 0x00008b0000047ab9 */ /* 0x000fe20000000800 */
[----:B------:R0:W-:Y:S02]  /*319e0*/  @P1 STG.E.U16 desc[UR56][R86.64], R77 ;  /* 0x0000004d56001986 */ /* 0x0001e4000c101538 */
[----:B------:R-:W-:Y:S01]  /*319f0*/  ISETP.LT.AND P1, PT, R0, UR4, !P0 ;  /* 0x0000000400007c0c */ /* 0x000fe2000c721270 */
[----:B------:R-:W-:Y:S01]  /*31a00*/  ULDC UR4, c[0x0][0x248] ;  /* 0x0000920000047ab9 */ /* 0x000fe20000000800 */
[----:B------:R-:W-:Y:S01]  /*31a10*/  VIADD R0, R3, 0x45 ;  /* 0x0000004503007836 */ /* 0x000fe20000000000 */
[C---:B0-----:R-:W-:Y:S01]  /*31a20*/  LEA.HI.X.SX32 R77, R89.reuse, R248, 0x1, P4 ;  /* 0x000000f8594d7211 */ /* 0x041fe200020f0eff */
[----:B------:R-:W-:Y:S01]  /*31a30*/  VIADD R89, R89, UR4 ;  /* 0x0000000459597c36 */ /* 0x000fe20008000000 */
[----:B------:R-:W-:-:S03]  /*31a40*/  ULDC UR4, c[0x0][0x22c] ;  /* 0x00008b0000047ab9 */ /* 0x000fc60000000800 */
[----:B------:R0:W-:Y:S01]  /*31a50*/  @P3 STG.E.U16 desc[UR56][R76.64], R80 ;  /* 0x000000504c003986 */ /* 0x0001e2000c101538 */
[C---:B------:R-:W-:Y:S02]  /*31a60*/  LEA R78, P3, R89.reuse, R2, 0x1 ;  /* 0x00000002594e7211 */ /* 0x040fe400078608ff */
[----:B------:R-:W-:Y:S01]  /*31a70*/  ISETP.LT.AND P4, PT, R0, UR4, !P0 ;  /* 0x0000000400007c0c */ /* 0x000fe2000c781270 */
[----:B------:R-:W-:Y:S01]  /*31a80*/  ULDC UR4, c[0x0][0x248] ;  /* 0x0000920000047ab9 */ /* 0x000fe20000000800 */
[C---:B------:R-:W-:Y:S01]  /*31a90*/  LEA.HI.X.SX32 R79, R89.reuse, R248, 0x1, P3 ;  /* 0x000000f8594f7211 */ /* 0x040fe200018f0eff */
[----:B------:R-:W-:Y:S01]  /*31aa0*/  VIADD R89, R89, UR4 ;  /* 0x0000000459597c36 */ /* 0x000fe20008000000 */
[----:B------:R-:W-:Y:S01]  /*31ab0*/  ULDC UR4, c[0x0][0x248] ;  /* 0x0000920000047ab9 */ /* 0x000fe20000000800 */
[----:B0-----:R-:W-:Y:S02]  /*31ac0*/  PRMT R77, R80, 0x7632, R77 ;  /* 0x00007632504d7816 */ /* 0x001fe4000000004d */
[----:B------:R-:W-:Y:S01]  /*31ad0*/  VIADD R85, R89, UR4 ;  /* 0x0000000459557c36 */ /* 0x000fe20008000000 */
[----:B------:R-:W-:-:S02]  /*31ae0*/  ULDC UR4, c[0x0][0x248] ;  /* 0x0000920000047ab9 */ /* 0x000fc40000000800 */
[----:B------:R0:W-:Y:S01]  /*31af0*/  @P2 STG.E.U16 desc[UR56][R78.64], R77 ;  /* 0x0000004d4e002986 */ /* 0x0001e2000c101538 */
[----:B------:R-:W-:Y:S01]  /*31b00*/  LEA R76, P2, R89, R2, 0x1 ;  /* 0x00000002594c7211 */ /* 0x000fe200078408ff */
[----:B------:R-:W-:Y:S02]  /*31b10*/  VIADD R0, R3, 0x46 ;  /* 0x0000004603007836 */ /* 0x000fe40000000000 */
[----:B------:R-:W-:Y:S01]  /*31b20*/  VIADD R87, R85, UR4 ;  /* 0x0000000455577c36 */ /* 0x000fe20008000000 */
        /* <DEDUP_REMOVED lines=17> */
[----:B------:R-:W-:Y:S01]  /*31c40*/  ULDC UR4, c[0x0][0x248] ;  /* 0x0000920000047ab9 */ /* 0x000fe20000000800 */
[----:B------:R-:W-:Y:S01]  /*31c50*/  VIADD R0, R3, 0x49 ;  /* 0x0000004903007836 */ /* 0x000fe20000000000 */
[----:B------:R0:W-:Y:S01]  /*31c60*/  @P1 STG.E.U16 desc[UR56][R78.64], R82 ;  /* 0x000000524e001986 */ /* 0x0001e2000c101538 */
[C---:B------:R-:W-:Y:S01]  /*31c70*/  LEA R76, P1, R87.reuse, R2, 0x1 ;  /* 0x00000002574c7211 */ /* 0x040fe200078208ff */
[C---:B------:R-:W-:Y:S01]  /*31c80*/  VIADD R85, R87.reuse, UR4 ;  /* 0x0000000457557c36 */ /* 0x040fe20008000000 */
[----:B------:R-:W-:Y:S01]  /*31c90*/  ULDC UR6, c[0x0][0x22c] ;  /* 0x00008b0000067ab9 */ /* 0x000fe20000000800 */
[----:B------:R-:W-:Y:S01]  /*31ca0*/  ULDC UR4, c[0x0][0x22c] ;  /* 0x00008b0000047ab9 */ /* 0x000fe20000000800 */
[----:B------:R-:W-:-:S02]  /*31cb0*/  LEA.HI.X.SX32 R77, R87, R248, 0x1, P1 ;  /* 0x000000f8574d7211 */ /* 0x000fc400008f0eff */
[----:B------:R-:W-:Y:S01]  /*31cc0*/  ISETP.LT.AND P1, PT, R0, UR6, !P0 ;  /* 0x0000000600007c0c */ /* 0x000fe2000c721270 */
[----:B------:R-:W-:Y:S01]  /*31cd0*/  VIADD R0, R3, 0x4a ;  /* 0x0000004a03007836 */ /* 0x000fe20000000000 */
[----:B------:R-:W-:Y:S01]  /*31ce0*/  LEA R80, P5, R85, R2, 0x1 ;  /* 0x0000000255507211 */ /* 0x000fe200078a08ff */
[----:B------:R-:W-:-:S03]  /*31cf0*/  ULDC UR6, c[0x0][0x22c] ;  /* 0x00008b0000067ab9 */ /* 0x000fc60000000800 */
[C---:B------:R-:W-:Y:S02]  /*31d00*/  LEA.HI.X.SX32 R81, R85.reuse, R248, 0x1, P5 ;  /* 0x000000f855517211 */ /* 0x040fe400028f0eff */
[----:B------:R-:W-:Y:S01]  /*31d10*/  ISETP.LT.AND P5, PT, R0, UR4, !P0 ;  /* 0x0000000400007c0c */ /* 0x000fe2000c7a1270 */
[----:B------:R-:W-:Y:S01]  /*31d20*/  ULDC UR4, c[0x0][0x248] ;  /* 0x0000920000047ab9 */ /* 0x000fe20000000800 */
[----:B0-----:R-:W-:Y:S01]  /*31d30*/  PRMT R79, R82, 0x7632, R79 ;  /* 0x00007632524f7816 */ /* 0x001fe2000000004f */
[----:B------:R-:W-:Y:S01]  /*31d40*/  VIADD R85, R85, UR4 ;  /* 0x0000000455557c36 */ /* 0x000fe20008000000 */
[----:B------:R-:W-:Y:S01]  /*31d50*/  ULDC UR4, c[0x0][0x22c] ;  /* 0x00008b0000047ab9 */ /* 0x000fe20000000800 */
[----:B------:R-:W-:Y:S02]  /*31d60*/  VIADD R0, R3, 0x4b ;  /* 0x0000004b03007836 */ /* 0x000fe40000000000 */
[----:B------:R0:W-:Y:S04]  /*31d70*/  @P4 STG.E.U16 desc[UR56][R76.64], R79 ;  /* 0x0000004f4c004986 */ /* 0x0001e8000c101538 */
[----:B------:R1:W-:Y:S01]  /*31d80*/  @P3 STG.E.U16 desc[UR56][R80.64], R83 ;  /* 0x0000005350003986 */ /* 0x0003e2000c101538 */
[----:B------:R-:W-:-:S02]  /*31d90*/  LEA R78, P3, R85, R2, 0x1 ;  /* 0x00000002554e7211 */ /* 0x000fc400078608ff */
        /* <DEDUP_REMOVED lines=15> */
[----:B------:R-:W-:Y:S01]  /*31e90*/  PRMT R79, R60, 0x7632, R79 ;  /* 0x000076323c4f7816 */ /* 0x000fe2000000004f */
[----:B------:R-:W-:Y:S01]  /*31ea0*/  @P6 STG.E.U16 desc[UR56][R76.64], R60 ;  /* 0x0000003c4c006986 */ /* 0x000fe2000c101538 */
[----:B------:R-:W-:Y:S02]  /*31eb0*/  LEA.HI.X.SX32 R81, R81, R248, 0x1, P2 ;  /* 0x000000f851517211 */ /* 0x000fe400010f0eff */
[----:B------:R-:W-:Y:S01]  /*31ec0*/  ISETP.LT.AND P3, PT, R0, UR6, !P0 ;  /* 0x0000000600007c0c */ /* 0x000fe2000c761270 */
[----:B------:R-:W-:Y:S01]  /*31ed0*/  VIADD R0, R3, 0x4d ;  /* 0x0000004d03007836 */ /* 0x000fe20000000000 */
[----:B------:R-:W-:Y:S01]  /*31ee0*/  LEA R78, P6, R83, R2, 0x1 ;  /* 0x00000002534e7211 */ /* 0x000fe200078c08ff */
[----:B------:R0:W-:Y:S01]  /*31ef0*/  @P1 STG.E.U16 desc[UR56][R80.64], R79 ;  /* 0x0000004f50001986 */ /* 0x0001e2000c101538 */
[----:B------:R-:W-:Y:S02]  /*31f00*/  ULDC UR6, c[0x0][0x22c] ;  /* 0x00008b0000067ab9 */ /* 0x000fe40000000800 */
[----:B------:R-:W-:Y:S01]  /*31f10*/  ISETP.LT.AND P2, PT, R0, UR6, !P0 ;  /* 0x0000000600007c0c */ /* 0x000fe2000c741270 */
[----:B------:R-:W-:Y:S01]  /*31f20*/  VIADD R0, R3, 0x4e ;  /* 0x0000004e03007836 */ /* 0x000fe20000000000 */
[----:B------:R-:W-:Y:S01]  /*31f30*/  ULDC UR6, c[0x0][0x22c] ;  /* 0x00008b0000067ab9 */ /* 0x000fe20000000800 */
[C---:B0-----:R-:W-:Y:S01]  /*31f40*/  LEA.HI.X.SX32 R79, R83.reuse, R248, 0x1, P6 ;  /* 0x000000f8534f7211 */ /* 0x041fe200030f0eff */
[----:B------:R-:W-:Y:S01]  /*31f50*/  VIADD R83, R83, UR4 ;  /* 0x0000000453537c36 */ /* 0x000fe20008000000 */
[----:B------:R-:W-:-:S03]  /*31f60*/  ULDC UR4, c[0x0][0x248] ;  /* 0x0000920000047ab9 */ /* 0x000fc60000000800 */
[C---:B------:R-:W-:Y:S01]  /*31f70*/  VIADD R81, R83.reuse, UR4 ;  /* 0x0000000453517c36 */ /* 0x040fe20008000000 */
[----:B------:R-:W-:Y:S01]  /*31f80*/  ULDC UR4, c[0x0][0x248] ;  /* 0x0000920000047ab9 */ /* 0x000fe20000000800 */
[----:B------:R-:W-:Y:S01]  /*31f90*/  ISETP.LT.AND P1, PT, R0, UR6, !P0 ;  /* 0x0000000600007c0c */ /* 0x000fe2000c721270 */
[----:B------:R0:W-:Y:S01]  /*31fa0*/  @P5 STG.E.U16 desc[UR56][R78.64], R61 ;  /* 0x0000003d4e005986 */ /* 0x0001e2000c101538 */
[----:B------:R-:W-:Y:S01]  /*31fb0*/  LEA R76, P5, R83, R2, 0x1 ;  /* 0x00000002534c7211 */ /* 0x000fe200078a08ff */
[----:B------:R-:W-:Y:S01]  /*31fc0*/  VIADD R0, R3, 0x4f ;  /* 0x0000004f03007836 */ /* 0x000fe20000000000 */
[----:B------:R-:W-:Y:S01]  /*31fd0*/  ULDC UR6, c[0x0][0x22c] ;  /* 0x00008b0000067ab9 */ /* 0x000fe20000000800 */
[----:B------:R-:W-:Y:S01]  /*31fe0*/  VIADD R85, R81, UR4 ;  /* 0x0000000451557c36 */ /* 0x000fe20008000000 */
[----:B------:R-:W-:Y:S01]  /*31ff0*/  ULDC UR4, c[0x0][0x248] ;  /* 0x0000920000047ab9 */ /* 0x000fe20000000800 */
[----:B------:R-:W-:Y:S02]  /*32000*/  LEA.HI.X.SX32 R77, R83, R248, 0x1, P5 ;  /* 0x000000f8534d7211 */ /* 0x000fe400028f0eff */
[----:B------:R-:W-:Y:S01]  /*32010*/  VIADD R87, R85, UR4 ;  /* 0x0000000455577c36 */ /* 0x000fe20008000000 */
[----:B------:R-:W-:Y:S01]  /*32020*/  ISETP.LT.AND P5, PT, R0, UR6, !P0 ;  /* 0x0000000600007c0c */ /* 0x000fe2000c7a1270 */
[----:B------:R-:W-:Y:S01]  /*32030*/  ULDC UR6, c[0x0][0x248] ;  /* 0x0000920000067ab9 */ /* 0x000fe20000000800 */
[----:B------:R-:W-:Y:S01]  /*32040*/  PRMT R60, R61, 0x7632, R60 ;  /* 0x000076323d3c7816 */ /* 0x000fe2000000003c */
[----:B------:R-:W-:Y:S01]  /*32050*/  VIADD R89, R87, UR6 ;  /* 0x0000000657597c36 */ /* 0x000fe20008000000 */
[----:B------:R-:W-:Y:S01]  /*32060*/  ULDC UR4, c[0x0][0x248] ;  /* 0x0000920000047ab9 */ /* 0x000fe20000000800 */
[----:B------:R-:W-:Y:S01]  /*32070*/  VIADD R0, R3, 0x50 ;  /* 0x0000005003007836 */ /* 0x000fe20000000000 */
[----:B------:R-:W-:Y:S01]  /*32080*/  ULDC UR6, c[0x0][0x22c] ;  /* 0x00008b0000067ab9 */ /* 0x000fe20000000800 */
[----:B------:R-:W-:Y:S01]  /*32090*/  VIADD R91, R89, UR4 ;  /* 0x00000004595b7c36 */ /* 0x000fe20008000000 */
[----:B------:R-:W-:Y:S01]  /*320a0*/  ULDC UR4, c[0x0][0x248] ;  /* 0x0000920000047ab9 */ /* 0x000fe20000000800 */
[----:B------:R1:W-:Y:S01]  /*320b0*/  @P4 STG.E.U16 desc[UR56][R76.64], R60 ;  /* 0x0000003c4c004986 */ /* 0x0003e2000c101538 */
[----:B0-----:R-:W-:Y:S01]  /*320c0*/  LEA R78, P4, R81, R2, 0x1 ;  /* 0x00000002514e7211 */ /* 0x001fe200078808ff */
[----:B------:R-:W-:Y:S01]  /*320d0*/  VIADD R61, R91, UR4 ;  /* 0x000000045b3d7c36 */ /* 0x000fe20008000000 */
[----:B------:R-:W-:-:S02]  /*320e0*/  ULDC UR4, c[0x0][0x248] ;  /* 0x0000920000047ab9 */ /* 0x000fc40000000800 */
[----:B------:R-:W-:Y:S01]  /*320f0*/  LEA.HI.X.SX32 R79, R81, R248, 0x1, P4 ;  /* 0x000000f8514f7211 */ /* 0x000fe200020f0eff */
[----:B------:R-:W-:Y:S01]  /*32100*/  VIADD R83, R61, UR4 ;  /* 0x000000043d537c36 */ /* 0x000fe20008000000 */
[----:B------:R-:W-:Y:S01]  /*32110*/  ULDC UR4, c[0x0][0x248] ;  /* 0x0000920000047ab9 */ /* 0x000fe20000000800 */
[----:B------:R-:W-:Y:S02]  /*32120*/  ISETP.LT.AND P4, PT, R0, UR7, !P0 ;  /* 0x0000000700007c0c */ /* 0x000fe4000c781270 */
[----:B------:R-:W-:Y:S01]  /*32130*/  VIADD R81, R83, UR4 ;  /* 0x0000000453517c36 */ /* 0x000fe20008000000 */
[----:B------:R0:W-:Y:S01]  /*32140*/  @P3 STG.E.U16 desc[UR56][R78.64], R62 ;  /* 0x0000003e4e003986 */ /* 0x0001e2000c101538 */
[----:B-1----:R-:W-:Y:S01]  /*32150*/  LEA R76, P3, R85, R2, 0x1 ;  /* 0x00000002554c7211 */ /* 0x002fe200078608ff */
[C---:B------:R-:W-:Y:S01]  /*32160*/  VIADD R0, R3.reuse, 0x51 ;  /* 0x0000005103007836 */ /* 0x040fe20000000000 */
[----:B------:R-:W-:Y:S01]  /*32170*/  ULDC UR4, c[0x0][0x248] ;  /* 0x0000920000047ab9 */ /* 0x000fe20000000800 */
[----:B------:R-:W-:Y:S01]  /*32180*/  PRMT R80, R62, 0x7632, R80 ;  /* 0x000076323e507816 */ /* 0x000fe20000000050 */
[----:B------:R-:W-:Y:S01]  /*32190*/  VIADD R60, R3, 0x52 ;  /* 0x00000052033c7836 */ /* 0x000fe20000000000 */
[----:B------:R-:W-:Y:S01]  /*321a0*/  LEA.HI.X.SX32 R77, R85, R248, 0x1, P3 ;  /* 0x000000f8554d7211 */ /* 0x000fe200018f0eff */
[----:B------:R-:W-:Y:S01]  /*321b0*/  VIADD R102, R3, 0x59 ;  /* 0x0000005903667836 */ /* 0x000fe20000000000 */
[----:B------:R-:W-:Y:S01]  /*321c0*/  ISETP.LT.AND P3, PT, R0, UR6, !P0 ;  /* 0x0000000600007c0c */ /* 0x000fe2000c761270 */
[----:B------:R-:W-:Y:S01]  /*321d0*/  ULDC UR6, c[0x0][0x22c] ;  /* 0x00008b0000067ab9 */ /* 0x000fe20000000800 */
[----:B------:R-:W-:Y:S01]  /*321e0*/  LEA R84, P6, R87, R2, 0x1 ;  /* 0x0000000257547211 */ /* 0x000fe200078c08ff */
[----:B------:R-:W-:Y:S01]  /*321f0*/  ULDC UR7, c[0x0][0x248] ;  /* 0x0000920000077ab9 */ /* 0x000fe20000000800 */
[----:B0-----:R-:W-:Y:S01]  /*32200*/  VIADD R79, R81, UR4 ;  /* 0x00000004514f7c36 */ /* 0x001fe20008000000 */
[----:B------:R-:W-:-:S03]  /*32210*/  ULDC UR4, c[0x0][0x248] ;  /* 0x0000920000047ab9 */ /* 0x000fc60000000800 */
[----:B------:R-:W-:Y:S01]  /*32220*/  VIADD R0, R79, UR4 ;  /* 0x000000044f007c36 */ /* 0x000fe20008000000 */
[----:B------:R-:W-:-:S03]  /*32230*/  ULDC UR4, c[0x0][0x248] ;  /* 0x0000920000047ab9 */ /* 0x000fc60000000800 */
[----:B------:R-:W-:Y:S01]  /*32240*/  VIADD R101, R0, UR4 ;  /* 0x0000000400657c36 */ /* 0x000fe20008000000 */
[----:B------:R-:W-:-:S03]  /*32250*/  ULDC UR4, c[0x0][0x248] ;  /* 0x0000920000047ab9 */ /* 0x000fc60000000800 */
[----:B------:R-:W-:Y:S01]  /*32260*/  VIADD R100, R101, UR4 ;  /* 0x0000000465647c36 */ /* 0x000fe20008000000 */
[----:B------:R-:W-:Y:S01]  /*32270*/  ULDC UR4, c[0x0][0x248] ;  /* 0x0000920000047ab9 */ /* 0x000fe20000000800 */
[----:B------:R0:W-:Y:S01]  /*32280*/  @P2 STG.E.U16 desc[UR56][R76.64], R80 ;  /* 0x000000504c002986 */ /* 0x0001e2000c101538 */
[----:B------:R-:W-:Y:S01]  /*32290*/  ISETP.LT.AND P2, PT, R60, UR6, !P0 ;  /* 0x000000063c007c0c */ /* 0x000fe2000c741270 */
[----:B------:R-:W-:Y:S01]  /*322a0*/  VIADD R99, R100, UR4 ;  /* 0x0000000464637c36 */ /* 0x000fe20008000000 */
[----:B------:R-:W-:Y:S01]  /*322b0*/  LEA.HI.X.SX32 R85, R87, R248, 0x1, P6 ;  /* 0x000000f857557211 */ /* 0x000fe200030f0eff */
[----:B------:R-:W-:Y:S01]  /*322c0*/  ULDC UR6, c[0x0][0x248] ;  /* 0x0000920000067ab9 */ /* 0x000fe20000000800 */
[----:B------:R-:W-:Y:S01]  /*322d0*/  ULDC UR4, c[0x0][0x248] ;  /* 0x0000920000047ab9 */ /* 0x000fe20000000800 */
[----:B------:R-:W-:Y:S01]  /*322e0*/  VIADD R98, R99, UR6 ;  /* 0x0000000663627c36 */ /* 0x000fe20008000000 */
[----:B------:R-:W-:Y:S01]  /*322f0*/  ULDC UR6, c[0x0][0x248] ;  /* 0x0000920000067ab9 */ /* 0x000fe20000000800 */
[----:B------:R1:W-:Y:S01]  /*32300*/  @P1 STG.E.U16 desc[UR56][R84.64], R63 ;  /* 0x0000003f54001986 */ /* 0x0003e2000c101538 */
[----:B------:R-:W-:-:S02]  /*32310*/  VIADD R60, R3, 0x53 ;  /* 0x00000053033c7836 */ /* 0x000fc40000000000 */
[----:B------:R-:W-:Y:S01]  /*32320*/  VIADD R97, R98, UR4 ;  /* 0x0000000462617c36 */ /* 0x000fe20008000000 */
[----:B0-----:R-:W-:Y:S01]  /*32330*/  LEA R76, P1, R89, R2, 0x1 ;  /* 0x00000002594c7211 */ /* 0x001fe200078208ff */
[----:B------:R-:W-:Y:S02]  /*32340*/  ULDC UR4, c[0x0][0x22c] ;  /* 0x00008b0000047ab9 */ /* 0x000fe40000000800 */
[----:B------:R-:W-:Y:S01]  /*32350*/  VIADD R96, R97, UR6 ;  /* 0x0000000661607c36 */ /* 0x000fe20008000000 */
[----:B------:R-:W-:Y:S01]  /*32360*/  LEA.HI.X.SX32 R77, R89, R248, 0x1, P1 ;  /* 0x000000f8594d7211 */ /* 0x000fe200008f0eff */
[----:B------:R-:W-:Y:S01]  /*32370*/  ULDC UR6, c[0x0][0x22c] ;  /* 0x00008b0000067ab9 */ /* 0x000fe20000000800 */
[----:B------:R-:W-:Y:S01]  /*32380*/  ISETP.LT.AND P1, PT, R60, UR4, !P0 ;  /* 0x000000043c007c0c */ /* 0x000fe2000c721270 */
[----:B------:R-:W-:Y:S01]  /*32390*/  ULDC UR4, c[0x0][0x248] ;  /* 0x0000920000047ab9 */ /* 0x000fe20000000800 */
[----:B------:R-:W-:Y:S01]  /*323a0*/  PRMT R78, R63, 0x7632, R78 ;  /* 0x000076323f4e7816 */ /* 0x000fe2000000004e */
[----:B------:R-:W-:Y:S01]  /*323b0*/  VIADD R95, R96, UR4 ;  /* 0x00000004605f7c36 */ /* 0x000fe20008000000 */
[----:B------:R-:W-:-:S03]  /*323c0*/  ULDC UR4, c[0x0][0x248] ;  /* 0x0000920000047ab9 */ /* 0x000fc60000000800 */
[----:B------:R-:W-:Y:S01]  /*323d0*/  VIADD R94, R95, UR4 ;  /* 0x000000045f5e7c36 */ /* 0x000fe20008000000 */
[----:B------:R0:W-:Y:S01]  /*323e0*/  @P5 STG.E.U16 desc[UR56][R76.64], R78 ;  /* 0x0000004e4c005986 */ /* 0x0001e2000c101538 */
[----:B------:R-:W-:Y:S01]  /*323f0*/  ULDC UR4, c[0x0][0x248] ;  /* 0x0000920000047ab9 */ /* 0x000fe20000000800 */
[C---:B------:R-:W-:Y:S01]  /*32400*/  LEA R62, P5, R91.reuse, R2, 0x1 ;  /* 0x000000025b3e7211 */ /* 0x040fe200078a08ff */
[----:B------:R-:W-:Y:S01]  /*32410*/  VIADD R93, R94, UR4 ;  /* 0x000000045e5d7c36 */ /* 0x000fe20008000000 */
[----:B------:R-:W-:Y:S02]  /*32420*/  ULDC UR4, c[0x0][0x248] ;  /* 0x0000920000047ab9 */ /* 0x000fe40000000800 */
[----:B-1----:R-:W-:Y:S01]  /*32430*/  LEA.HI.X.SX32 R63, R91, R248, 0x1, P5 ;  /* 0x000000f85b3f7211 */ /* 0x002fe200028f0eff */
[----:B------:R-:W-:Y:S01]  /*32440*/  VIADD R91, R93, UR4 ;  /* 0x000000045d5b7c36 */ /* 0x000fe20008000000 */
[----:B------:R-:W-:Y:S01]  /*32450*/  ULDC UR4, c[0x0][0x248] ;  /* 0x0000920000047ab9 */ /* 0x000fe20000000800 */
[----:B------:R-:W-:-:S02]  /*32460*/  VIADD R60, R3, 0x54 ;  /* 0x00000054033c7836 */ /* 0x000fc40000000000 */
[----:B------:R-:W-:Y:S01]  /*32470*/  VIADD R92, R91, UR4 ;  /* 0x000000045b5c7c36 */ /* 0x000fe20008000000 */
[----:B------:R-:W-:Y:S02]  /*32480*/  ULDC UR4, c[0x0][0x248] ;  /* 0x0000920000047ab9 */ /* 0x000fe40000000800 */
[----:B------:R-:W-:Y:S01]  /*32490*/  ISETP.LT.AND P5, PT, R60, UR6, !P0 ;  /* 0x000000063c007c0c */ /* 0x000fe2000c7a1270 */
[----:B------:R-:W-:Y:S01]  /*324a0*/  VIADD R60, R92, UR4 ;  /* 0x000000045c3c7c36 */ /* 0x000fe20008000000 */
[----:B------:R-:W-:Y:S01]  /*324b0*/  ULDC UR4, c[0x0][0x248] ;  /* 0x0000920000047ab9 */ /* 0x000fe20000000800 */
[----:B------:R1:W-:Y:S01]  /*324c0*/  @P4 STG.E.U16 desc[UR56][R62.64], R68 ;  /* 0x000000443e004986 */ /* 0x0003e2000c101538 */
[----:B------:R-:W-:Y:S01]  /*324d0*/  PRMT R80, R68, 0x7632, R80 ;  /* 0x0000763244507816 */ /* 0x000fe20000000050 */
[----:B------:R-:W-:Y:S01]  /*324e0*/  VIADD R90, R60, UR4 ;  /* 0x000000043c5a7c36 */ /* 0x000fe20008000000 */
[----:B0-----:R-:W-:Y:S01]  /*324f0*/  LEA R76, P4, R61, R2, 0x1 ;  /* 0x000000023d4c7211 */ /* 0x001fe200078808ff */
[----:B------:R-:W-:Y:S01]  /*32500*/  ULDC UR4, c[0x0][0x248] ;  /* 0x0000920000047ab9 */ /* 0x000fe20000000800 */
[----:B------:R-:W-:Y:S01]  /*32510*/  VIADD R78, R3, 0x55 ;  /* 0x00000055034e7836 */ /* 0x000fe20000000000 */
[----:B------:R-:W-:Y:S01]  /*32520*/  ULDC UR6, c[0x0][0x22c] ;  /* 0x00008b0000067ab9 */ /* 0x000fe20000000800 */
[----:B------:R-:W-:Y:S01]  /*32530*/  LEA.HI.X.SX32 R77, R61, R248, 0x1, P4 ;  /* 0x000000f83d4d7211 */ /* 0x000fe200020f0eff */
[----:B-1----:R-:W-:Y:S01]  /*32540*/  VIADD R62, R90, UR4 ;  /* 0x000000045a3e7c36 */ /* 0x002fe20008000000 */
[----:B------:R-:W-:-:S03]  /*32550*/  ULDC UR4, c[0x0][0x248] ;  /* 0x0000920000047ab9 */ /* 0x000fc60000000800 */
[----:B------:R-:W-:Y:S01]  /*32560*/  VIADD R61, R62, UR4 ;  /* 0x000000043e3d7c36 */ /* 0x000fe20008000000 */
[----:B------:R-:W-:Y:S01]  /*32570*/  ULDC UR4, c[0x0][0x248] ;  /* 0x0000920000047ab9 */ /* 0x000fe20000000800 */
[----:B------:R0:W-:Y:S01]  /*32580*/  @P3 STG.E.U16 desc[UR56][R76.64], R80 ;  /* 0x000000504c003986 */ /* 0x0001e2000c101538 */
[----:B------:R-:W-:Y:S01]  /*32590*/  VIADD R68, R3, 0x56 ;  /* 0x0000005603447836 */ /* 0x000fe20000000000 */
[----:B------:R-:W-:Y:S01]  /*325a0*/  ISETP.LT.AND P4, PT, R78, UR6, !P0 ;  /* 0x000000064e007c0c */ /* 0x000fe2000c781270 */
[----:B------:R-:W-:Y:S01]  /*325b0*/  VIADD R63, R61, UR4 ;  /* 0x000000043d3f7c36 */ /* 0x000fe20008000000 */
[----:B------:R-:W-:Y:S01]  /*325c0*/  ULDC UR6, c[0x0][0x248] ;  /* 0x0000920000067ab9 */ /* 0x000fe20000000800 */
[----:B------:R-:W-:Y:S02]  /*325d0*/  ULDC UR4, c[0x0][0x22c] ;  /* 0x00008b0000047ab9 */ /* 0x000fe40000000800 */
[----:B------:R-:W-:Y:S01]  /*325e0*/  VIADD R87, R63, UR6 ;  /* 0x000000063f577c36 */ /* 0x000fe20008000000 */
[----:B------:R-:W-:Y:S01]  /*325f0*/  ULDC UR6, c[0x0][0x248] ;  /* 0x0000920000067ab9 */ /* 0x000fe20000000800 */
[----:B0-----:R-:W-:-:S04]  /*32600*/  LEA R76, P3, R83, R2, 0x1 ;  /* 0x00000002534c7211 */ /* 0x001fc800078608ff */
[----:B------:R-:W-:Y:S02]  /*32610*/  LEA.HI.X.SX32 R77, R83, R248, 0x1, P3 ;  /* 0x000000f8534d7211 */ /* 0x000fe400018f0eff */
[----:B------:R-:W-:Y:S01]  /*32620*/  ISETP.LT.AND P3, PT, R68, UR4, !P0 ;  /* 0x0000000444007c0c */ /* 0x000fe2000c761270 */
[----:B------:R-:W-:Y:S02]  /*32630*/  ULDC UR4, c[0x0][0x248] ;  /* 0x0000920000047ab9 */ /* 0x000fe40000000800 */
[----:B------:R-:W-:Y:S01]  /*32640*/  VIADD R85, R87, UR4 ;  /* 0x0000000457557c36 */ /* 0x000fe20008000000 */
[----:B------:R-:W-:-:S03]  /*32650*/  ULDC UR4, c[0x0][0x248] ;  /* 0x0000920000047ab9 */ /* 0x000fc60000000800 */
[----:B------:R-:W-:Y:S01]  /*32660*/  VIADD R86, R85, UR4 ;  /* 0x0000000455567c36 */ /* 0x000fe20008000000 */
[----:B------:R-:W-:Y:S01]  /*32670*/  ULDC UR4, c[0x0][0x248] ;  /* 0x0000920000047ab9 */ /* 0x000fe20000000800 */
[----:B------:R0:W-:Y:S01]  /*32680*/  @P2 STG.E.U16 desc[UR56][R76.64], R69 ;  /* 0x000000454c002986 */ /* 0x0001e2000c101538 */
[----:B------:R-:W-:Y:S02]  /*32690*/  VIADD R78, R3, 0x57 ;  /* 0x00000057034e7836 */ /* 0x000fe40000000000 */
[----:B------:R-:W-:Y:S01]  /*326a0*/  VIADD R84, R86, UR4 ;  /* 0x0000000456547c36 */ /* 0x000fe20008000000 */
[----:B------:R-:W-:-:S03]  /*326b0*/  ULDC UR4, c[0x0][0x22c] ;  /* 0x00008b0000047ab9 */ /* 0x000fc60000000800 */
[----:B------:R-:W-:Y:S01]  /*326c0*/  VIADD R68, R84, UR6 ;  /* 0x0000000654447c36 */ /* 0x000fe20008000000 */
[----:B------:R-:W-:Y:S01]  /*326d0*/  PRMT R80, R69, 0x7632, R80 ;  /* 0x0000763245507816 */ /* 0x000fe20000000050 */
        /* <DEDUP_REMOVED lines=9> */
[----:B------:R0:W-:Y:S02]  /*32770*/  @P1 STG.E.U16 desc[UR56][R76.64], R80 ;  /* 0x000000504c001986 */ /* 0x0001e4000c101538 */
[----:B------:R-:W-:Y:S01]  /*32780*/  VIADD R81, R83, UR4 ;  /* 0x0000000453517c36 */ /* 0x000fe20008000000 */
[----:B------:R-:W-:-:S03]  /*32790*/  ULDC UR4, c[0x0][0x248] ;  /* 0x0000920000047ab9 */ /* 0x000fc60000000800 */
[----:B------:R-:W-:Y:S01]  /*327a0*/  VIADD R82, R81, UR4 ;  /* 0x0000000451527c36 */ /* 0x000fe20008000000 */
[----:B------:R-:W-:Y:S01]  /*327b0*/  ULDC UR4, c[0x0][0x248] ;  /* 0x0000920000047ab9 */ /* 0x000fe20000000800 */
[----:B0-----:R-:W-:Y:S01]  /*327c0*/  LEA R76, P1, R79, R2, 0x1 ;  /* 0x000000024f4c7211 */ /* 0x001fe200078208ff */
[----:B------:R-:W-:-:S03]  /*327d0*/  VIADD R78, R3, 0x58 ;  /* 0x00000058034e7836 */ /* 0x000fc60000000000 */
[----:B------:R-:W-:Y:S01]  /*327e0*/  LEA.HI.X.SX32 R77, R79, R248, 0x1, P1 ;  /* 0x000000f84f4d7211 */ /* 0x000fe200008f0eff */
[----:B------:R-:W-:Y:S01]  /*327f0*/  VIADD R79, R82, UR4 ;  /* 0x00000004524f7c36 */ /* 0x000fe20008000000 */
[----:B------:R-:W-:-:S03]  /*32800*/  ULDC UR4, c[0x0][0x248] ;  /* 0x0000920000047ab9 */ /* 0x000fc60000000800 */
[----:B------:R-:W-:Y:S01]  /*32810*/  VIADD R80, R79, UR4 ;  /* 0x000000044f507c36 */ /* 0x000fe20008000000 */
[----:B------:R-:W-:Y:S01]  /*32820*/  ULDC UR4, c[0x0][0x248] ;  /* 0x0000920000047ab9 */ /* 0x000fe20000000800 */
[----:B------:R-:W-:Y:S01]  /*32830*/  ISETP.LT.AND P1, PT, R78, UR6, !P0 ;  /* 0x000000064e007c0c */ /* 0x000fe2000c721270 */
[----:B------:R0:W-:Y:S01]  /*32840*/  @P5 STG.E.U16 desc[UR56][R76.64], R70 ;  /* 0x000000464c005986 */ /* 0x0001e2000c101538 */
[----:B------:R-:W-:Y:S01]  /*32850*/  VIADD R78, R80, UR4 ;  /* 0x00000004504e7c36 */ /* 0x000fe20008000000 */
[----:B------:R-:W-:Y:S01]  /*32860*/  ULDC UR4, c[0x0][0x248] ;  /* 0x0000920000047ab9 */ /* 0x000fe20000000800 */
[----:B------:R-:W-:Y:S01]  /*32870*/  LEA R88, P5, R0, R2, 0x1 ;  /* 0x0000000200587211 */ /* 0x000fe200078a08ff */
[----:B------:R-:W-:Y:S01]  /*32880*/  ULDC UR6, c[0x0][0x22c] ;  /* 0x00008b0000067ab9 */ /* 0x000fe20000000800 */
[----:B------:R-:W-:Y:S02]  /*32890*/  PRMT R103, R70, 0x7632, R103 ;  /* 0x0000763246677816 */ /* 0x000fe40000000067 */
[----:B------:R-:W-:Y:S01]  /*328a0*/  LEA.HI.X.SX32 R89, R0, R248, 0x1, P5 ;  /* 0x000000f800597211 */ /* 0x000fe200028f0eff */
[----:B0-----:R-:W-:Y:S01]  /*328b0*/  VIADD R77, R78, UR4 ;  /* 0x000000044e4d7c36 */ /* 0x001fe20008000000 */
[----:B------:R-:W-:Y:S01]  /*328c0*/  ULDC UR4, c[0x0][0x248] ;  /* 0x0000920000047ab9 */ /* 0x000fe20000000800 */
[----:B------:R-:W-:-:S02]  /*328d0*/  VIADD R0, R3, 0x5a ;  /* 0x0000005a03007836 */ /* 0x000fc40000000000 */
[----:B------:R-:W-:Y:S01]  /*328e0*/  VIADD R76, R77, UR4 ;  /* 0x000000044d4c7c36 */ /* 0x000fe20008000000 */
[----:B------:R-:W-:Y:S01]  /*328f0*/  ULDC UR4, c[0x0][0x248] ;  /* 0x0000920000047ab9 */ /* 0x000fe20000000800 */
[----:B------:R-:W-:Y:S01]  /*32900*/  ISETP.LT.AND P5, PT, R102, UR6, !P0 ;  /* 0x0000000666007c0c */ /* 0x000fe2000c7a1270 */
[----:B------:R-:W-:Y:S01]  /*32910*/  ULDC UR6, c[0x0][0x22c] ;  /* 0x00008b0000067ab9 */ /* 0x000fe20000000800 */
[----:B------:R-:W-:Y:S01]  /*32920*/  VIADD R70, R76, UR4 ;  /* 0x000000044c467c36 */ /* 0x000fe20008000000 */
[----:B------:R0:W-:Y:S01]  /*32930*/  @P4 STG.E.U16 desc[UR56][R88.64], R103 ;  /* 0x0000006758004986 */ /* 0x0001e2000c101538 */
[----:B------:R-:W-:Y:S01]  /*32940*/  ULDC UR4, c[0x0][0x248] ;  /* 0x0000920000047ab9 */ /* 0x000fe20000000800 */
[----:B------:R-:W-:Y:S01]  /*32950*/  ISETP.LT.AND P4, PT, R0, UR6, !P0 ;  /* 0x0000000600007c0c */ /* 0x000fe2000c781270 */
[----:B------:R-:W-:Y:S01]  /*32960*/  VIADD R0, R70, UR4 ;  /* 0x0000000446007c36 */ /* 0x000fe20008000000 */
[----:B------:R-:W-:Y:S01]  /*32970*/  ULDC UR4, c[0x0][0x248] ;  /* 0x0000920000047ab9 */ /* 0x000fe20000000800 */
[----:B------:R-:W-:-:S02]  /*32980*/  ULDC UR6, c[0x0][0x248] ;  /* 0x0000920000067ab9 */ /* 0x000fc40000000800 */
[----:B------:R-:W-:Y:S01]  /*32990*/  VIADD R161, R0, UR4 ;  /* 0x0000000400a17c36 */ /* 0x000fe20008000000 */
[----:B------:R-:W-:Y:S01]  /*329a0*/  ULDC UR4, c[0x0][0x248] ;  /* 0x0000920000047ab9 */ /* 0x000fe20000000800 */
[----:B0-----:R-:W-:Y:S02]  /*329b0*/  LEA R88, P6, R101, R2, 0x1 ;  /* 0x0000000265587211 */ /* 0x001fe400078c08ff */
[----:B------:R-:W-:Y:S01]  /*329c0*/  VIADD R126, R161, UR6 ;  /* 0x00000006a17e7c36 */ /* 0x000fe20008000000 */
[----:B------:R-:W-:Y:S01]  /*329d0*/  ULDC UR6, c[0x0][0x248] ;  /* 0x0000920000067ab9 */ /* 0x000fe20000000800 */
[----:B------:R-:W-:Y:S02]  /*329e0*/  LEA.HI.X.SX32 R89, R101, R248, 0x1, P6 ;  /* 0x000000f865597211 */ /* 0x000fe400030f0eff */
[----:B------:R-:W-:Y:S01]  /*329f0*/  VIADD R57, R126, UR4 ;  /* 0x000000047e397c36 */ /* 0x000fe20008000000 */
[----:B------:R-:W-:Y:S01]  /*32a00*/  ULDC UR4, c[0x0][0x22c] ;  /* 0x00008b0000047ab9 */ /* 0x000fe20000000800 */
[----:B------:R-:W-:Y:S01]  /*32a10*/  VIADD R102, R3, 0x5b ;  /* 0x0000005b03667836 */ /* 0x000fe20000000000 */
[----:B------:R0:W-:Y:S01]  /*32a20*/  @P3 STG.E.U16 desc[UR56][R88.64], R71 ;  /* 0x0000004758003986 */ /* 0x0001e2000c101538 */
        /* <DEDUP_REMOVED lines=10> */
[----:B------:R-:W-:-:S03]  /*32ad0*/  ULDC UR4, c[0x0][0x248] ;  /* 0x0000920000047ab9 */ /* 0x000fc60000000800 */
        /* <DEDUP_REMOVED lines=14> */
[----:B------:R0:W-:Y:S01]  /*32bc0*/  @P1 STG.E.U16 desc[UR56][R88.64], R64 ;  /* 0x0000004058001986 */ /* 0x0001e2000c101538 */
[----:B------:R-:W-:Y:S01]  /*32bd0*/  ISETP.LT.AND P2, PT, R71, UR6, !P0 ;  /* 0x0000000647007c0c */ /* 0x000fe2000c741270 */
[----:B------:R-:W-:Y:S01]  /*32be0*/  VIADD R58, R59, UR4 ;  /* 0x000000043b3a7c36 */ /* 0x000fe20008000000 */
[----:B------:R-:W-:Y:S01]  /*32bf0*/  PRMT R71, R64, 0x7632, R71 ;  /* 0x0000763240477816 */ /* 0x000fe20000000047 */
[----:B------:R-:W-:Y:S01]  /*32c00*/  ULDC UR4, c[0x0][0x248] ;  /* 0x0000920000047ab9 */ /* 0x000fe20000000800 */
[----:B------:R-:W-:Y:S01]  /*32c10*/  ULDC UR6, c[0x0][0x22c] ;  /* 0x00008b0000067ab9 */ /* 0x000fe20000000800 */
[----:B------:R-:W-:Y:S01]  /*32c20*/  VIADD R158, R58, UR4 ;  /* 0x000000043a9e7c36 */ /* 0x000fe20008000000 */
[----:B------:R-:W-:Y:S01]  /*32c30*/  ULDC UR4, c[0x0][0x248] ;  /* 0x0000920000047ab9 */ /* 0x000fe20000000800 */
[----:B0-----:R-:W-:Y:S01]  /*32c40*/  LEA R88, P1, R98, R2, 0x1 ;  /* 0x0000000262587211 */ /* 0x001fe200078208ff */
[----:B------:R-:W-:-:S03]  /*32c50*/  VIADD R64, R3, 0x5d ;  /* 0x0000005d03407836 */ /* 0x000fc60000000000 */
[----:B------:R-:W-:Y:S01]  /*32c60*/  LEA.HI.X.SX32 R89, R98, R248, 0x1, P1 ;  /* 0x000000f862597211 */ /* 0x000fe200008f0eff */
[----:B------:R-:W-:Y:S01]  /*32c70*/  VIADD R130, R158, UR4 ;  /* 0x000000049e827c36 */ /* 0x000fe20008000000 */
[----:B------:R-:W-:Y:S01]  /*32c80*/  ISETP.LT.AND P1, PT, R64, UR6, !P0 ;  /* 0x0000000640007c0c */ /* 0x000fe2000c721270 */
[----:B------:R-:W-:Y:S01]  /*32c90*/  VIADD R64, R3, 0x5e ;  /* 0x0000005e03407836 */ /* 0x000fe20000000000 */
[----:B------:R-:W-:Y:S01]  /*32ca0*/  ULDC UR6, c[0x0][0x248] ;  /* 0x0000920000067ab9 */ /* 0x000fe20000000800 */
[----:B------:R0:W-:Y:S01]  /*32cb0*/  @P5 STG.E.U16 desc[UR56][R88.64], R71 ;  /* 0x0000004758005986 */ /* 0x0001e2000c101538 */
[----:B------:R-:W-:Y:S01]  /*32cc0*/  ULDC UR4, c[0x0][0x22c] ;  /* 0x00008b0000047ab9 */ /* 0x000fe20000000800 */
        /* <DEDUP_REMOVED lines=12> */
[----:B------:R-:W-:Y:S01]  /*32d90*/  LEA R64, P4, R96, R2, 0x1 ;  /* 0x0000000260407211 */ /* 0x000fe200078808ff */
[----:B------:R-:W-:Y:S02]  /*32da0*/  ULDC UR4, c[0x0][0x248] ;  /* 0x0000920000047ab9 */ /* 0x000fe40000000800 */
[----:B------:R-:W-:Y:S01]  /*32db0*/  VIADD R45, R156, UR4 ;  /* 0x000000049c2d7c36 */ /* 0x000fe20008000000 */
[----:B------:R-:W-:Y:S01]  /*32dc0*/  ULDC UR4, c[0x0][0x248] ;  /* 0x0000920000047ab9 */ /* 0x000fe20000000800 */
[----:B------:R-:W-:Y:S01]  /*32dd0*/  VIADD R71, R3, 0x6f ;  /* 0x0000006f03477836 */ /* 0x000fe20000000000 */
[----:B0-----:R-:W-:-:S02]  /*32de0*/  PRMT R88, R65, 0x7632, R88 ;  /* 0x0000763241587816 */ /* 0x001fc40000000058 */
[----:B------:R-:W-:Y:S01]  /*32df0*/  LEA.HI.X.SX32 R65, R96, R248, 0x1, P4 ;  /* 0x000000f860417211 */ /* 0x000fe200020f0eff */
[----:B------:R-:W-:Y:S01]  /*32e00*/  VIADD R44, R45, UR4 ;  /* 0x000000042d2c7c36 */ /* 0x000fe20008000000 */
[----:B------:R-:W-:Y:S01]  /*32e10*/  ULDC UR4, c[0x0][0x248] ;  /* 0x0000920000047ab9 */ /* 0x000fe20000000800 */
[----:B------:R-:W-:Y:S01]  /*32e20*/  ISETP.LT.AND P4, PT, R71, UR5, !P0 ;  /* 0x0000000547007c0c */ /* 0x000fe2000c781270 */
[----:B------:R-:W-:Y:S01]  /*32e30*/  VIADD R71, R3, 0x6e ;  /* 0x0000006e03477836 */ /* 0x000fe20000000000 */
[----:B------:R0:W-:Y:S01]  /*32e40*/  @P3 STG.E.U16 desc[UR56][R64.64], R88 ;  /* 0x0000005840003986 */ /* 0x0001e2000c101538 */
        /* <DEDUP_REMOVED lines=14> */
[----:B------:R-:W-:Y:S01]  /*32f30*/  PRMT R71, R66, 0x7632, R71 ;  /* 0x0000763242477816 */ /* 0x000fe20000000047 */
[----:B------:R-:W-:Y:S01]  /*32f40*/  VIADD R153, R46, UR4 ;  /* 0x000000042e997c36 */ /* 0x000fe20008000000 */
[----:B------:R-:W-:-:S03]  /*32f50*/  ULDC UR4, c[0x0][0x22c] ;  /* 0x00008b0000047ab9 */ /* 0x000fc60000000800 */
[----:B------:R-:W-:Y:S01]  /*32f60*/  VIADD R152, R153, UR5 ;  /* 0x0000000599987c36 */ /* 0x000fe20008000000 */
[----:B------:R-:W-:Y:S01]  /*32f70*/  ULDC UR5, c[0x0][0x22c] ;  /* 0x00008b0000057ab9 */ /* 0x000fe20000000800 */
[----:B0-----:R-:W-:Y:S01]  /*32f80*/  LEA R64, P2, R94, R2, 0x1 ;  /* 0x000000025e407211 */ /* 0x001fe200078408ff */
[----:B------:R-:W-:-:S03]  /*32f90*/  VIADD R66, R3, 0x6d ;  /* 0x0000006d03427836 */ /* 0x000fc60000000000 */
        /* <DEDUP_REMOVED lines=32> */
[----:B------:R0:W-:Y:S01]  /*331a0*/  @P5 STG.E.U16 desc[UR56][R64.64], R67 ;  /* 0x0000004340005986 */ /* 0x0001e2000c101538 */
[----:B------:R-:W-:Y:S02]  /*331b0*/  ULDC UR8, c[0x0][0x248] ;  /* 0x0000920000087ab9 */ /* 0x000fe40000000800 */
[----:B------:R-:W-:Y:S01]  /*331c0*/  VIADD R33, R146, UR9 ;  /* 0x0000000992217c36 */ /* 0x000fe20008000000 */
[----:B------:R-:W-:Y:S01]  /*331d0*/  LEA R104, P5, R91, R2, 0x1 ;  /* 0x000000025b687211 */ /* 0x000fe200078a08ff */
[----:B------:R-:W-:Y:S02]  /*331e0*/  ULDC UR9, c[0x0][0x248] ;  /* 0x0000920000097ab9 */ /* 0x000fe40000000800 */
[----:B------:R-:W-:Y:S01]  /*331f0*/  VIADD R32, R33, UR4 ;  /* 0x0000000421207c36 */ /* 0x000fe20008000000 */
[----:B------:R-:W-:Y:S01]  /*33200*/  LEA.HI.X.SX32 R105, R91, R248, 0x1, P5 ;  /* 0x000000f85b697211 */ /* 0x000fe200028f0eff */
[----:B------:R-:W-:-:S02]  /*33210*/  ULDC UR4, c[0x0][0x248] ;  /* 0x0000920000047ab9 */ /* 0x000fc40000000800 */
[----:B------:R-:W-:Y:S01]  /*33220*/  VIADD R145, R32, UR10 ;  /* 0x0000000a20917c36 */ /* 0x000fe20008000000 */
[-C--:B------:R-:W-:Y:S01]  /*33230*/  LEA R244, P6, R92, R2.reuse, 0x1 ;  /* 0x000000025cf47211 */ /* 0x080fe200078c08ff */
[----:B------:R-:W-:Y:S01]  /*33240*/  VIADD R66, R3, 0x5f ;  /* 0x0000005f03427836 */ /* 0x000fe20000000000 */
[----:B------:R-:W-:Y:S01]  /*33250*/  LEA R106, P5, R60, R2, 0x1 ;  /* 0x000000023c6a7211 */ /* 0x000fe200078a08ff */
[----:B------:R-:W-:Y:S01]  /*33260*/  VIADD R144, R145, UR11 ;  /* 0x0000000b91907c36 */ /* 0x000fe20008000000 */
[-C--:B------:R-:W-:Y:S01]  /*33270*/  LEA.HI.X.SX32 R245, R92, R248.reuse, 0x1, P6 ;  /* 0x000000f85cf57211 */ /* 0x080fe200030f0eff */
[----:B------:R-:W-:Y:S01]  /*33280*/  ULDC UR11, c[0x0][0x248] ;  /* 0x00009200000b7ab9 */ /* 0x000fe20000000800 */
[----:B0-----:R-:W-:Y:S01]  /*33290*/  PRMT R67, R67, 0x7632, R67 ;  /* 0x0000763243437816 */ /* 0x001fe20000000043 */
[----:B------:R-:W-:Y:S01]  /*332a0*/  VIADD R39, R144, UR6 ;  /* 0x0000000690277c36 */ /* 0x000fe20008000000 */
[----:B------:R-:W-:Y:S01]  /*332b0*/  LEA.HI.X.SX32 R107, R60, R248, 0x1, P5 ;  /* 0x000000f83c6b7211 */ /* 0x000fe200028f0eff */
[----:B------:R-:W-:Y:S01]  /*332c0*/  ULDC UR6, c[0x0][0x248] ;  /* 0x0000920000067ab9 */ /* 0x000fe20000000800 */
[----:B------:R-:W-:Y:S01]  /*332d0*/  ULDC UR10, c[0x0][0x248] ;  /* 0x00009200000a7ab9 */ /* 0x000fe20000000800 */
[----:B------:R-:W-:Y:S01]  /*332e0*/  VIADD R38, R39, UR7 ;  /* 0x0000000727267c36 */ /* 0x000fe20008000000 */
[----:B------:R-:W-:Y:S01]  /*332f0*/  LEA R102, P6, R90, R2, 0x1 ;  /* 0x000000025a667211 */ /* 0x000fe200078c08ff */
[----:B------:R-:W-:-:S02]  /*33300*/  ULDC UR7, c[0x0][0x248] ;  /* 0x0000920000077ab9 */ /* 0x000fc40000000800 */
[----:B------:R-:W-:Y:S01]  /*33310*/  VIADD R143, R38, UR5 ;  /* 0x00000005268f7c36 */ /* 0x000fe20008000000 */
[----:B------:R-:W-:Y:S01]  /*33320*/  LEA R246, P5, R62, R2, 0x1 ;  /* 0x000000023ef67211 */ /* 0x000fe200078a08ff */
[----:B------:R-:W-:Y:S02]  /*33330*/  ULDC UR5, c[0x0][0x248] ;  /* 0x0000920000057ab9 */ /* 0x000fe40000000800 */
[----:B------:R-:W-:Y:S01]  /*33340*/  VIADD R142, R143, UR8 ;  /* 0x000000088f8e7c36 */ /* 0x000fe20008000000 */
[-C--:B------:R-:W-:Y:S01]  /*33350*/  LEA.HI.X.SX32 R103, R90, R248.reuse, 0x1, P6 ;  /* 0x000000f85a677211 */ /* 0x080fe200030f0eff */
[----:B------:R-:W-:Y:S02]  /*33360*/  ULDC UR8, c[0x0][0x248] ;  /* 0x0000920000087ab9 */ /* 0x000fe40000000800 */
[----:B------:R-:W-:Y:S01]  /*33370*/  VIADD R27, R142, UR4 ;  /* 0x000000048e1b7c36 */ /* 0x000fe20008000000 */
[----:B------:R-:W-:Y:S01]  /*33380*/  LEA.HI.X.SX32 R247, R62, R248, 0x1, P5 ;  /* 0x000000f83ef77211 */ /* 0x000fe200028f0eff */
[----:B------:R-:W-:-:S02]  /*33390*/  ULDC UR4, c[0x0][0x248] ;  /* 0x0000920000047ab9 */ /* 0x000fc40000000800 */
[----:B------:R-:W-:Y:S01]  /*333a0*/  VIADD R26, R27, UR9 ;  /* 0x000000091b1a7c36 */ /* 0x000fe20008000000 */
[-C--:B------:R-:W-:Y:S01]  /*333b0*/  LEA R60, P6, R61, R2.reuse, 0x1 ;  /* 0x000000023d3c7211 */ /* 0x080fe200078c08ff */
[----:B------:R-:W-:Y:S01]  /*333c0*/  ULDC UR9, c[0x0][0x248] ;  /* 0x0000920000097ab9 */ /* 0x000fe20000000800 */
[----:B------:R-:W-:Y:S01]  /*333d0*/  LEA R100, P5, R63, R2, 0x1 ;  /* 0x000000023f647211 */ /* 0x000fe200078a08ff */
[----:B------:R-:W-:Y:S01]  /*333e0*/  VIADD R141, R26, UR6 ;  /* 0x000000061a8d7c36 */ /* 0x000fe20008000000 */
[-C--:B------:R-:W-:Y:S01]  /*333f0*/  LEA.HI.X.SX32 R61, R61, R248.reuse, 0x1, P6 ;  /* 0x000000f83d3d7211 */ /* 0x080fe200030f0eff */
[----:B------:R-:W-:Y:S01]  /*33400*/  ULDC UR6, c[0x0][0x22c] ;  /* 0x00008b0000067ab9 */ /* 0x000fe20000000800 */
[----:B------:R-:W-:Y:S01]  /*33410*/  LEA.HI.X.SX32 R101, R63, R248, 0x1, P5 ;  /* 0x000000f83f657211 */ /* 0x000fe200028f0eff */
        /* <DEDUP_REMOVED lines=15> */
[----:B------:R-:W-:-:S02]  /*33510*/  LEA.HI.X.SX32 R97, R84, R248, 0x1, P5 ;  /* 0x000000f854617211 */ /* 0x000fc400028f0eff */
[CC--:B------:R-:W-:Y:S02]  /*33520*/  LEA R94, P6, R68.reuse, R2.reuse, 0x1 ;  /* 0x00000002445e7211 */ /* 0x0c0fe400078c08ff */
[----:B------:R-:W-:Y:S01]  /*33530*/  LEA R92, P5, R69, R2, 0x1 ;  /* 0x00000002455c7211 */ /* 0x000fe200078a08ff */
[----:B------:R-:W-:Y:S01]  /*33540*/  VIADD R138, R139, UR4 ;  /* 0x000000048b8a7c36 */ /* 0x000fe20008000000 */
[-C--:B------:R-:W-:Y:S01]  /*33550*/  LEA.HI.X.SX32 R95, R68, R248.reuse, 0x1, P6 ;  /* 0x000000f8445f7211 */ /* 0x080fe200030f0eff */
[----:B------:R-:W-:Y:S01]  /*33560*/  ULDC UR4, c[0x0][0x248] ;  /* 0x0000920000047ab9 */ /* 0x000fe20000000800 */
[----:B------:R-:W-:Y:S02]  /*33570*/  LEA.HI.X.SX32 R93, R69, R248, 0x1, P5 ;  /* 0x000000f8455d7211 */ /* 0x000fe400028f0eff */
[-C--:B------:R-:W-:Y:S02]  /*33580*/  LEA R68, P6, R83, R2.reuse, 0x1 ;  /* 0x0000000253447211 */ /* 0x080fe400078c08ff */
        /* <DEDUP_REMOVED lines=19> */
[C---:B------:R-:W-:Y:S01]  /*336c0*/  LEA R80, P5, R77.reuse, R2, 0x1 ;  /* 0x000000024d507211 */ /* 0x040fe200078a08ff */
[----:B------:R-:W-:Y:S01]  /*336d0*/  VIADD R31, R136, UR4 ;  /* 0x00000004881f7c36 */ /* 0x000fe20008000000 */
[----:B------:R-:W-:Y:S02]  /*336e0*/  ULDC UR4, c[0x0][0x248] ;  /* 0x0000920000047ab9 */ /* 0x000fe40000000800 */
[----:B------:R-:W-:Y:S02]  /*336f0*/  LEA.HI.X.SX32 R81, R77, R248, 0x1, P5 ;  /* 0x000000f84d517211 */ /* 0x000fe400028f0eff */
[C---:B------:R-:W-:Y:S01]  /*33700*/  LEA R78, P5, R76.reuse, R2, 0x1 ;  /* 0x000000024c4e7211 */ /* 0x040fe200078a08ff */
[----:B------:R-:W-:Y:S01]  /*33710*/  VIADD R30, R31, UR4 ;  /* 0x000000041f1e7c36 */ /* 0x000fe20008000000 */
[----:B------:R-:W-:Y:S02]  /*33720*/  ULDC UR4, c[0x0][0x248] ;  /* 0x0000920000047ab9 */ /* 0x000fe40000000800 */
[----:B------:R-:W-:-:S02]  /*33730*/  LEA.HI.X.SX32 R79, R76, R248, 0x1, P5 ;  /* 0x000000f84c4f7211 */ /* 0x000fc400028f0eff */
[----:B------:R-:W-:Y:S01]  /*33740*/  LEA R76, P5, R70, R2, 0x1 ;  /* 0x00000002464c7211 */ /* 0x000fe200078a08ff */
[----:B------:R-:W-:Y:S01]  /*33750*/  VIADD R13, R30, UR4 ;  /* 0x000000041e0d7c36 */ /* 0x000fe20008000000 */
[----:B------:R-:W-:Y:S01]  /*33760*/  ISETP.LT.AND P6, PT, R66, UR12, !P0 ;  /* 0x0000000c42007c0c */ /* 0x000fe2000c7c1270 */
[----:B------:R-:W-:Y:S01]  /*33770*/  ULDC UR4, c[0x0][0x248] ;  /* 0x0000920000047ab9 */ /* 0x000fe20000000800 */
[----:B------:R-:W-:Y:S01]  /*33780*/  LEA.HI.X.SX32 R77, R70, R248, 0x1, P5 ;  /* 0x000000f8464d7211 */ /* 0x000fe200028f0eff */
[----:B------:R-:W-:Y:S01]  /*33790*/  VIADD R66, R3, 0x60 ;  /* 0x0000006003427836 */ /* 0x000fe20000000000 */
[C---:B------:R-:W-:Y:S01]  /*337a0*/  LEA R70, P5, R0.reuse, R2, 0x1 ;  /* 0x0000000200467211 */ /* 0x040fe200078a08ff */
[----:B------:R-:W-:Y:S01]  /*337b0*/  VIADD R12, R13, UR4 ;  /* 0x000000040d0c7c36 */ /* 0x000fe20008000000 */
[----:B------:R-:W-:Y:S01]  /*337c0*/  ULDC UR4, c[0x0][0x248] ;  /* 0x0000920000047ab9 */ /* 0x000fe20000000800 */
[----:B------:R-:W-:Y:S01]  /*337d0*/  ULDC UR12, c[0x0][0x248] ;  /* 0x00009200000c7ab9 */ /* 0x000fe20000000800 */
[----:B------:R-:W-:Y:S01]  /*337e0*/  LEA.HI.X.SX32 R71, R0, R248, 0x1, P5 ;  /* 0x000000f800477211 */ /* 0x000fe200028f0eff */
[----:B------:R-:W-:Y:S01]  /*337f0*/  VIADD R25, R12, UR4 ;  /* 0x000000040c197c36 */ /* 0x000fe20008000000 */
[----:B------:R-:W-:Y:S01]  /*33800*/  ISETP.LT.AND P5, PT, R66, UR6, !P0 ;  /* 0x0000000642007c0c */ /* 0x000fe2000c7a1270 */
[----:B------:R-:W-:Y:S01]  /*33810*/  VIADD R0, R3, 0x61 ;  /* 0x0000006103007836 */ /* 0x000fe20000000000 */
[----:B------:R-:W-:Y:S01]  /*33820*/  ULDC UR4, c[0x0][0x248] ;  /* 0x0000920000047ab9 */ /* 0x000fe20000000800 */
[----:B------:R-:W-:Y:S01]  /*33830*/  @P6 STG.E.U16 desc[UR56][R104.64], R67 ;  /* 0x0000004368006986 */ /* 0x000fe2000c101538 */
[----:B------:R-:W-:Y:S01]  /*33840*/  VIADD R24, R25, UR4 ;  /* 0x0000000419187c36 */ /* 0x000fe20008000000 */
[----:B------:R-:W-:Y:S01]  /*33850*/  ULDC UR4, c[0x0][0x248] ;  /* 0x0000920000047ab9 */ /* 0x000fe20000000800 */
[----:B------:R-:W-:Y:S01]  /*33860*/  ISETP.LT.AND P6, PT, R0, UR5, !P0 ;  /* 0x0000000500007c0c */ /* 0x000fe2000c7c1270 */
[C---:B------:R-:W-:Y:S01]  /*33870*/  VIADD R0, R3.reuse, 0x6a ;  /* 0x0000006a03007836 */ /* 0x040fe20000000000 */
[----:B------:R-:W-:Y:S01]  /*33880*/  ULDC UR5, c[0x0][0x22c] ;  /* 0x00008b0000057ab9 */ /* 0x000fe20000000800 */
[----:B------:R-:W-:Y:S01]  /*33890*/  VIADD R23, R24, UR4 ;  /* 0x0000000418177c36 */ /* 0x000fe20008000000 */
[----:B------:R-:W-:Y:S01]  /*338a0*/  ULDC UR4, c[0x0][0x248] ;  /* 0x0000920000047ab9 */ /* 0x000fe20000000800 */
[----:B------:R-:W-:Y:S01]  /*338b0*/  VIADD R66, R3, 0x67 ;  /* 0x0000006703427836 */ /* 0x000fe20000000000 */
[----:B------:R-:W-:Y:S01]  /*338c0*/  ULDC UR6, c[0x0][0x248] ;  /* 0x0000920000067ab9 */ /* 0x000fe20000000800 */
[----:B------:R-:W-:Y:S01]  /*338d0*/  VIADD R22, R23, UR4 ;  /* 0x0000000417167c36 */ /* 0x000fe20008000000 */
[----:B------:R0:W-:Y:S01]  /*338e0*/  @P5 STG.E.U16 desc[UR56][R244.64], R52 ;  /* 0x00000034f4005986 */ /* 0x0001e2000c101538 */
[----:B------:R-:W-:Y:S01]  /*338f0*/  ISETP.LT.AND P5, PT, R0, UR5, !P0 ;  /* 0x0000000500007c0c */ /* 0x000fe2000c7a1270 */
[----:B------:R-:W-:Y:S01]  /*33900*/  ULDC UR4, c[0x0][0x248] ;  /* 0x0000920000047ab9 */ /* 0x000fe20000000800 */
[----:B------:R-:W-:Y:S01]  /*33910*/  VIADD R0, R3, 0x63 ;  /* 0x0000006303007836 */ /* 0x000fe20000000000 */
[----:B------:R-:W-:Y:S01]  /*33920*/  ULDC UR5, c[0x0][0x22c] ;  /* 0x00008b0000057ab9 */ /* 0x000fe20000000800 */
[----:B------:R-:W-:Y:S01]  /*33930*/  VIADD R21, R22, UR4 ;  /* 0x0000000416157c36 */ /* 0x000fe20008000000 */
[----:B------:R-:W-:Y:S01]  /*33940*/  ULDC UR4, c[0x0][0x248] ;  /* 0x0000920000047ab9 */ /* 0x000fe20000000800 */
[----:B0-----:R-:W-:-:S02]  /*33950*/  PRMT R52, R52, 0x7632, R52 ;  /* 0x0000763234347816 */ /* 0x001fc40000000034 */
[----:B------:R-:W-:Y:S01]  /*33960*/  VIADD R17, R21, UR4 ;  /* 0x0000000415117c36 */ /* 0x000fe20008000000 */
[----:B------:R-:W-:Y:S02]  /*33970*/  ULDC UR4, c[0x0][0x248] ;  /* 0x0000920000047ab9 */ /* 0x000fe40000000800 */
[----:B------:R0:W-:Y:S01]  /*33980*/  @P6 STG.E.U16 desc[UR56][R106.64], R52 ;  /* 0x000000346a006986 */ /* 0x0001e2000c101538 */
[----:B------:R-:W-:Y:S01]  /*33990*/  ISETP.LT.AND P6, PT, R0, UR5, !P0 ;  /* 0x0000000500007c0c */ /* 0x000fe2000c7c1270 */
[----:B------:R-:W-:Y:S01]  /*339a0*/  VIADD R0, R3, 0x64 ;  /* 0x0000006403007836 */ /* 0x000fe20000000000 */
[----:B------:R-:W-:Y:S01]  /*339b0*/  ULDC UR5, c[0x0][0x22c] ;  /* 0x00008b0000057ab9 */ /* 0x000fe20000000800 */
[----:B------:R-:W-:Y:S01]  /*339c0*/  VIADD R16, R17, UR4 ;  /* 0x0000000411107c36 */ /* 0x000fe20008000000 */
[----:B------:R1:W-:Y:S01]  /*339d0*/  @P1 STG.E.U16 desc[UR56][R102.64], R53 ;  /* 0x0000003566001986 */ /* 0x0003e2000c101538 */
[----:B------:R-:W-:Y:S01]  /*339e0*/  ULDC UR4, c[0x0][0x248] ;  /* 0x0000920000047ab9 */ /* 0x000fe20000000800 */
[----:B------:R-:W-:Y:S01]  /*339f0*/  ISETP.LT.AND P1, PT, R0, UR5, !P0 ;  /* 0x0000000500007c0c */ /* 0x000fe2000c721270 */
[----:B------:R-:W-:Y:S01]  /*33a00*/  VIADD R0, R16, UR4 ;  /* 0x0000000410007c36 */ /* 0x000fe20008000000 */
[----:B------:R-:W-:Y:S01]  /*33a10*/  ULDC UR4, c[0x0][0x248] ;  /* 0x0000920000047ab9 */ /* 0x000fe20000000800 */
[----:B------:R-:W-:Y:S01]  /*33a20*/  ULDC UR5, c[0x0][0x22c] ;  /* 0x00008b0000057ab9 */ /* 0x000fe20000000800 */
[----:B0-----:R-:W-:Y:S01]  /*33a30*/  VIADD R52, R3, 0x65 ;  /* 0x0000006503347836 */ /* 0x001fe20000000000 */
[----:B-1----:R-:W-:Y:S01]  /*33a40*/  PRMT R53, R53, 0x7632, R53 ;  /* 0x0000763235357816 */ /* 0x002fe20000000035 */
[----:B------:R-:W-:Y:S01]  /*33a50*/  VIADD R20, R0, UR4 ;  /* 0x0000000400147c36 */ /* 0x000fe20008000000 */
[----:B------:R-:W-:-:S03]  /*33a60*/  ULDC UR4, c[0x0][0x248] ;  /* 0x0000920000047ab9 */ /* 0x000fc60000000800 */
[----:B------:R0:W-:Y:S01]  /*33a70*/  @P6 STG.E.U16 desc[UR56][R246.64], R53 ;  /* 0x00000035f6006986 */ /* 0x0001e2000c101538 */
[----:B------:R-:W-:Y:S01]  /*33a80*/  ISETP.LT.AND P6, PT, R52, UR5, !P0 ;  /* 0x0000000534007c0c */ /* 0x000fe2000c7c1270 */
[----:B------:R-:W-:Y:S01]  /*33a90*/  VIADD R52, R20, UR4 ;  /* 0x0000000414347c36 */ /* 0x000fe20008000000 */
[----:B------:R-:W-:Y:S01]  /*33aa0*/  ULDC UR4, c[0x0][0x248] ;  /* 0x0000920000047ab9 */ /* 0x000fe20000000800 */
[----:B------:R1:W-:Y:S01]  /*33ab0*/  @P1 STG.E.U16 desc[UR56][R60.64], R54 ;  /* 0x000000363c001986 */ /* 0x0003e2000c101538 */
[----:B------:R-:W-:Y:S01]  /*33ac0*/  ULDC UR5, c[0x0][0x22c] ;  /* 0x00008b0000057ab9 */ /* 0x000fe20000000800 */
[----:B0-----:R-:W-:Y:S02]  /*33ad0*/  VIADD R53, R3, 0x66 ;  /* 0x0000006603357836 */ /* 0x001fe40000000000 */
[----:B-1----:R-:W-:Y:S01]  /*33ae0*/  VIADD R60, R52, UR4 ;  /* 0x00000004343c7c36 */ /* 0x002fe20008000000 */
[----:B------:R-:W-:Y:S01]  /*33af0*/  PRMT R61, R54, 0x7632, R61 ;  /* 0x00007632363d7816 */ /* 0x000fe2000000003d */
[----:B------:R-:W-:-:S02]  /*33b00*/  ULDC UR4, c[0x0][0x248] ;  /* 0x0000920000047ab9 */ /* 0x000fc40000000800 */
[----:B------:R-:W-:Y:S01]  /*33b10*/  VIADD R54, R60, UR4 ;  /* 0x000000043c367c36 */ /* 0x000fe20008000000 */
[----:B------:R-:W-:Y:S01]  /*33b20*/  ISETP.LT.AND P1, PT, R53, UR5, !P0 ;  /* 0x0000000535007c0c */ /* 0x000fe2000c721270 */
[----:B------:R-:W-:Y:S01]  /*33b30*/  ULDC UR4, c[0x0][0x248] ;  /* 0x0000920000047ab9 */ /* 0x000fe20000000800 */
[----:B------:R0:W-:Y:S01]  /*33b40*/  @P6 STG.E.U16 desc[UR56][R100.64], R61 ;  /* 0x0000003d64006986 */ /* 0x0001e2000c101538 */
[----:B------:R-:W-:Y:S02]  /*33b50*/  ULDC UR5, c[0x0][0x22c] ;  /* 0x00008b0000057ab9 */ /* 0x000fe40000000800 */
[----:B------:R-:W-:Y:S01]  /*33b60*/  ISETP.LT.AND P6, PT, R66, UR5, !P0 ;  /* 0x0000000542007c0c */ /* 0x000fe2000c7c1270 */
[----:B------:R-:W-:Y:S01]  /*33b70*/  ULDC UR5, c[0x0][0x248] ;  /* 0x0000920000057ab9 */ /* 0x000fe20000000800 */
[----:B0-----:R-:W-:Y:S01]  /*33b80*/  VIADD R61, R54, UR4 ;  /* 0x00000004363d7c36 */ /* 0x001fe20008000000 */
[----:B------:R-:W-:-:S03]  /*33b90*/  ULDC UR4, c[0x0][0x248] ;  /* 0x0000920000047ab9 */ /* 0x000fc60000000800 */
[----:B------:R-:W-:Y:S01]  /*33ba0*/  VIADD R53, R61, UR4 ;  /* 0x000000043d357c36 */ /* 0x000fe20008000000 */
[----:B------:R-:W-:-:S03]  /*33bb0*/  ULDC UR4, c[0x0][0x248] ;  /* 0x0000920000047ab9 */ /* 0x000fc60000000800 */
[----:B------:R-:W-:Y:S01]  /*33bc0*/  VIADD R19, R53, UR4 ;  /* 0x0000000435137c36 */ /* 0x000fe20008000000 */
[----:B------:R-:W-:Y:S01]  /*33bd0*/  PRMT R66, R55, 0x7632, R66 ;  /* 0x0000763237427816 */ /* 0x000fe20000000042 */
[----:B------:R0:W-:Y:S01]  /*33be0*/  @P1 STG.E.U16 desc[UR56][R62.64], R55 ;  /* 0x000000373e001986 */ /* 0x0001e2000c101538 */
[----:B------:R-:W-:Y:S01]  /*33bf0*/  ULDC UR4, c[0x0][0x248] ;  /* 0x0000920000047ab9 */ /* 0x000fe20000000800 */
[----:B0-----:R-:W-:Y:S01]  /*33c00*/  VIADD R55, R19, UR5 ;  /* 0x0000000513377c36 */ /* 0x001fe20008000000 */
[----:B------:R-:W-:Y:S01]  /*33c10*/  ULDC UR5, c[0x0][0x22c] ;  /* 0x00008b0000057ab9 */ /* 0x000fe20000000800 */
[----:B------:R-:W-:Y:S02]  /*33c20*/  VIADD R62, R3, 0x68 ;  /* 0x00000068033e7836 */ /* 0x000fe40000000000 */
[----:B------:R-:W-:Y:S01]  /*33c30*/  VIADD R18, R55, UR4 ;  /* 0x0000000437127c36 */ /* 0x000fe20008000000 */
[----:B------:R-:W-:Y:S02]  /*33c40*/  ULDC UR4, c[0x0][0x248] ;  /* 0x0000920000047ab9 */ /* 0x000fe40000000800 */
[----:B------:R-:W-:Y:S01]  /*33c50*/  ISETP.LT.AND P1, PT, R62, UR5, !P0 ;  /* 0x000000053e007c0c */ /* 0x000fe2000c721270 */
[----:B------:R-:W-:Y:S01]  /*33c60*/  VIADD R62, R18, UR4 ;  /* 0x00000004123e7c36 */ /* 0x000fe20008000000 */
[----:B------:R-:W-:Y:S01]  /*33c70*/  ULDC UR4, c[0x0][0x248] ;  /* 0x0000920000047ab9 */ /* 0x000fe20000000800 */
[----:B------:R-:W-:Y:S01]  /*33c80*/  VIADD R63, R3, 0x69 ;  /* 0x00000069033f7836 */ /* 0x000fe20000000000 */
[----:B------:R-:W-:Y:S01]  /*33c90*/  ULDC UR5, c[0x0][0x22c] ;  /* 0x00008b0000057ab9 */ /* 0x000fe20000000800 */
[----:B------:R-:W-:Y:S01]  /*33ca0*/  VIADD R15, R62, UR4 ;  /* 0x000000043e0f7c36 */ /* 0x000fe20008000000 */
[----:B------:R-:W-:Y:S01]  /*33cb0*/  @P6 STG.E.U16 desc[UR56][R98.64], R66 ;  /* 0x0000004262006986 */ /* 0x000fe2000c101538 */
[----:B------:R-:W-:Y:S01]  /*33cc0*/  ULDC UR4, c[0x0][0x248] ;  /* 0x0000920000047ab9 */ /* 0x000fe20000000800 */
[----:B------:R-:W-:Y:S01]  /*33cd0*/  ISETP.LT.AND P6, PT, R63, UR5, !P0 ;  /* 0x000000053f007c0c */ /* 0x000fe2000c7c1270 */
[----:B------:R-:W-:Y:S01]  /*33ce0*/  VIADD R63, R15, UR4 ;  /* 0x000000040f3f7c36 */ /* 0x000fe20008000000 */
[----:B------:R-:W-:Y:S01]  /*33cf0*/  ULDC UR4, c[0x0][0x248] ;  /* 0x0000920000047ab9 */ /* 0x000fe20000000800 */
[----:B------:R-:W-:-:S02]  /*33d00*/  ULDC UR5, c[0x0][0x22c] ;  /* 0x00008b0000057ab9 */ /* 0x000fc40000000800 */
[----:B------:R-:W-:Y:S01]  /*33d10*/  VIADD R14, R63, UR4 ;  /* 0x000000043f0e7c36 */ /* 0x000fe20008000000 */
[----:B------:R-:W-:Y:S01]  /*33d20*/  ULDC UR4, c[0x0][0x248] ;  /* 0x0000920000047ab9 */ /* 0x000fe20000000800 */
[----:B------:R0:W-:Y:S02]  /*33d30*/  @P1 STG.E.U16 desc[UR56][R64.64], R72 ;  /* 0x0000004840001986 */ /* 0x0001e4000c101538 */
        /* <DEDUP_REMOVED lines=8> */
[----:B------:R-:W-:Y:S01]  /*33dc0*/  PRMT R72, R72, 0x7632, R72 ;  /* 0x0000763248487816 */ /* 0x000fe20000000048 */
[----:B------:R-:W-:Y:S01]  /*33dd0*/  VIADD R66, R3, 0x6b ;  /* 0x0000006b03427836 */ /* 0x000fe20000000000 */
[----:B------:R-:W-:Y:S01]  /*33de0*/  ULDC UR5, c[0x0][0x22c] ;  /* 0x00008b0000057ab9 */ /* 0x000fe20000000800 */
[----:B------:R-:W-:Y:S01]  /*33df0*/  VIADD R5, R64, UR4 ;  /* 0x0000000440057c36 */ /* 0x000fe20008000000 */
[----:B------:R-:W-:-:S03]  /*33e00*/  ULDC UR4, c[0x0][0x248] ;  /* 0x0000920000047ab9 */ /* 0x000fc60000000800 */
[----:B------:R-:W-:Y:S01]  /*33e10*/  VIADD R4, R5, UR4 ;  /* 0x0000000405047c36 */ /* 0x000fe20008000000 */
[----:B------:R-:W-:Y:S01]  /*33e20*/  ULDC UR4, c[0x0][0x248] ;  /* 0x0000920000047ab9 */ /* 0x000fe20000000800 */
[----:B------:R0:W-:Y:S02]  /*33e30*/  @P6 STG.E.U16 desc[UR56][R96.64], R72 ;  /* 0x0000004860006986 */ /* 0x0001e4000c101538 */
[----:B------:R-:W-:Y:S01]  /*33e40*/  VIADD R134, R4, UR4 ;  /* 0x0000000404867c36 */ /* 0x000fe20008000000 */
[----:B------:R-:W-:Y:S01]  /*33e50*/  ULDC UR4, c[0x0][0x248] ;  /* 0x0000920000047ab9 */ /* 0x000fe20000000800 */
[----:B------:R-:W-:Y:S01]  /*33e60*/  ISETP.LT.AND P6, PT, R66, UR5, !P0 ;  /* 0x0000000542007c0c */ /* 0x000fe2000c7c1270 */
[----:B------:R-:W-:Y:S01]  /*33e70*/  VIADD R67, R3, 0x70 ;  /* 0x0000007003437836 */ /* 0x000fe20000000000 */
[----:B------:R-:W-:Y:S01]  /*33e80*/  ULDC UR5, c[0x0][0x22c] ;  /* 0x00008b0000057ab9 */ /* 0x000fe20000000800 */
[----:B------:R-:W-:Y:S01]  /*33e90*/  VIADD R66, R134, UR4 ;  /* 0x0000000486427c36 */ /* 0x000fe20008000000 */
[----:B------:R-:W-:Y:S01]  /*33ea0*/  ULDC UR4, c[0x0][0x248] ;  /* 0x0000920000047ab9 */ /* 0x000fe20000000800 */
[----:B------:R1:W-:Y:S02]  /*33eb0*/  @P5 STG.E.U16 desc[UR56][R94.64], R73 ;  /* 0x000000495e005986 */ /* 0x0003e4000c101538 */
[----:B------:R-:W-:Y:S01]  /*33ec0*/  VIADD R11, R66, UR4 ;  /* 0x00000004420b7c36 */ /* 0x000fe20008000000 */
[----:B------:R-:W-:Y:S01]  /*33ed0*/  ULDC UR4, c[0x0][0x248] ;  /* 0x0000920000047ab9 */ /* 0x000fe20000000800 */
[----:B------:R-:W-:Y:S01]  /*33ee0*/  ISETP.LT.AND P5, PT, R67, UR5, !P0 ;  /* 0x0000000543007c0c */ /* 0x000fe2000c7a1270 */
[----:B0-----:R-:W-:Y:S01]  /*33ef0*/  VIADD R72, R3, 0x71 ;  /* 0x0000007103487836 */ /* 0x001fe20000000000 */
[----:B------:R-:W-:Y:S01]  /*33f00*/  ULDC UR5, c[0x0][0x22c] ;  /* 0x00008b0000057ab9 */ /* 0x000fe20000000800 */
[----:B------:R-:W-:Y:S01]  /*33f10*/  VIADD R67, R11, UR4 ;  /* 0x000000040b437c36 */ /* 0x000fe20008000000 */
[----:B------:R-:W-:-:S03]  /*33f20*/  ULDC UR4, c[0x0][0x248] ;  /* 0x0000920000047ab9 */ /* 0x000fc60000000800 */
[----:B------:R-:W-:Y:S01]  /*33f30*/  VIADD R9, R67, UR4 ;  /* 0x0000000443097c36 */ /* 0x000fe20008000000 */
[----:B-1----:R-:W-:Y:S01]  /*33f40*/  PRMT R73, R73, 0x7632, R73 ;  /* 0x0000763249497816 */ /* 0x002fe20000000049 */
[----:B------:R-:W-:Y:S02]  /*33f50*/  ULDC UR4, c[0x0][0x248] ;  /* 0x0000920000047ab9 */ /* 0x000fe40000000800 */
[----:B------:R-:W-:Y:S01]  /*33f60*/  VIADD R8, R9, UR4 ;  /* 0x0000000409087c36 */ /* 0x000fe20008000000 */
[----:B------:R-:W-:Y:S01]  /*33f70*/  ULDC UR4, c[0x0][0x248] ;  /* 0x0000920000047ab9 */ /* 0x000fe20000000800 */
[----:B------:R-:W-:Y:S01]  /*33f80*/  @P6 STG.E.U16 desc[UR56][R92.64], R73 ;  /* 0x000000495c006986 */ /* 0x000fe2000c101538 */
[----:B------:R-:W-:Y:S01]  /*33f90*/  ISETP.LT.AND P6, PT, R72, UR5, !P0 ;  /* 0x0000000548007c0c */ /* 0x000fe2000c7c1270 */
[----:B------:R-:W-:Y:S01]  /*33fa0*/  VIADD R10, R8, UR4 ;  /* 0x00000004080a7c36 */ /* 0x000fe20008000000 */
[----:B------:R-:W-:Y:S01]  /*33fb0*/  ULDC UR5, c[0x0][0x22c] ;  /* 0x00008b0000057ab9 */ /* 0x000fe20000000800 */
[----:B------:R0:W-:Y:S01]  /*33fc0*/  @P1 STG.E.U16 desc[UR56][R68.64], R74 ;  /* 0x0000004a44001986 */ /* 0x0001e2000c101538 */
[----:B------:R-:W-:Y:S01]  /*33fd0*/  ULDC UR4, c[0x0][0x248] ;  /* 0x0000920000047ab9 */ /* 0x000fe20000000800 */
[----:B0-----:R-:W-:-:S05]  /*33fe0*/  VIADD R68, R3, 0x72 ;  /* 0x0000007203447836 */ /* 0x001fca0000000000 */
        /* <DEDUP_REMOVED lines=10> */
[----:B------:R-:W-:Y:S01]  /*34090*/  @P2 STG.E.U16 desc[UR56][R90.64], R74 ;  /* 0x0000004a5a002986 */ /* 0x000fe2000c101538 */
[----:B------:R-:W-:Y:S01]  /*340a0*/  ISETP.LT.AND P2, PT, R72, UR5, !P0 ;  /* 0x0000000548007c0c */ /* 0x000fe2000c741270 */
[----:B------:R-:W-:Y:S01]  /*340b0*/  VIADD R133, R69, UR4 ;  /* 0x0000000445857c36 */ /* 0x000fe20008000000 */
[----:B------:R-:W-:Y:S01]  /*340c0*/  ULDC UR5, c[0x0][0x248] ;  /* 0x0000920000057ab9 */ /* 0x000fe20000000800 */
[----:B------:R-:W-:Y:S01]  /*340d0*/  VIADD R72, R3, 0x74 ;  /* 0x0000007403487836 */ /* 0x000fe20000000000 */
[----:B------:R0:W-:Y:S01]  /*340e0*/  @P3 STG.E.U16 desc[UR56][R86.64], R75 ;  /* 0x0000004b56003986 */ /* 0x0001e2000c101538 */
[----:B------:R-:W-:Y:S01]  /*340f0*/  PRMT R73, R75, 0x7632, R73 ;  /* 0x000076324b497816 */ /* 0x000fe20000000049 */
[----:B------:R-:W-:Y:S01]  /*34100*/  ULDC UR4, c[0x0][0x248] ;  /* 0x0000920000047ab9 */ /* 0x000fe20000000800 */
[----:B0-----:R-:W-:Y:S01]  /*34110*/  VIADD R86, R133, UR5 ;  /* 0x0000000585567c36 */ /* 0x001fe20008000000 */
[----:B------:R-:W-:-:S02]  /*34120*/  ULDC UR5, c[0x0][0x22c] ;  /* 0x00008b0000057ab9 */ /* 0x000fc40000000800 */
[----:B------:R-:W-:Y:S01]  /*34130*/  ISETP.LT.AND P3, PT, R72, UR5, !P0 ;  /* 0x0000000548007c0c */ /* 0x000fe2000c761270 */
[C---:B------:R-:W-:Y:S01]  /*34140*/  VIADD R72, R3.reuse, 0x75 ;  /* 0x0000007503487836 */ /* 0x040fe20000000000 */
[----:B------:R-:W-:Y:S01]  /*34150*/  ULDC UR5, c[0x0][0x22c] ;  /* 0x00008b0000057ab9 */ /* 0x000fe20000000800 */
[----:B------:R0:W-:Y:S03]  /*34160*/  @P4 STG.E.U16 desc[UR56][R88.64], R73 ;  /* 0x0000004958004986 */ /* 0x0001e6000c101538 */
[----:B------:R-:W-:Y:S01]  /*34170*/  ISETP.LT.AND P4, PT, R72, UR5, !P0 ;  /* 0x0000000548007c0c */ /* 0x000fe2000c781270 */
[----:B------:R-:W-:Y:S01]  /*34180*/  VIADD R72, R3, 0x76 ;  /* 0x0000007603487836 */ /* 0x000fe20000000000 */
[----:B------:R-:W-:Y:S01]  /*34190*/  ULDC UR5, c[0x0][0x22c] ;  /* 0x00008b0000057ab9 */ /* 0x000fe20000000800 */
[----:B------:R-:W-:Y:S03]  /*341a0*/  @P5 STG.E.U16 desc[UR56][R84.64], R109 ;  /* 0x0000006d54005986 */ /* 0x000fe6000c101538 */
[----:B------:R-:W-:-:S02]  /*341b0*/  ISETP.LT.AND P5, PT, R72, UR5, !P0 ;  /* 0x0000000548007c0c */ /* 0x000fc4000c7a1270 */
[----:B0-----:R-:W-:Y:S01]  /*341c0*/  PRMT R73, R109, 0x7632, R73 ;  /* 0x000076326d497816 */ /* 0x001fe20000000049 */
[----:B------:R-:W-:Y:S01]  /*341d0*/  VIADD R72, R3, 0x77 ;  /* 0x0000007703487836 */ /* 0x000fe20000000000 */
[----:B------:R-:W-:-:S03]  /*341e0*/  ULDC UR5, c[0x0][0x22c] ;  /* 0x00008b0000057ab9 */ /* 0x000fc60000000800 */
[----:B------:R0:W-:Y:S01]  /*341f0*/  @P6 STG.E.U16 desc[UR56][R82.64], R73 ;  /* 0x0000004952006986 */ /* 0x0001e2000c101538 */
[----:B------:R-:W-:Y:S01]  /*34200*/  ISETP.LT.AND P6, PT, R72, UR5, !P0 ;  /* 0x0000000548007c0c */ /* 0x000fe2000c7c1270 */
[----:B------:R-:W-:Y:S01]  /*34210*/  VIADD R72, R3, 0x78 ;  /* 0x0000007803487836 */ /* 0x000fe20000000000 */
[----:B------:R-:W-:Y:S01]  /*34220*/  ULDC UR5, c[0x0][0x22c] ;  /* 0x00008b0000057ab9 */ /* 0x000fe20000000800 */
[----:B---3--:R-:W-:Y:S01]  /*34230*/  @P1 STG.E.U16 desc[UR56][R80.64], R111 ;  /* 0x0000006f50001986 */ /* 0x008fe2000c101538 */
[----:B0-----:R-:W-:-:S05]  /*34240*/  PRMT R73, R111, 0x7632, R73 ;  /* 0x000076326f497816 */ /* 0x001fca0000000049 */
[----:B------:R-:W-:Y:S01]  /*34250*/  @P2 STG.E.U16 desc[UR56][R78.64], R73 ;  /* 0x000000494e002986 */ /* 0x000fe2000c101538 */
[----:B------:R-:W-:-:S03]  /*34260*/  LEA R236, P2, R161, R2, 0x1 ;  /* 0x00000002a1ec7211 */ /* 0x000fc600078408ff */
[----:B----4-:R-:W-:Y:S01]  /*34270*/  @P3 STG.E.U16 desc[UR56][R76.64], R113 ;  /* 0x000000714c003986 */ /* 0x010fe2000c101538 */
[----:B------:R-:W-:Y:S02]  /*34280*/  LEA R238, P3, R126, R2, 0x1 ;  /* 0x000000027eee7211 */ /* 0x000fe400078608ff */
[----:B------:R-:W-:Y:S01]  /*34290*/  ISETP.LT.AND P1, PT, R72, UR5, !P0 ;  /* 0x0000000548007c0c */ /* 0x000fe2000c721270 */
[----:B------:R-:W-:Y:S01]  /*342a0*/  VIADD R7, R86, UR4 ;  /* 0x0000000456077c36 */ /* 0x000fe20008000000 */
[----:B------:R-:W-:Y:S01]  /*342b0*/  PRMT R72, R113, 0x7632, R72 ;  /* 0x0000763271487816 */ /* 0x000fe20000000048 */
[----:B------:R-:W-:Y:S01]  /*342c0*/  ULDC UR4, c[0x0][0x248] ;  /* 0x0000920000047ab9 */ /* 0x000fe20000000800 */
[-C--:B------:R-:W-:Y:S01]  /*342d0*/  LEA.HI.X.SX32 R237, R161, R248.reuse, 0x1, P2 ;  /* 0x000000f8a1ed7211 */ /* 0x080fe200010f0eff */
[----:B------:R-:W-:Y:S01]  /*342e0*/  ULDC UR5, c[0x0][0x248] ;  /* 0x0000920000057ab9 */ /* 0x000fe20000000800 */
[----:B------:R-:W-:Y:S02]  /*342f0*/  LEA.HI.X.SX32 R239, R126, R248, 0x1, P3 ;  /* 0x000000f87eef7211 */ /* 0x000fe400018f0eff */
[----:B------:R-:W-:-:S02]  /*34300*/  LEA R240, P2, R57, R2, 0x1 ;  /* 0x0000000239f07211 */ /* 0x000fc400078408ff */
[C---:B------:R-:W-:Y:S01]  /*34310*/  LEA R234, P3, R56.reuse, R2, 0x1 ;  /* 0x0000000238ea7211 */ /* 0x040fe200078608ff */
[----:B------:R0:W-:Y:S01]  /*34320*/  @P4 STG.E.U16 desc[UR56][R70.64], R72 ;  /* 0x0000004846004986 */ /* 0x0001e2000c101538 */
[-C--:B------:R-:W-:Y:S02]  /*34330*/  LEA.HI.X.SX32 R241, R57, R248.reuse, 0x1, P2 ;  /* 0x000000f839f17211 */ /* 0x080fe400010f0eff */
[----:B------:R-:W-:Y:S02]  /*34340*/  LEA.HI.X.SX32 R235, R56, R248, 0x1, P3 ;  /* 0x000000f838eb7211 */ /* 0x000fe400018f0eff */
[CC--:B------:R-:W-:Y:S02]  /*34350*/  LEA R56, P3, R129.reuse, R2.reuse, 0x1 ;  /* 0x0000000281387211 */ /* 0x0c0fe400078608ff */
[----:B0-----:R-:W-:Y:S02]  /*34360*/  LEA R70, P2, R160, R2, 0x1 ;  /* 0x00000002a0467211 */ /* 0x001fe400078408ff */
[----:B------:R-:W-:-:S02]  /*34370*/  LEA.HI.X.SX32 R57, R129, R248, 0x1, P3 ;  /* 0x000000f881397211 */ /* 0x000fc400018f0eff */
[----:B------:R-:W-:-:S05]  /*34380*/  LEA.HI.X.SX32 R71, R160, R248, 0x1, P2 ;  /* 0x000000f8a0477211 */ /* 0x000fca00010f0eff */
[----:B------:R0:W-:Y:S04]  /*34390*/  STL.64 [R1+0xb60], R70 ;  /* 0x000b604601007387 */ /* 0x0001e80000100a00 */
[----:B------:R1:W-:Y:S01]  /*343a0*/  STL.64 [R1+0xb58], R56 ;  /* 0x000b583801007387 */ /* 0x0003e20000100a00 */
[CC--:B0-----:R-:W-:Y:S02]  /*343b0*/  LEA R70, P2, R159.reuse, R2.reuse, 0x1 ;  /* 0x000000029f467211 */ /* 0x0c1fe400078408ff */
[C---:B-1----:R-:W-:Y:S02]  /*343c0*/  LEA R56, P3, R128.reuse, R2, 0x1 ;  /* 0x0000000280387211 */ /* 0x042fe400078608ff */
[-C--:B------:R-:W-:Y:S02]  /*343d0*/  LEA.HI.X.SX32 R71, R159, R248.reuse, 0x1, P2 ;  /* 0x000000f89f477211 */ /* 0x080fe400010f0eff */
[----:B------:R-:W-:-:S03]  /*343e0*/  LEA.HI.X.SX32 R57, R128, R248, 0x1, P3 ;  /* 0x000000f880397211 */ /* 0x000fc600018f0eff */
[----:B------:R0:W-:Y:S04]  /*343f0*/  STL.64 [R1+0xb50], R70 ;  /* 0x000b504601007387 */ /* 0x0001e80000100a00 */
[----:B------:R1:W-:Y:S01]  /*34400*/  STL.64 [R1+0xb48], R56 ;  /* 0x000b483801007387 */ /* 0x0003e20000100a00 */
[CC--:B0-----:R-:W-:Y:S02]  /*34410*/  LEA R70, P2, R49.reuse, R2.reuse, 0x1 ;  /* 0x0000000231467211 */ /* 0x0c1fe400078408ff */
[C---:B-1----:R-:W-:Y:S02]  /*34420*/  LEA R56, P3, R48.reuse, R2, 0x1 ;  /* 0x0000000230387211 */ /* 0x042fe400078608ff */
[-C--:B------:R-:W-:Y:S02]  /*34430*/  LEA.HI.X.SX32 R71, R49, R248.reuse, 0x1, P2 ;  /* 0x000000f831477211 */ /* 0x080fe400010f0eff */
[----:B------:R-:W-:-:S02]  /*34440*/  LEA.HI.X.SX32 R57, R48, R248, 0x1, P3 ;  /* 0x000000f830397211 */ /* 0x000fc400018f0eff */
[----:B------:R-:W-:-:S03]  /*34450*/  LEA R48, P3, R58, R2, 0x1 ;  /* 0x000000023a307211 */ /* 0x000fc600078608ff */
[----:B------:R-:W-:Y:S01]  /*34460*/  STL.64 [R1+0x13f0], R56 ;  /* 0x0013f03801007387 */ /* 0x000fe20000100a00 */
[----:B------:R-:W-:-:S03]  /*34470*/  LEA.HI.X.SX32 R49, R58, R248, 0x1, P3 ;  /* 0x000000f83a317211 */ /* 0x000fc600018f0eff */
[----:B------:R0:W-:Y:S04]  /*34480*/  STL.64 [R1+0xb40], R70 ;  /* 0x000b404601007387 */ /* 0x0001e80000100a00 */
[----:B------:R1:W-:Y:S01]  /*34490*/  STL.64 [R1+0xb28], R48 ;  /* 0x000b283001007387 */ /* 0x0003e20000100a00 */
[----:B0-----:R-:W-:-:S04]  /*344a0*/  LEA R70, P2, R59, R2, 0x1 ;  /* 0x000000023b467211 */ /* 0x001fc800078408ff */
[----:B------:R-:W-:Y:S02]  /*344b0*/  LEA.HI.X.SX32 R71, R59, R248, 0x1, P2 ;  /* 0x000000f83b477211 */ /* 0x000fe400010f0eff */
[-C--:B------:R-:W-:Y:S02]  /*344c0*/  LEA R58, P2, R158, R2.reuse, 0x1 ;  /* 0x000000029e3a7211 */ /* 0x080fe400078408ff */
[----:B-1----:R-:W-:Y:S02]  /*344d0*/  LEA R48, P3, R130, R2, 0x1 ;  /* 0x0000000282307211 */ /* 0x002fe400078608ff */
[-C--:B------:R-:W-:Y:S02]  /*344e0*/  LEA.HI.X.SX32 R59, R158, R248.reuse, 0x1, P2 ;  /* 0x000000f89e3b7211 */ /* 0x080fe400010f0eff */
[----:B------:R-:W-:Y:S01]  /*344f0*/  LEA.HI.X.SX32 R49, R130, R248, 0x1, P3 ;  /* 0x000000f882317211 */ /* 0x000fe200018f0eff */
[----:B------:R-:W-:Y:S04]  /*34500*/  STL.64 [R1+0xb30], R70 ;  /* 0x000b304601007387 */ /* 0x000fe80000100a00 */
[----:B------:R-:W-:Y:S04]  /*34510*/  STL.64 [R1+0x13e0], R58 ;  /* 0x0013e03a01007387 */ /* 0x000fe80000100a00 */
[----:B------:R0:W-:Y:S01]  /*34520*/  STL.64 [R1+0xb18], R48 ;  /* 0x000b183001007387 */ /* 0x0001e20000100a00 */
[----:B------:R-:W-:-:S02]  /*34530*/  LEA R56, P2, R51, R2, 0x1 ;  /* 0x0000000233387211 */ /* 0x000fc400078408ff */
[----:B0-----:R-:W-:-:S04]  /*34540*/  LEA R48, P3, R50, R2, 0x1 ;  /* 0x0000000232307211 */ /* 0x001fc800078608ff */
[-C--:B------:R-:W-:Y:S02]  /*34550*/  LEA.HI.X.SX32 R49, R50, R248.reuse, 0x1, P3 ;  /* 0x000000f832317211 */ /* 0x080fe400018f0eff */
[----:B------:R-:W-:-:S03]  /*34560*/  LEA.HI.X.SX32 R57, R51, R248, 0x1, P2 ;  /* 0x000000f833397211 */ /* 0x000fc600010f0eff */
[----:B------:R0:W-:Y:S01]  /*34570*/  STL.64 [R1+0xb08], R48 ;  /* 0x000b083001007387 */ /* 0x0001e20000100a00 */
[----:B------:R-:W-:-:S04]  /*34580*/  LEA R50, P3, R156, R2, 0x1 ;  /* 0x000000029c327211 */ /* 0x000fc800078608ff */
[----:B------:R-:W-:Y:S02]  /*34590*/  LEA.HI.X.SX32 R51, R156, R248, 0x1, P3 ;  /* 0x000000f89c337211 */ /* 0x000fe400018f0eff */
[----:B0-----:R-:W-:-:S04]  /*345a0*/  LEA R48, P2, R157, R2, 0x1 ;  /* 0x000000029d307211 */ /* 0x001fc800078408ff */
[----:B------:R-:W-:Y:S01]  /*345b0*/  LEA.HI.X.SX32 R49, R157, R248, 0x1, P2 ;  /* 0x000000f89d317211 */ /* 0x000fe200010f0eff */
[----:B------:R-:W-:Y:S04]  /*345c0*/  STL.64 [R1+0xb10], R56 ;  /* 0x000b103801007387 */ /* 0x000fe80000100a00 */
[----:B------:R0:W-:Y:S04]  /*345d0*/  STL.64 [R1+0x13f8], R48 ;  /* 0x0013f83001007387 */ /* 0x0001e80000100a00 */
[----:B------:R1:W-:Y:S01]  /*345e0*/  STL.64 [R1+0xaf8], R50 ;  /* 0x000af83201007387 */ /* 0x0003e20000100a00 */
[----:B0-----:R-:W-:-:S02]  /*345f0*/  LEA R48, P2, R45, R2, 0x1 ;  /* 0x000000022d307211 */ /* 0x001fc400078408ff */
[C---:B-1----:R-:W-:Y:S02]  /*34600*/  LEA R50, P3, R44.reuse, R2, 0x1 ;  /* 0x000000022c327211 */ /* 0x042fe400078608ff */
[-C--:B------:R-:W-:Y:S02]  /*34610*/  LEA.HI.X.SX32 R49, R45, R248.reuse, 0x1, P2 ;  /* 0x000000f82d317211 */ /* 0x080fe400010f0eff */
[----:B------:R-:W-:-:S05]  /*34620*/  LEA.HI.X.SX32 R51, R44, R248, 0x1, P3 ;  /* 0x000000f82c337211 */ /* 0x000fca00018f0eff */
[----:B------:R-:W-:Y:S04]  /*34630*/  STL [R1+0x1400], R51 ;  /* 0x0014003301007387 */ /* 0x000fe80000100800 */
[----:B------:R0:W-:Y:S01]  /*34640*/  STL.64 [R1+0xaf0], R48 ;  /* 0x000af03001007387 */ /* 0x0001e20000100a00 */
[-C--:B------:R-:W-:Y:S02]  /*34650*/  LEA R44, P3, R154, R2.reuse, 0x1 ;  /* 0x000000029a2c7211 */ /* 0x080fe400078608ff */
[----:B0-----:R-:W-:-:S04]  /*34660*/  LEA R48, P2, R155, R2, 0x1 ;  /* 0x000000029b307211 */ /* 0x001fc800078408ff */
[----:B------:R-:W-:-:S05]  /*34670*/  LEA.HI.X.SX32 R49, R155, R248, 0x1, P2 ;  /* 0x000000f89b317211 */ /* 0x000fca00010f0eff */
[----:B------:R0:W-:Y:S01]  /*34680*/  STL.64 [R1+0xae0], R48 ;  /* 0x000ae03001007387 */ /* 0x0001e20000100a00 */
[----:B------:R-:W-:Y:S02]  /*34690*/  LEA.HI.X.SX32 R45, R154, R248, 0x1, P3 ;  /* 0x000000f89a2d7211 */ /* 0x000fe400018f0eff */
[----:B0-----:R-:W-:-:S04]  /*346a0*/  LEA R48, P2, R47, R2, 0x1 ;  /* 0x000000022f307211 */ /* 0x001fc800078408ff */
[----:B------:R-:W-:Y:S01]  /*346b0*/  LEA.HI.X.SX32 R49, R47, R248, 0x1, P2 ;  /* 0x000000f82f317211 */ /* 0x000fe200010f0eff */
[----:B------:R0:W-:Y:S04]  /*346c0*/  STL.64 [R1+0xad8], R44 ;  /* 0x000ad82c01007387 */ /* 0x0001e80000100a00 */
[----:B------:R1:W-:Y:S01]  /*346d0*/  STL.64 [R1+0xad0], R48 ;  /* 0x000ad03001007387 */ /* 0x0003e20000100a00 */
[-C--:B0-----:R-:W-:Y:S02]  /*346e0*/  LEA R44, P3, R46, R2.reuse, 0x1 ;  /* 0x000000022e2c7211 */ /* 0x081fe400078608ff */
[----:B-1----:R-:W-:-:S04]  /*346f0*/  LEA R48, P2, R153, R2, 0x1 ;  /* 0x0000000299307211 */ /* 0x002fc800078408ff */
[-C--:B------:R-:W-:Y:S02]  /*34700*/  LEA.HI.X.SX32 R49, R153, R248.reuse, 0x1, P2 ;  /* 0x000000f899317211 */ /* 0x080fe400010f0eff */
[----:B------:R-:W-:Y:S02]  /*34710*/  LEA.HI.X.SX32 R45, R46, R248, 0x1, P3 ;  /* 0x000000f82e2d7211 */ /* 0x000fe400018f0eff */
[C---:B------:R-:W-:Y:S01]  /*34720*/  LEA R46, P3, R152.reuse, R2, 0x1 ;  /* 0x00000002982e7211 */ /* 0x040fe200078608ff */
[----:B------:R0:W-:Y:S03]  /*34730*/  STL.64 [R1+0xac0], R48 ;  /* 0x000ac03001007387 */ /* 0x0001e60000100a00 */
        /* <DEDUP_REMOVED lines=16> */
[CC--:B0-----:R-:W-:Y:S02]  /*34840*/  LEA R40, P3, R42.reuse, R2.reuse, 0x1 ;  /* 0x000000022a287211 */ /* 0x0c1fe400078608ff */
[----:B-1----:R-:W-:Y:S02]  /*34850*/  LEA R48, P2, R149, R2, 0x1 ;  /* 0x0000000295307211 */ /* 0x002fe400078408ff */
[----:B------:R-:W-:-:S02]  /*34860*/  LEA.HI.X.SX32 R41, R42, R248, 0x1, P3 ;  /* 0x000000f82a297211 */ /* 0x000fc400018f0eff */
[----:B------:R-:W-:Y:S02]  /*34870*/  LEA.HI.X.SX32 R49, R149, R248, 0x1, P2 ;  /* 0x000000f895317211 */ /* 0x000fe400010f0eff */
[----:B------:R-:W-:-:S03]  /*34880*/  LEA R42, P3, R148, R2, 0x1 ;  /* 0x00000002942a7211 */ /* 0x000fc600078608ff */
[----:B------:R0:W-:Y:S01]  /*34890*/  STL.64 [R1+0xa78], R48 ;  /* 0x000a783001007387 */ /* 0x0001e20000100a00 */
[----:B------:R-:W-:-:S05]  /*348a0*/  LEA.HI.X.SX32 R43, R148, R248, 0x1, P3 ;  /* 0x000000f8942b7211 */ /* 0x000fca00018f0eff */
[----:B------:R1:W-:Y:S01]  /*348b0*/  STL.64 [R1+0xa70], R42 ;  /* 0x000a702a01007387 */ /* 0x0003e20000100a00 */
[----:B0-----:R-:W-:-:S04]  /*348c0*/  LEA R48, P2, R37, R2, 0x1 ;  /* 0x0000000225307211 */ /* 0x001fc800078408ff */
[----:B------:R-:W-:Y:S02]  /*348d0*/  LEA.HI.X.SX32 R49, R37, R248, 0x1, P2 ;  /* 0x000000f825317211 */ /* 0x000fe400010f0eff */
[----:B-1----:R-:W-:-:S03]  /*348e0*/  LEA R42, P3, R36, R2, 0x1 ;  /* 0x00000002242a7211 */ /* 0x002fc600078608ff */
[----:B------:R0:W-:Y:S01]  /*348f0*/  STL.64 [R1+0xa68], R48 ;  /* 0x000a683001007387 */ /* 0x0001e20000100a00 */
[----:B------:R-:W-:Y:S02]  /*34900*/  LEA.HI.X.SX32 R43, R36, R248, 0x1, P3 ;  /* 0x000000f8242b7211 */ /* 0x000fe400018f0eff */
[----:B------:R-:W-:-:S04]  /*34910*/  LEA R36, P3, R146, R2, 0x1 ;  /* 0x0000000292247211 */ /* 0x000fc800078608ff */
[----:B------:R-:W-:Y:S02]  /*34920*/  LEA.HI.X.SX32 R37, R146, R248, 0x1, P3 ;  /* 0x000000f892257211 */ /* 0x000fe400018f0eff */
[----:B0-----:R-:W-:-:S04]  /*34930*/  LEA R48, P2, R147, R2, 0x1 ;  /* 0x0000000293307211 */ /* 0x001fc800078408ff */
[----:B------:R-:W-:-:S05]  /*34940*/  LEA.HI.X.SX32 R49, R147, R248, 0x1, P2 ;  /* 0x000000f893317211 */ /* 0x000fca00010f0eff */
[----:B------:R0:W-:Y:S04]  /*34950*/  STL.64 [R1+0xa58], R48 ;  /* 0x000a583001007387 */ /* 0x0001e80000100a00 */
[----:B------:R1:W-:Y:S01]  /*34960*/  STL.64 [R1+0xa50], R36 ;  /* 0x000a502401007387 */ /* 0x0003e20000100a00 */
[CC--:B0-----:R-:W-:Y:S02]  /*34970*/  LEA R48, P2, R33.reuse, R2.reuse, 0x1 ;  /* 0x0000000221307211 */ /* 0x0c1fe400078408ff */
[C---:B-1----:R-:W-:Y:S02]  /*34980*/  LEA R36, P3, R32.reuse, R2, 0x1 ;  /* 0x0000000220247211 */ /* 0x042fe400078608ff */
[-C--:B------:R-:W-:Y:S02]  /*34990*/  LEA.HI.X.SX32 R49, R33, R248.reuse, 0x1, P2 ;  /* 0x000000f821317211 */ /* 0x080fe400010f0eff */
[----:B------:R-:W-:-:S02]  /*349a0*/  LEA.HI.X.SX32 R37, R32, R248, 0x1, P3 ;  /* 0x000000f820257211 */ /* 0x000fc400018f0eff */
[CC--:B------:R-:W-:Y:S02]  /*349b0*/  LEA R78, P2, R145.reuse, R2.reuse, 0x1 ;  /* 0x00000002914e7211 */ /* 0x0c0fe400078408ff */
[C---:B------:R-:W-:Y:S02]  /*349c0*/  LEA R32, P3, R144.reuse, R2, 0x1 ;  /* 0x0000000290207211 */ /* 0x040fe400078608ff */
[-C--:B------:R-:W-:Y:S02]  /*349d0*/  LEA.HI.X.SX32 R79, R145, R248.reuse, 0x1, P2 ;  /* 0x000000f8914f7211 */ /* 0x080fe400010f0eff */
[----:B------:R-:W-:Y:S01]  /*349e0*/  LEA.HI.X.SX32 R33, R144, R248, 0x1, P3 ;  /* 0x000000f890217211 */ /* 0x000fe200018f0eff */
[----:B------:R-:W-:Y:S04]  /*349f0*/  STL.64 [R1+0xa48], R48 ;  /* 0x000a483001007387 */ /* 0x000fe80000100a00 */
[----:B------:R-:W-:Y:S04]  /*34a00*/  STL.64 [R1+0xa38], R78 ;  /* 0x000a384e01007387 */ /* 0x000fe80000100a00 */
[----:B------:R0:W-:Y:S02]  /*34a10*/  STL.64 [R1+0xa30], R32 ;  /* 0x000a302001007387 */ /* 0x0001e40000100a00 */
[----:B0-----:R-:W-:-:S04]  /*34a20*/  LEA R32, P3, R38, R2, 0x1 ;  /* 0x0000000226207211 */ /* 0x001fc800078608ff */
[----:B------:R-:W-:Y:S02]  /*34a30*/  LEA.HI.X.SX32 R33, R38, R248, 0x1, P3 ;  /* 0x000000f826217211 */ /* 0x000fe400018f0eff */
[----:B------:R-:W-:-:S03]  /*34a40*/  LEA R78, P2, R39, R2, 0x1 ;  /* 0x00000002274e7211 */ /* 0x000fc600078408ff */
[----:B------:R0:W-:Y:S01]  /*34a50*/  STL.64 [R1+0xa20], R32 ;  /* 0x000a202001007387 */ /* 0x0001e20000100a00 */
[----:B------:R-:W-:Y:S02]  /*34a60*/  LEA.HI.X.SX32 R79, R39, R248, 0x1, P2 ;  /* 0x000000f8274f7211 */ /* 0x000fe400010f0eff */
[-C--:B------:R-:W-:Y:S02]  /*34a70*/  LEA R38, P2, R143, R2.reuse, 0x1 ;  /* 0x000000028f267211 */ /* 0x080fe400078408ff */
[----:B0-----:R-:W-:-:S04]  /*34a80*/  LEA R32, P3, R142, R2, 0x1 ;  /* 0x000000028e207211 */ /* 0x001fc800078608ff */
[-C--:B------:R-:W-:Y:S01]  /*34a90*/  LEA.HI.X.SX32 R33, R142, R248.reuse, 0x1, P3 ;  /* 0x000000f88e217211 */ /* 0x080fe200018f0eff */
[----:B------:R0:W-:Y:S04]  /*34aa0*/  STL.64 [R1+0xa28], R78 ;  /* 0x000a284e01007387 */ /* 0x0001e80000100a00 */
[----:B------:R1:W-:Y:S01]  /*34ab0*/  STL.64 [R1+0xa10], R32 ;  /* 0x000a102001007387 */ /* 0x0003e20000100a00 */
[----:B------:R-:W-:Y:S02]  /*34ac0*/  LEA.HI.X.SX32 R39, R143, R248, 0x1, P2 ;  /* 0x000000f88f277211 */ /* 0x000fe400010f0eff */
[-C--:B0-----:R-:W-:Y:S02]  /*34ad0*/  LEA R78, P2, R27, R2.reuse, 0x1 ;  /* 0x000000021b4e7211 */ /* 0x081fe400078408ff */
[----:B-1----:R-:W-:-:S04]  /*34ae0*/  LEA R32, P3, R26, R2, 0x1 ;  /* 0x000000021a207211 */ /* 0x002fc800078608ff */
[----:B------:R-:W-:Y:S02]  /*34af0*/  LEA.HI.X.SX32 R33, R26, R248, 0x1, P3 ;  /* 0x000000f81a217211 */ /* 0x000fe400018f0eff */
[C---:B------:R-:W-:Y:S02]  /*34b00*/  LEA R26, P3, R140.reuse, R2, 0x1 ;  /* 0x000000028c1a7211 */ /* 0x040fe400078608ff */
        /* <DEDUP_REMOVED lines=8> */
[C---:B------:R-:W-:Y:S01]  /*34b90*/  LEA R90, P2, R35.reuse, R2, 0x1 ;  /* 0x00000002235a7211 */ /* 0x040fe200078408ff */
[----:B------:R-:W-:Y:S04]  /*34ba0*/  STL.64 [R1+0x9f8], R78 ;  /* 0x0009f84e01007387 */ /* 0x000fe80000100a00 */
        /* <DEDUP_REMOVED lines=10> */
[-C--:B------:R-:W-:Y:S02]  /*34c50*/  LEA.HI.X.SX32 R27, R28, R248.reuse, 0x1, P3 ;  /* 0x000000f81c1b7211 */ /* 0x080fe400018f0eff */
[----:B------:R-:W-:Y:S02]  /*34c60*/  LEA.HI.X.SX32 R91, R29, R248, 0x1, P2 ;  /* 0x000000f81d5b7211 */ /* 0x000fe400010f0eff */
[C---:B------:R-:W-:Y:S01]  /*34c70*/  LEA R28, P2, R137.reuse, R2, 0x1 ;  /* 0x00000002891c7211 */ /* 0x040fe200078408ff */
[----:B------:R0:W-:Y:S03]  /*34c80*/  STL.64 [R1+0x9c0], R26 ;  /* 0x0009c01a01007387 */ /* 0x0001e60000100a00 */
[----:B------:R-:W-:Y:S01]  /*34c90*/  LEA.HI.X.SX32 R29, R137, R248, 0x1, P2 ;  /* 0x000000f8891d7211 */ /* 0x000fe200010f0eff */
[----:B------:R-:W-:Y:S01]  /*34ca0*/  STL.64 [R1+0x9c8], R90 ;  /* 0x0009c85a01007387 */ /* 0x000fe20000100a00 */
[----:B0-----:R-:W-:-:S04]  /*34cb0*/  LEA R26, P3, R136, R2, 0x1 ;  /* 0x00000002881a7211 */ /* 0x001fc800078608ff */
[----:B------:R-:W-:Y:S01]  /*34cc0*/  LEA.HI.X.SX32 R27, R136, R248, 0x1, P3 ;  /* 0x000000f8881b7211 */ /* 0x000fe200018f0eff */
[----:B------:R-:W-:Y:S04]  /*34cd0*/  STL.64 [R1+0x1380], R28 ;  /* 0x0013801c01007387 */ /* 0x000fe80000100a00 */
[----:B------:R0:W-:Y:S02]  /*34ce0*/  STL.64 [R1+0x9b0], R26 ;  /* 0x0009b01a01007387 */ /* 0x0001e40000100a00 */
[CC--:B0-----:R-:W-:Y:S02]  /*34cf0*/  LEA R26, P3, R30.reuse, R2.reuse, 0x1 ;  /* 0x000000021e1a7211 */ /* 0x0c1fe400078608ff */
[----:B------:R-:W-:Y:S02]  /*34d00*/  LEA R28, P2, R31, R2, 0x1 ;  /* 0x000000021f1c7211 */ /* 0x000fe400078408ff */
[----:B------:R-:W-:-:S02]  /*34d10*/  LEA.HI.X.SX32 R27, R30, R248, 0x1, P3 ;  /* 0x000000f81e1b7211 */ /* 0x000fc400018f0eff */
[C---:B------:R-:W-:Y:S02]  /*34d20*/  LEA R30, P3, R12.reuse, R2, 0x1 ;  /* 0x000000020c1e7211 */ /* 0x040fe400078608ff */
[-C--:B------:R-:W-:Y:S01]  /*34d30*/  LEA.HI.X.SX32 R29, R31, R248.reuse, 0x1, P2 ;  /* 0x000000f81f1d7211 */ /* 0x080fe200010f0eff */
[----:B------:R0:W-:Y:S01]  /*34d40*/  STL.64 [R1+0x9a0], R26 ;  /* 0x0009a01a01007387 */ /* 0x0001e20000100a00 */
[----:B------:R-:W-:Y:S02]  /*34d50*/  LEA.HI.X.SX32 R31, R12, R248, 0x1, P3 ;  /* 0x000000f80c1f7211 */ /* 0x000fe400018f0eff */
[-C--:B------:R-:W-:Y:S01]  /*34d60*/  LEA R12, P3, R24, R2.reuse, 0x1 ;  /* 0x00000002180c7211 */ /* 0x080fe200078608ff */
[----:B------:R-:W-:Y:S01]  /*34d70*/  STL.64 [R1+0x9a8], R28 ;  /* 0x0009a81c01007387 */ /* 0x000fe20000100a00 */
[----:B0-----:R-:W-:-:S04]  /*34d80*/  LEA R26, P2, R13, R2, 0x1 ;  /* 0x000000020d1a7211 */ /* 0x001fc800078408ff */
[-C--:B------:R-:W-:Y:S02]  /*34d90*/  LEA.HI.X.SX32 R27, R13, R248.reuse, 0x1, P2 ;  /* 0x000000f80d1b7211 */ /* 0x080fe400010f0eff */
[----:B------:R-:W-:Y:S01]  /*34da0*/  LEA.HI.X.SX32 R13, R24, R248, 0x1, P3 ;  /* 0x000000f8180d7211 */ /* 0x000fe200018f0eff */
[----:B------:R-:W-:Y:S04]  /*34db0*/  STL.64 [R1+0x1370], R30 ;  /* 0x0013701e01007387 */ /* 0x000fe80000100a00 */
[----:B------:R0:W-:Y:S04]  /*34dc0*/  STL.64 [R1+0x998], R26 ;  /* 0x0009981a01007387 */ /* 0x0001e80000100a00 */
[----:B------:R1:W-:Y:S01]  /*34dd0*/  STL.64 [R1+0x980], R12 ;  /* 0x0009800c01007387 */ /* 0x0003e20000100a00 */
[----:B0-----:R-:W-:-:S02]  /*34de0*/  LEA R26, P2, R25, R2, 0x1 ;  /* 0x00000002191a7211 */ /* 0x001fc400078408ff */
[C---:B-1----:R-:W-:Y:S02]  /*34df0*/  LEA R12, P3, R22.reuse, R2, 0x1 ;  /* 0x00000002160c7211 */ /* 0x042fe400078608ff */
[-C--:B------:R-:W-:Y:S02]  /*34e00*/  LEA.HI.X.SX32 R27, R25, R248.reuse, 0x1, P2 ;  /* 0x000000f8191b7211 */ /* 0x080fe400010f0eff */
[----:B------:R-:W-:Y:S02]  /*34e10*/  LEA.HI.X.SX32 R13, R22, R248, 0x1, P3 ;  /* 0x000000f8160d7211 */ /* 0x000fe400018f0eff */
[C---:B------:R-:W-:Y:S01]  /*34e20*/  LEA R24, P2, R23.reuse, R2, 0x1 ;  /* 0x0000000217187211 */ /* 0x040fe200078408ff */
[----:B------:R-:W-:Y:S04]  /*34e30*/  STL.64 [R1+0x988], R26 ;  /* 0x0009881a01007387 */ /* 0x000fe80000100a00 */
[----:B------:R0:W-:Y:S01]  /*34e40*/  STL.64 [R1+0x970], R12 ;  /* 0x0009700c01007387 */ /* 0x0001e20000100a00 */
[----:B------:R-:W-:-:S02]  /*34e50*/  LEA.HI.X.SX32 R25, R23, R248, 0x1, P2 ;  /* 0x000000f817197211 */ /* 0x000fc400010f0eff */
[-C--:B------:R-:W-:Y:S02]  /*34e60*/  LEA R22, P2, R21, R2.reuse, 0x1 ;  /* 0x0000000215167211 */ /* 0x080fe400078408ff */
[----:B0-----:R-:W-:-:S04]  /*34e70*/  LEA R12, P3, R17, R2, 0x1 ;  /* 0x00000002110c7211 */ /* 0x001fc800078608ff */
        /* <DEDUP_REMOVED lines=9> */
[----:B------:R0:W-:Y:S01]  /*34f10*/  STL.64 [R1+0x950], R12 ;  /* 0x0009500c01007387 */ /* 0x0001e20000100a00 */
[-C--:B------:R-:W-:Y:S02]  /*34f20*/  LEA R16, P2, R20, R2.reuse, 0x1 ;  /* 0x0000000214107211 */ /* 0x080fe400078408ff */
[----:B0-----:R-:W-:-:S04]  /*34f30*/  LEA R12, P3, R52, R2, 0x1 ;  /* 0x00000002340c7211 */ /* 0x001fc800078608ff */
[----:B------:R-:W-:-:S05]  /*34f40*/  LEA.HI.X.SX32 R13, R52, R248, 0x1, P3 ;  /* 0x000000f8340d7211 */ /* 0x000fca00018f0eff */
[----:B------:R0:W-:Y:S01]  /*34f50*/  STL.64 [R1+0x940], R12 ;  /* 0x0009400c01007387 */ /* 0x0001e20000100a00 */
[----:B------:R-:W-:Y:S02]  /*34f60*/  LEA.HI.X.SX32 R17, R20, R248, 0x1, P2 ;  /* 0x000000f814117211 */ /* 0x000fe400010f0eff */
[-C--:B------:R-:W-:Y:S02]  /*34f70*/  LEA R20, P2, R60, R2.reuse, 0x1 ;  /* 0x000000023c147211 */ /* 0x080fe400078408ff */
[----:B0-----:R-:W-:-:S04]  /*34f80*/  LEA R12, P3, R54, R2, 0x1 ;  /* 0x00000002360c7211 */ /* 0x001fc800078608ff */
[-C--:B------:R-:W-:Y:S01]  /*34f90*/  LEA.HI.X.SX32 R13, R54, R248.reuse, 0x1, P3 ;  /* 0x000000f8360d7211 */ /* 0x080fe200018f0eff */
[----:B------:R-:W-:Y:S01]  /*34fa0*/  STL.64 [R1+0x948], R16 ;  /* 0x0009481001007387 */ /* 0x000fe20000100a00 */
[----:B------:R-:W-:-:S03]  /*34fb0*/  LEA.HI.X.SX32 R21, R60, R248, 0x1, P2 ;  /* 0x000000f83c157211 */ /* 0x000fc600010f0eff */
[----:B------:R0:W-:Y:S01]  /*34fc0*/  STL.64 [R1+0x930], R12 ;  /* 0x0009300c01007387 */ /* 0x0001e20000100a00 */
[-C--:B------:R-:W-:Y:S02]  /*34fd0*/  LEA R22, P3, R53, R2.reuse, 0x1 ;  /* 0x0000000235167211 */ /* 0x080fe400078608ff */
[----:B0-----:R-:W-:-:S04]  /*34fe0*/  LEA R12, P2, R61, R2, 0x1 ;  /* 0x000000023d0c7211 */ /* 0x001fc800078408ff */
[-C--:B------:R-:W-:Y:S02]  /*34ff0*/  LEA.HI.X.SX32 R13, R61, R248.reuse, 0x1, P2 ;  /* 0x000000f83d0d7211 */ /* 0x080fe400010f0eff */
[----:B------:R-:W-:-:S03]  /*35000*/  LEA.HI.X.SX32 R23, R53, R248, 0x1, P3 ;  /* 0x000000f835177211 */ /* 0x000fc600018f0eff */
[----:B------:R0:W-:Y:S01]  /*35010*/  STL.64 [R1+0x928], R12 ;  /* 0x0009280c01007387 */ /* 0x0001e20000100a00 */
[-C--:B------:R-:W-:Y:S02]  /*35020*/  LEA R16, P2, R19, R2.reuse, 0x1 ;  /* 0x0000000213107211 */ /* 0x080fe400078408ff */
[----:B0-----:R-:W-:-:S04]  /*35030*/  LEA R12, P3, R55, R2, 0x1 ;  /* 0x00000002370c7211 */ /* 0x001fc800078608ff */
[-C--:B------:R-:W-:Y:S02]  /*35040*/  LEA.HI.X.SX32 R13, R55, R248.reuse, 0x1, P3 ;  /* 0x000000f8370d7211 */ /* 0x080fe400018f0eff */
[----:B------:R-:W-:-:S03]  /*35050*/  LEA.HI.X.SX32 R17, R19, R248, 0x1, P2 ;  /* 0x000000f813117211 */ /* 0x000fc600010f0eff */
[----:B------:R0:W-:Y:S04]  /*35060*/  STL.64 [R1+0x910], R12 ;  /* 0x0009100c01007387 */ /* 0x0001e80000100a00 */
[----:B------:R1:W-:Y:S01]  /*35070*/  STL.64 [R1+0x918], R16 ;  /* 0x0009181001007387 */ /* 0x0003e20000100a00 */
[----:B0-----:R-:W-:-:S04]  /*35080*/  LEA R12, P2, R18, R2, 0x1 ;  /* 0x00000002120c7211 */ /* 0x001fc800078408ff */
[----:B------:R-:W-:Y:S02]  /*35090*/  LEA.HI.X.SX32 R13, R18, R248, 0x1, P2 ;  /* 0x000000f8120d7211 */ /* 0x000fe400010f0eff */
[----:B-1----:R-:W-:-:S03]  /*350a0*/  LEA R16, P3, R62, R2, 0x1 ;  /* 0x000000023e107211 */ /* 0x002fc600078608ff */
[----:B------:R0:W-:Y:S01]  /*350b0*/  STL.64 [R1+0x908], R12 ;  /* 0x0009080c01007387 */ /* 0x0001e20000100a00 */
[----:B------:R-:W-:Y:S02]  /*350c0*/  LEA.HI.X.SX32 R17, R62, R248, 0x1, P3 ;  /* 0x000000f83e117211 */ /* 0x000fe400018f0eff */
        /* <DEDUP_REMOVED lines=8> */
[-C--:B-1----:R-:W-:Y:S02]  /*35150*/  LEA R18, P3, R65, R2.reuse, 0x1 ;  /* 0x0000000241127211 */ /* 0x082fe400078608ff */
[----:B------:R-:W-:Y:S01]  /*35160*/  LEA R14, P2, R135, R2, 0x1 ;  /* 0x00000002870e7211 */ /* 0x000fe200078408ff */
[----:B------:R0:W-:Y:S01]  /*35170*/  STL.64 [R1+0x8e8], R12 ;  /* 0x0008e80c01007387 */ /* 0x0001e20000100a00 */
[-C--:B------:R-:W-:Y:S02]  /*35180*/  LEA.HI.X.SX32 R19, R65, R248.reuse, 0x1, P3 ;  /* 0x000000f841137211 */ /* 0x080fe400018f0eff */
        /* <DEDUP_REMOVED lines=9> */
[C---:B------:R-:W-:Y:S01]  /*35220*/  LEA R4, P3, R66.reuse, R2, 0x1 ;  /* 0x0000000242047211 */ /* 0x040fe200078608ff */
[----:B------:R0:W-:Y:S03]  /*35230*/  STL.64 [R1+0x8c8], R14 ;  /* 0x0008c80e01007387 */ /* 0x0001e60000100a00 */
[----:B------:R-:W-:-:S05]  /*35240*/  LEA.HI.X.SX32 R5, R66, R248, 0x1, P3 ;  /* 0x000000f842057211 */ /* 0x000fca00018f0eff */
[----:B------:R1:W-:Y:S01]  /*35250*/  STL.64 [R1+0x8b0], R4 ;  /* 0x0008b00401007387 */ /* 0x0003e20000100a00 */
[----:B0-----:R-:W-:-:S04]  /*35260*/  LEA R14, P2, R134, R2, 0x1 ;  /* 0x00000002860e7211 */ /* 0x001fc800078408ff */
[----:B------:R-:W-:Y:S02]  /*35270*/  LEA.HI.X.SX32 R15, R134, R248, 0x1, P2 ;  /* 0x000000f8860f7211 */ /* 0x000fe400010f0eff */
[----:B-1----:R-:W-:-:S03]  /*35280*/  LEA R4, P2, R11, R2, 0x1 ;  /* 0x000000020b047211 */ /* 0x002fc600078408ff */
[----:B------:R0:W-:Y:S01]  /*35290*/  STL.64 [R1+0x8b8], R14 ;  /* 0x0008b80e01007387 */ /* 0x0001e20000100a00 */
[----:B------:R-:W-:-:S05]  /*352a0*/  LEA.HI.X.SX32 R5, R11, R248, 0x1, P2 ;  /* 0x000000f80b057211 */ /* 0x000fca00010f0eff */
[----:B------:R1:W-:Y:S01]  /*352b0*/  STL.64 [R1+0x8a8], R4 ;  /* 0x0008a80401007387 */ /* 0x0003e20000100a00 */
[----:B0-----:R-:W-:-:S04]  /*352c0*/  LEA R14, P3, R67, R2, 0x1 ;  /* 0x00000002430e7211 */ /* 0x001fc800078608ff */
[----:B------:R-:W-:Y:S02]  /*352d0*/  LEA.HI.X.SX32 R15, R67, R248, 0x1, P3 ;  /* 0x000000f8430f7211 */ /* 0x000fe400018f0eff */
[CC--:B-1----:R-:W-:Y:S02]  /*352e0*/  LEA R4, P3, R8.reuse, R2.reuse, 0x1 ;  /* 0x0000000208047211 */ /* 0x0c2fe400078608ff */
[C---:B------:R-:W-:Y:S02]  /*352f0*/  LEA R26, P2, R9.reuse, R2, 0x1 ;  /* 0x00000002091a7211 */ /* 0x040fe400078408ff */
[-C--:B------:R-:W-:Y:S02]  /*35300*/  LEA.HI.X.SX32 R5, R8, R248.reuse, 0x1, P3 ;  /* 0x000000f808057211 */ /* 0x080fe400018f0eff */
[----:B------:R-:W-:-:S03]  /*35310*/  LEA.HI.X.SX32 R27, R9, R248, 0x1, P2 ;  /* 0x000000f8091b7211 */ /* 0x000fc600010f0eff */
[----:B------:R0:W-:Y:S01]  /*35320*/  STL.64 [R1+0x890], R4 ;  /* 0x0008900401007387 */ /* 0x0001e20000100a00 */
[----:B------:R-:W-:-:S03]  /*35330*/  LEA R8, P3, R68, R2, 0x1 ;  /* 0x0000000244087211 */ /* 0x000fc600078608ff */
[----:B------:R-:W-:Y:S01]  /*35340*/  STL.64 [R1+0x898], R26 ;  /* 0x0008981a01007387 */ /* 0x000fe20000100a00 */
        /* <DEDUP_REMOVED lines=8> */
[----:B------:R0:W-:Y:S01]  /*353d0*/  STL.64 [R1+0x870], R4 ;  /* 0x0008700401007387 */ /* 0x0001e20000100a00 */
[----:B------:R-:W-:Y:S01]  /*353e0*/  VIADD R6, R7, UR4 ;  /* 0x0000000407067c36 */ /* 0x000fe20008000000 */
[----:B------:R-:W-:Y:S02]  /*353f0*/  ULDC UR4, c[0x0][0x248] ;  /* 0x0000920000047ab9 */ /* 0x000fe40000000800 */
[----:B------:R1:W-:Y:S01]  /*35400*/  STL.64 [R1+0x878], R10 ;  /* 0x0008780a01007387 */ /* 0x0003e20000100a00 */
[----:B0-----:R-:W-:-:S04]  /*35410*/  LEA R4, P2, R133, R2, 0x1 ;  /* 0x0000000285047211 */ /* 0x001fc800078408ff */
[----:B------:R-:W-:Y:S02]  /*35420*/  LEA.HI.X.SX32 R5, R133, R248, 0x1, P2 ;  /* 0x000000f885057211 */ /* 0x000fe400010f0eff */
[----:B-1----:R-:W-:Y:S01]  /*35430*/  LEA R10, P3, R86, R2, 0x1 ;  /* 0x00000002560a7211 */ /* 0x002fe200078608ff */
[----:B------:R-:W-:Y:S01]  /*35440*/  VIADD R132, R6, UR4 ;  /* 0x0000000406847c36 */ /* 0x000fe20008000000 */
[----:B------:R-:W-:Y:S01]  /*35450*/  ULDC UR4, c[0x0][0x248] ;  /* 0x0000920000047ab9 */ /* 0x000fe20000000800 */
[----:B------:R0:W-:Y:S01]  /*35460*/  STL.64 [R1+0x868], R4 ;  /* 0x0008680401007387 */ /* 0x0001e20000100a00 */
[----:B------:R-:W-:Y:S01]  /*35470*/  LEA.HI.X.SX32 R11, R86, R248, 0x1, P3 ;  /* 0x000000f8560b7211 */ /* 0x000fe200018f0eff */
[----:B------:R-:W-:Y:S01]  /*35480*/  VIADD R88, R132, UR4 ;  /* 0x0000000484587c36 */ /* 0x000fe20008000000 */
[C---:B------:R-:W-:Y:S01]  /*35490*/  LEA R26, P2, R7.reuse, R2, 0x1 ;  /* 0x00000002071a7211 */ /* 0x040fe200078408ff */
[----:B------:R-:W-:Y:S02]  /*354a0*/  ULDC UR4, c[0x0][0x248] ;  /* 0x0000920000047ab9 */ /* 0x000fe40000000800 */
[----:B------:R-:W-:Y:S01]  /*354b0*/  VIADD R131, R88, UR4 ;  /* 0x0000000458837c36 */ /* 0x000fe20008000000 */
[----:B------:R-:W-:Y:S01]  /*354c0*/  LEA.HI.X.SX32 R27, R7, R248, 0x1, P2 ;  /* 0x000000f8071b7211 */ /* 0x000fe200010f0eff */
[----:B------:R-:W-:Y:S01]  /*354d0*/  ULDC UR4, c[0x0][0x248] ;  /* 0x0000920000047ab9 */ /* 0x000fe20000000800 */
[----:B0-----:R-:W-:-:S04]  /*354e0*/  LEA R4, P3, R6, R2, 0x1 ;  /* 0x0000000206047211 */ /* 0x001fc800078608ff */
[----:B------:R-:W-:Y:S02]  /*354f0*/  LEA.HI.X.SX32 R5, R6, R248, 0x1, P3 ;  /* 0x000000f806057211 */ /* 0x000fe400018f0eff */
[C---:B------:R-:W-:Y:S01]  /*35500*/  LEA R6, P2, R132.reuse, R2, 0x1 ;  /* 0x0000000284067211 */ /* 0x040fe200078408ff */
[----:B------:R-:W-:Y:S01]  /*35510*/  VIADD R89, R131, UR4 ;  /* 0x0000000483597c36 */ /* 0x000fe20008000000 */
[----:B------:R-:W-:Y:S01]  /*35520*/  ULDC UR4, c[0x0][0x248] ;  /* 0x0000920000047ab9 */ /* 0x000fe20000000800 */
[----:B------:R0:W-:Y:S01]  /*35530*/  STL.64 [R1+0x850], R4 ;  /* 0x0008500401007387 */ /* 0x0001e20000100a00 */
[----:B------:R-:W-:-:S03]  /*35540*/  LEA.HI.X.SX32 R7, R132, R248, 0x1, P2 ;  /* 0x000000f884077211 */ /* 0x000fc600010f0eff */
[----:B------:R1:W-:Y:S01]  /*35550*/  STL.64 [R1+0x858], R26 ;  /* 0x0008581a01007387 */ /* 0x0003e20000100a00 */
[----:B------:R-:W-:Y:S01]  /*35560*/  VIADD R109, R89, UR4 ;  /* 0x00000004596d7c36 */ /* 0x000fe20008000000 */
[----:B------:R-:W-:Y:S02]  /*35570*/  ULDC UR4, c[0x0][0x248] ;  /* 0x0000920000047ab9 */ /* 0x000fe40000000800 */
[----:B------:R2:W-:Y:S01]  /*35580*/  STL.64 [R1+0x848], R6 ;  /* 0x0008480601007387 */ /* 0x0005e20000100a00 */
[CC--:B0-----:R-:W-:Y:S02]  /*35590*/  LEA R4, P3, R88.reuse, R2.reuse, 0x1 ;  /* 0x0000000258047211 */ /* 0x0c1fe400078608ff */
[C---:B-1----:R-:W-:Y:S02]  /*355a0*/  LEA R26, P2, R131.reuse, R2, 0x1 ;  /* 0x00000002831a7211 */ /* 0x042fe400078408ff */
[-C--:B------:R-:W-:Y:S02]  /*355b0*/  LEA.HI.X.SX32 R5, R88, R248.reuse, 0x1, P3 ;  /* 0x000000f858057211 */ /* 0x080fe400018f0eff */
[----:B------:R-:W-:-:S02]  /*355c0*/  LEA.HI.X.SX32 R27, R131, R248, 0x1, P2 ;  /* 0x000000f8831b7211 */ /* 0x000fc400010f0eff */
[----:B--2---:R-:W-:Y:S01]  /*355d0*/  LEA R6, P3, R89, R2, 0x1 ;  /* 0x0000000259067211 */ /* 0x004fe200078608ff */
[----:B------:R-:W-:Y:S01]  /*355e0*/  VIADD R92, R109, UR4 ;  /* 0x000000046d5c7c36 */ /* 0x000fe20008000000 */
[----:B------:R-:W-:Y:S01]  /*355f0*/  ULDC UR4, c[0x0][0x248] ;  /* 0x0000920000047ab9 */ /* 0x000fe20000000800 */
[----:B------:R0:W-:Y:S01]  /*35600*/  STL.64 [R1+0x838], R26 ;  /* 0x0008381a01007387 */ /* 0x0001e20000100a00 */
[----:B------:R-:W-:Y:S01]  /*35610*/  LEA.HI.X.SX32 R7, R89, R248, 0x1, P3 ;  /* 0x000000f859077211 */ /* 0x000fe200018f0eff */
[----:B------:R-:W-:Y:S01]  /*35620*/  VIADD R108, R92, UR4 ;  /* 0x000000045c6c7c36 */ /* 0x000fe20008000000 */
[----:B------:R-:W-:-:S03]  /*35630*/  ULDC UR4, c[0x0][0x248] ;  /* 0x0000920000047ab9 */ /* 0x000fc60000000800 */
[----:B------:R1:W-:Y:S01]  /*35640*/  STL.64 [R1+0x830], R6 ;  /* 0x0008300601007387 */ /* 0x0003e20000100a00 */
[----:B------:R-:W-:Y:S01]  /*35650*/  VIADD R252, R108, UR4 ;  /* 0x000000046cfc7c36 */ /* 0x000fe20008000000 */
[----:B------:R-:W-:Y:S01]  /*35660*/  ULDC UR4, c[0x0][0x248] ;  /* 0x0000920000047ab9 */ /* 0x000fe20000000800 */
[----:B0-----:R-:W-:-:S04]  /*35670*/  LEA R26, P2, R109, R2, 0x1 ;  /* 0x000000026d1a7211 */ /* 0x001fc800078408ff */
[----:B------:R-:W-:Y:S02]  /*35680*/  LEA.HI.X.SX32 R27, R109, R248, 0x1, P2 ;  /* 0x000000f86d1b7211 */ /* 0x000fe400010f0eff */
[----:B-1----:R-:W-:-:S03]  /*35690*/  LEA R6, P3, R92, R2, 0x1 ;  /* 0x000000025c067211 */ /* 0x002fc600078608ff */
[----:B------:R0:W-:Y:S01]  /*356a0*/  STL.64 [R1+0x828], R26 ;  /* 0x0008281a01007387 */ /* 0x0001e20000100a00 */
[----:B------:R-:W-:Y:S01]  /*356b0*/  LEA.HI.X.SX32 R7, R92, R248, 0x1, P3 ;  /* 0x000000f85c077211 */ /* 0x000fe200018f0eff */
[----:B------:R-:W-:Y:S01]  /*356c0*/  VIADD R111, R252, UR4 ;  /* 0x00000004fc6f7c36 */ /* 0x000fe20008000000 */
[----:B------:R-:W-:Y:S01]  /*356d0*/  ULDC UR4, c[0x0][0x248] ;  /* 0x0000920000047ab9 */ /* 0x000fe20000000800 */
[-C--:B------:R-:W-:Y:S02]  /*356e0*/  LEA R28, P2, R108, R2.reuse, 0x1 ;  /* 0x000000026c1c7211 */ /* 0x080fe400078408ff */
[C---:B0-----:R-:W-:Y:S01]  /*356f0*/  LEA R26, P3, R252.reuse, R2, 0x1 ;  /* 0x00000002fc1a7211 */ /* 0x041fe200078608ff */
[----:B------:R-:W-:Y:S01]  /*35700*/  VIADD R99, R111, UR4 ;  /* 0x000000046f637c36 */ /* 0x000fe20008000000 */
[----:B------:R-:W-:Y:S02]  /*35710*/  ULDC UR4, c[0x0][0x248] ;  /* 0x0000920000047ab9 */ /* 0x000fe40000000800 */
[----:B------:R-:W-:-:S02]  /*35720*/  LEA.HI.X.SX32 R27, R252, R248, 0x1, P3 ;  /* 0x000000f8fc1b7211 */ /* 0x000fc400018f0eff */
[----:B------:R-:W-:Y:S01]  /*35730*/  LEA.HI.X.SX32 R29, R108, R248, 0x1, P2 ;  /* 0x000000f86c1d7211 */ /* 0x000fe200010f0eff */
[C---:B------:R-:W-:Y:S01]  /*35740*/  VIADD R110, R99.reuse, UR4 ;  /* 0x00000004636e7c36 */ /* 0x040fe20008000000 */
[----:B------:R-:W-:Y:S01]  /*35750*/  ULDC UR4, c[0x0][0x248] ;  /* 0x0000920000047ab9 */ /* 0x000fe20000000800 */
[----:B------:R0:W-:Y:S01]  /*35760*/  STL.64 [R1+0x810], R26 ;  /* 0x0008101a01007387 */ /* 0x0001e20000100a00 */
[-C--:B------:R-:W-:Y:S01]  /*35770*/  LEA R108, P3, R99, R2.reuse, 0x1 ;  /* 0x00000002636c7211 */ /* 0x080fe200078608ff */
[----:B------:R-:W-:Y:S01]  /*35780*/  VIADD R101, R110, UR4 ;  /* 0x000000046e657c36 */ /* 0x000fe20008000000 */
[----:B------:R-:W-:Y:S01]  /*35790*/  ULDC UR4, c[0x0][0x248] ;  /* 0x0000920000047ab9 */ /* 0x000fe20000000800 */
[----:B------:R1:W-:Y:S01]  /*357a0*/  STL.64 [R1+0x818], R28 ;  /* 0x0008181c01007387 */ /* 0x0003e20000100a00 */
[----:B0-----:R-:W-:-:S04]  /*357b0*/  LEA R26, P2, R111, R2, 0x1 ;  /* 0x000000026f1a7211 */ /* 0x001fc800078408ff */
[-C--:B------:R-:W-:Y:S02]  /*357c0*/  LEA.HI.X.SX32 R27, R111, R248.reuse, 0x1, P2 ;  /* 0x000000f86f1b7211 */ /* 0x080fe400010f0eff */
[----:B------:R-:W-:-:S03]  /*357d0*/  LEA.HI.X.SX32 R109, R99, R248, 0x1, P3 ;  /* 0x000000f8636d7211 */ /* 0x000fc600018f0eff */
[----:B------:R0:W-:Y:S01]  /*357e0*/  STL.64 [R1+0x808], R26 ;  /* 0x0008081a01007387 */ /* 0x0001e20000100a00 */
[----:B------:R-:W-:Y:S01]  /*357f0*/  VIADD R113, R101, UR5 ;  /* 0x0000000565717c36 */ /* 0x000fe20008000000 */
[-C--:B-1----:R-:W-:Y:S01]  /*35800*/  LEA R28, P2, R110, R2.reuse, 0x1 ;  /* 0x000000026e1c7211 */ /* 0x082fe200078408ff */
[----:B------:R-:W-:Y:S02]  /*35810*/  ULDC UR5, c[0x0][0x248] ;  /* 0x0000920000057ab9 */ /* 0x000fe40000000800 */
[----:B------:R-:W-:Y:S01]  /*35820*/  VIADD R106, R113, UR4 ;  /* 0x00000004716a7c36 */ /* 0x000fe20008000000 */
[----:B------:R-:W-:Y:S01]  /*35830*/  ULDC UR4, c[0x0][0x248] ;  /* 0x0000920000047ab9 */ /* 0x000fe20000000800 */
[----:B0-----:R-:W-:-:S04]  /*35840*/  LEA R26, P3, R101, R2, 0x1 ;  /* 0x00000002651a7211 */ /* 0x001fc800078608ff */
[-C--:B------:R-:W-:Y:S02]  /*35850*/  LEA.HI.X.SX32 R27, R101, R248.reuse, 0x1, P3 ;  /* 0x000000f8651b7211 */ /* 0x080fe400018f0eff */
[----:B------:R-:W-:Y:S01]  /*35860*/  LEA.HI.X.SX32 R29, R110, R248, 0x1, P2 ;  /* 0x000000f86e1d7211 */ /* 0x000fe200010f0eff */
[C---:B------:R-:W-:Y:S02]  /*35870*/  VIADD R112, R106.reuse, UR4 ;  /* 0x000000046a707c36 */ /* 0x040fe40008000000 */
[----:B------:R0:W-:Y:S01]  /*35880*/  STL.64 [R1+0x7f0], R26 ;  /* 0x0007f01a01007387 */ /* 0x0001e20000100a00 */
[-C--:B------:R-:W-:Y:S01]  /*35890*/  LEA R110, P3, R106, R2.reuse, 0x1 ;  /* 0x000000026a6e7211 */ /* 0x080fe200078608ff */
[----:B------:R-:W-:Y:S01]  /*358a0*/  VIADD R247, R112, UR5 ;  /* 0x0000000570f77c36 */ /* 0x000fe20008000000 */
[----:B------:R-:W-:Y:S01]  /*358b0*/  ULDC UR4, c[0x0][0x248] ;  /* 0x0000920000047ab9 */ /* 0x000fe20000000800 */
[----:B------:R1:W-:Y:S01]  /*358c0*/  STL.64 [R1+0x7f8], R28 ;  /* 0x0007f81c01007387 */ /* 0x0003e20000100a00 */
[----:B0-----:R-:W-:Y:S01]  /*358d0*/  LEA R26, P2, R113, R2, 0x1 ;  /* 0x00000002711a7211 */ /* 0x001fe200078408ff */
[----:B------:R-:W-:-:S03]  /*358e0*/  ULDC UR5, c[0x0][0x248] ;  /* 0x0000920000057ab9 */ /* 0x000fc60000000800 */
[-C--:B------:R-:W-:Y:S02]  /*358f0*/  LEA.HI.X.SX32 R27, R113, R248.reuse, 0x1, P2 ;  /* 0x000000f8711b7211 */ /* 0x080fe400010f0eff */
[----:B------:R-:W-:-:S03]  /*35900*/  LEA.HI.X.SX32 R111, R106, R248, 0x1, P3 ;  /* 0x000000f86a6f7211 */ /* 0x000fc600018f0eff */
[----:B------:R0:W-:Y:S01]  /*35910*/  STL.64 [R1+0x7e8], R26 ;  /* 0x0007e81a01007387 */ /* 0x0001e20000100a00 */
[----:B------:R-:W-:Y:S01]  /*35920*/  VIADD R115, R247, UR6 ;  /* 0x00000006f7737c36 */ /* 0x000fe20008000000 */
[-C--:B-1----:R-:W-:Y:S01]  /*35930*/  LEA R28, P2, R112, R2.reuse, 0x1 ;  /* 0x00000002701c7211 */ /* 0x082fe200078408ff */
[----:B------:R-:W-:Y:S02]  /*35940*/  ULDC UR6, c[0x0][0x248] ;  /* 0x0000920000067ab9 */ /* 0x000fe40000000800 */
[----:B------:R-:W-:Y:S01]  /*35950*/  VIADD R74, R115, UR4 ;  /* 0x00000004734a7c36 */ /* 0x000fe20008000000 */
[----:B0-----:R-:W-:Y:S01]  /*35960*/  LEA R26, P3, R247, R2, 0x1 ;  /* 0x00000002f71a7211 */ /* 0x001fe200078608ff */
[----:B------:R-:W-:-:S03]  /*35970*/  ULDC UR4, c[0x0][0x248] ;  /* 0x0000920000047ab9 */ /* 0x000fc60000000800 */
        /* <DEDUP_REMOVED lines=27> */
[----:B------:R-:W-:Y:S01]  /*35b30*/  ULDC UR12, c[0x0][0x248] ;  /* 0x00009200000c7ab9 */ /* 0x000fe20000000800 */
        /* <DEDUP_REMOVED lines=118> */
[C---:B------:R-:W-:Y:S01]  /*362a0*/  VIADD R130, R107.reuse, UR55 ;  /* 0x000000376b827c36 */ /* 0x040fe20008000000 */
        /* <DEDUP_REMOVED lines=26> */
[C---:B------:R-:W-:Y:S01]  /*36450*/  VIADD R81, R102.reuse, UR21 ;  /* 0x0000001566517c36 */ /* 0x040fe20008000000 */
[C---:B------:R-:W-:Y:S01]  /*36460*/  LEA R130, P3, R102.reuse, R2, 0x1 ;  /* 0x0000000266827211 */ /* 0x040fe200078608ff */
[----:B------:R0:W-:Y:S01]  /*36470*/  STL.64 [R1+0x6b0], R26 ;  /* 0x0006b01a01007387 */ /* 0x0001e20000100a00 */
[----:B------:R-:W-:Y:S01]  /*36480*/  ULDC UR21, c[0x0][0x248] ;  /* 0x0000920000157ab9 */ /* 0x000fe20000000800 */
[----:B------:R-:W-:Y:S01]  /*36490*/  VIADD R100, R81, UR32 ;  /* 0x0000002051647c36 */ /* 0x000fe20008000000 */
[----:B------:R-:W-:Y:S01]  /*364a0*/  LEA.HI.X.SX32 R131, R102, R248, 0x1, P3 ;  /* 0x000000f866837211 */ /* 0x000fe200018f0eff */
[----:B------:R1:W-:Y:S01]  /*364b0*/  STL.64 [R1+0x6b8], R28 ;  /* 0x0006b81c01007387 */ /* 0x0003e20000100a00 */
[----:B------:R-:W-:Y:S01]  /*364c0*/  ULDC UR32, c[0x0][0x248] ;  /* 0x0000920000207ab9 */ /* 0x000fe20000000800 */
[----:B0-----:R-:W-:-:S04]  /*364d0*/  LEA R26, P2, R71, R2, 0x1 ;  /* 0x00000002471a7211 */ /* 0x001fc800078408ff */
[----:B------:R-:W-:Y:S01]  /*364e0*/  LEA.HI.X.SX32 R27, R71, R248, 0x1, P2 ;  /* 0x000000f8471b7211 */ /* 0x000fe200010f0eff */
[C---:B------:R-:W-:Y:S01]  /*364f0*/  VIADD R59, R100.reuse, UR52 ;  /* 0x00000034643b7c36 */ /* 0x040fe20008000000 */
[----:B-1----:R-:W-:Y:S01]  /*36500*/  LEA R28, P2, R81, R2, 0x1 ;  /* 0x00000002511c7211 */ /* 0x002fe200078408ff */
[----:B------:R-:W-:Y:S02]  /*36510*/  ULDC UR52, c[0x0][0x248] ;  /* 0x0000920000347ab9 */ /* 0x000fe40000000800 */
[----:B------:R0:W-:Y:S01]  /*36520*/  STL.64 [R1+0x6a8], R26 ;  /* 0x0006a81a01007387 */ /* 0x0001e20000100a00 */
[----:B------:R-:W-:Y:S01]  /*36530*/  VIADD R58, R59, UR9 ;  /* 0x000000093b3a7c36 */ /* 0x000fe20008000000 */
[----:B------:R-:W-:Y:S01]  /*36540*/  LEA.HI.X.SX32 R29, R81, R248, 0x1, P2 ;  /* 0x000000f8511d7211 */ /* 0x000fe200010f0eff */
[----:B------:R-:W-:Y:S01]  /*36550*/  ULDC UR9, c[0x0][0x248] ;  /* 0x0000920000097ab9 */ /* 0x000fe20000000800 */
[----:B0-----:R-:W-:-:S04]  /*36560*/  LEA R26, P3, R100, R2, 0x1 ;  /* 0x00000002641a7211 */ /* 0x001fc800078608ff */
[----:B------:R-:W-:Y:S01]  /*36570*/  LEA.HI.X.SX32 R27, R100, R248, 0x1, P3 ;  /* 0x000000f8641b7211 */ /* 0x000fe200018f0eff */
[C---:B------:R-:W-:Y:S01]  /*36580*/  VIADD R57, R58.reuse, UR51 ;  /* 0x000000333a397c36 */ /* 0x040fe20008000000 */
[C---:B------:R-:W-:Y:S01]  /*36590*/  LEA R132, P3, R58.reuse, R2, 0x1 ;  /* 0x000000023a847211 */ /* 0x040fe200078608ff */
[----:B------:R-:W-:Y:S02]  /*365a0*/  ULDC UR51, c[0x0][0x248] ;  /* 0x0000920000337ab9 */ /* 0x000fe40000000800 */
[----:B------:R0:W-:Y:S01]  /*365b0*/  STL.64 [R1+0x690], R26 ;  /* 0x0006901a01007387 */ /* 0x0001e20000100a00 */
[----:B------:R-:W-:Y:S01]  /*365c0*/  VIADD R56, R57, UR31 ;  /* 0x0000001f39387c36 */ /* 0x000fe20008000000 */
[----:B------:R-:W-:Y:S01]  /*365d0*/  LEA.HI.X.SX32 R133, R58, R248, 0x1, P3 ;  /* 0x000000f83a857211 */ /* 0x000fe200018f0eff */
[----:B------:R-:W-:Y:S01]  /*365e0*/  ULDC UR31, c[0x0][0x248] ;  /* 0x00009200001f7ab9 */ /* 0x000fe20000000800 */
[----:B------:R1:W-:Y:S01]  /*365f0*/  STL.64 [R1+0x698], R28 ;  /* 0x0006981c01007387 */ /* 0x0003e20000100a00 */
        /* <DEDUP_REMOVED lines=21> */
[----:B------:R-:W-:Y:S01]  /*36750*/  VIADD R73, R98, UR30 ;  /* 0x0000001e62497c36 */ /* 0x000fe20008000000 */
[C---:B-1----:R-:W-:Y:S01]  /*36760*/  LEA R28, P2, R48.reuse, R2, 0x1 ;  /* 0x00000002301c7211 */ /* 0x042fe200078408ff */
        /* <DEDUP_REMOVED lines=8> */
[----:B------:R-:W-:Y:S01]  /*367f0*/  LEA R136, P3, R97, R2, 0x1 ;  /* 0x0000000261887211 */ /* 0x000fe200078608ff */
        /* <DEDUP_REMOVED lines=426> */
[----:B------:R-:W-:-:S04]  /*382a0*/  VIADD R85, R92, UR58 ;  /* 0x0000003a5c557c36 */ /* 0x000fc80008000000 */
[----:B------:R0:W-:Y:S01]  /*382b0*/  STL.64 [R1+0x380], R26 ;  /* 0x0003801a01007387 */ /* 0x0001e20000100a00 */
[-C--:B-1----:R-:W-:Y:S01]  /*382c0*/  LEA R28, P2, R89, R2.reuse, 0x1 ;  /* 0x00000002591c7211 */ /* 0x082fe200078408ff */
[----:B------:R-:W-:Y:S01]  /*382d0*/  VIADD R86, R85, UR34 ;  /* 0x0000002255567c36 */ /* 0x000fe20008000000 */
[----:B------:R-:W-:Y:S01]  /*382e0*/  ULDC UR34, c[0x0][0x248] ;  /* 0x0000920000227ab9 */ /* 0x000fe20000000800 */
[----:B0-----:R-:W-:-:S04]  /*382f0*/  LEA R26, P3, R92, R2, 0x1 ;  /* 0x000000025c1a7211 */ /* 0x001fc800078608ff */
[-C--:B------:R-:W-:Y:S02]  /*38300*/  LEA.HI.X.SX32 R27, R92, R248.reuse, 0x1, P3 ;  /* 0x000000f85c1b7211 */ /* 0x080fe400018f0eff */
[----:B------:R-:W-:Y:S01]  /*38310*/  LEA.HI.X.SX32 R29, R89, R248, 0x1, P2 ;  /* 0x000000f8591d7211 */ /* 0x000fe200010f0eff */
[C---:B------:R-:W-:Y:S01]  /*38320*/  VIADD R72, R86.reuse, UR55 ;  /* 0x0000003756487c36 */ /* 0x040fe20008000000 */
[----:B------:R-:W-:Y:S01]  /*38330*/  LEA R182, P3, R86, R2, 0x1 ;  /* 0x0000000256b67211 */ /* 0x000fe200078608ff */
        /* <DEDUP_REMOVED lines=8> */
[----:B------:R-:W-:Y:S01]  /*383c0*/  VIADD R75, R82, UR33 ;  /* 0x00000021524b7c36 */ /* 0x000fe20008000000 */
[C---:B-1----:R-:W-:Y:S01]  /*383d0*/  LEA R28, P2, R72.reuse, R2, 0x1 ;  /* 0x00000002481c7211 */ /* 0x042fe200078408ff */
[----:B------:R-:W-:Y:S02]  /*383e0*/  ULDC UR33, c[0x0][0x248] ;  /* 0x0000920000217ab9 */ /* 0x000fe40000000800 */
[----:B------:R0:W-:Y:S01]  /*383f0*/  STL.64 [R1+0x360], R26 ;  /* 0x0003601a01007387 */ /* 0x0001e20000100a00 */
[----:B------:R-:W-:Y:S01]  /*38400*/  VIADD R81, R75, UR54 ;  /* 0x000000364b517c36 */ /* 0x000fe20008000000 */
[----:B------:R-:W-:Y:S02]  /*38410*/  LEA.HI.X.SX32 R29, R72, R248, 0x1, P2 ;  /* 0x000000f8481d7211 */ /* 0x000fe400010f0eff */
[----:B0-----:R-:W-:-:S04]  /*38420*/  LEA R26, P3, R82, R2, 0x1 ;  /* 0x00000002521a7211 */ /* 0x001fc800078608ff */
[----:B------:R-:W-:Y:S01]  /*38430*/  LEA.HI.X.SX32 R27, R82, R248, 0x1, P3 ;  /* 0x000000f8521b7211 */ /* 0x000fe200018f0eff */
[C---:B------:R-:W-:Y:S01]  /*38440*/  VIADD R79, R81.reuse, UR6 ;  /* 0x00000006514f7c36 */ /* 0x040fe20008000000 */
[----:B------:R-:W-:Y:S01]  /*38450*/  LEA R184, P3, R81, R2, 0x1 ;  /* 0x0000000251b87211 */ /* 0x000fe200078608ff */
[----:B------:R-:W-:Y:S02]  /*38460*/  ULDC UR6, c[0x0][0x248] ;  /* 0x0000920000067ab9 */ /* 0x000fe40000000800 */
[----:B------:R0:W-:Y:S01]  /*38470*/  STL.64 [R1+0x348], R26 ;  /* 0x0003481a01007387 */ /* 0x0001e20000100a00 */
[----:B------:R-:W-:Y:S01]  /*38480*/  VIADD R80, R79, UR53 ;  /* 0x000000354f507c36 */ /* 0x000fe20008000000 */
[----:B------:R-:W-:Y:S02]  /*38490*/  LEA.HI.X.SX32 R185, R81, R248, 0x1, P3 ;  /* 0x000000f851b97211 */ /* 0x000fe400018f0eff */
        /* <DEDUP_REMOVED lines=12> */
[----:B------:R-:W-:-:S04]  /*38560*/  VIADD R53, R60, UR52 ;  /* 0x000000343c357c36 */ /* 0x000fc80008000000 */
[----:B------:R0:W-:Y:S01]  /*38570*/  STL.64 [R1+0x318], R26 ;  /* 0x0003181a01007387 */ /* 0x0001e20000100a00 */
[----:B------:R-:W-:Y:S01]  /*38580*/  VIADD R78, R53, UR9 ;  /* 0x00000009354e7c36 */ /* 0x000fe20008000000 */
[-C--:B------:R-:W-:Y:S01]  /*38590*/  LEA R186, P3, R60, R2.reuse, 0x1 ;  /* 0x000000023cba7211 */ /* 0x080fe200078608ff */
[----:B------:R-:W-:Y:S01]  /*385a0*/  ULDC UR9, c[0x0][0x248] ;  /* 0x0000920000097ab9 */ /* 0x000fe20000000800 */
[----:B------:R1:W-:Y:S01]  /*385b0*/  STL.64 [R1+0x320], R28 ;  /* 0x0003201c01007387 */ /* 0x0003e20000100a00 */
[----:B0-----:R-:W-:-:S04]  /*385c0*/  LEA R26, P2, R71, R2, 0x1 ;  /* 0x00000002471a7211 */ /* 0x001fc800078408ff */
[-C--:B------:R-:W-:Y:S02]  /*385d0*/  LEA.HI.X.SX32 R27, R71, R248.reuse, 0x1, P2 ;  /* 0x000000f8471b7211 */ /* 0x080fe400010f0eff */
[----:B------:R-:W-:-:S03]  /*385e0*/  LEA.HI.X.SX32 R187, R60, R248, 0x1, P3 ;  /* 0x000000f83cbb7211 */ /* 0x000fc600018f0eff */
[----:B------:R0:W-:Y:S01]  /*385f0*/  STL.64 [R1+0x310], R26 ;  /* 0x0003101a01007387 */ /* 0x0001e20000100a00 */
[----:B------:R-:W-:Y:S01]  /*38600*/  VIADD R74, R78, UR51 ;  /* 0x000000334e4a7c36 */ /* 0x000fe20008000000 */
[----:B-1----:R-:W-:-:S03]  /*38610*/  LEA R28, P2, R53, R2, 0x1 ;  /* 0x00000002351c7211 */ /* 0x002fc600078408ff */
[----:B------:R-:W-:Y:S01]  /*38620*/  VIADD R54, R74, UR31 ;  /* 0x0000001f4a367c36 */ /* 0x000fe20008000000 */
[----:B0-----:R-:W-:Y:S01]  /*38630*/  LEA R26, P3, R78, R2, 0x1 ;  /* 0x000000024e1a7211 */ /* 0x001fe200078608ff */
[----:B------:R-:W-:-:S03]  /*38640*/  ULDC UR31, c[0x0][0x248] ;  /* 0x00009200001f7ab9 */ /* 0x000fc60000000800 */
        /* <DEDUP_REMOVED lines=51> */
[----:B0-----:R-:W-:-:S04]  /*38980*/  LEA R26, P3, R76, R2, 0x1 ;  /* 0x000000024c1a7211 */ /* 0x001fc800078608ff */
        /* <DEDUP_REMOVED lines=82> */
[C---:B------:R-:W-:Y:S01]  /*38eb0*/  VIADD R65, R68.reuse, UR5 ;  /* 0x0000000544417c36 */ /* 0x040fe20008000000 */
        /* <DEDUP_REMOVED lines=166> */
[----:B------:R-:W-:Y:S02]  /*39920*/  VIADD R55, R60, UR24 ;  /* 0x000000183c377c36 */ /* 0x000fe40008000000 */
        /* <DEDUP_REMOVED lines=65> */
[----:B------:R-:W-:-:S04]  /*39d40*/  VIADD R62, R0, UR18 ;  /* 0x00000012003e7c36 */ /* 0x000fc80008000000 */
[----:B------:R0:W-:Y:S01]  /*39d50*/  STL.64 [R1+0x58], R26 ;  /* 0x0000581a01007387 */ /* 0x0001e20000100a00 */
[----:B------:R-:W-:Y:S01]  /*39d60*/  VIADD R52, R62, UR8 ;  /* 0x000000083e347c36 */ /* 0x000fe20008000000 */
[-C--:B------:R-:W-:Y:S01]  /*39d70*/  LEA R230, P3, R0, R2.reuse, 0x1 ;  /* 0x0000000200e67211 */ /* 0x080fe200078608ff */
[----:B------:R-:W-:Y:S01]  /*39d80*/  IMAD.MOV.U32 R56, RZ, RZ, R240 ;  /* 0x000000ffff387224 */ /* 0x000fe200078e00f0 */
[----:B------:R1:W-:Y:S01]  /*39d90*/  STL.64 [R1+0x60], R28 ;  /* 0x0000601c01007387 */ /* 0x0003e20000100a00 */
[----:B------:R-:W-:Y:S01]  /*39da0*/  IMAD.MOV.U32 R57, RZ, RZ, R241 ;  /* 0x000000ffff397224 */ /* 0x000fe200078e00f1 */
[C---:B0-----:R-:W-:Y:S01]  /*39db0*/  LEA R26, P2, R60.reuse, R2, 0x1 ;  /* 0x000000023c1a7211 */ /* 0x041fe200078408ff */
[----:B------:R-:W-:Y:S01]  /*39dc0*/  IMAD.MOV.U32 R48, RZ, RZ, R236 ;  /* 0x000000ffff307224 */ /* 0x000fe200078e00ec */
[----:B------:R-:W-:Y:S02]  /*39dd0*/  ULDC UR8, c[0x0][0x248] ;  /* 0x0000920000087ab9 */ /* 0x000fe40000000800 */
[----:B------:R-:W-:-:S02]  /*39de0*/  LEA.HI.X.SX32 R27, R60, R248, 0x1, P2 ;  /* 0x000000f83c1b7211 */ /* 0x000fc400010f0eff */
[----:B------:R-:W-:-:S03]  /*39df0*/  LEA.HI.X.SX32 R231, R0, R248, 0x1, P3 ;  /* 0x000000f800e77211 */ /* 0x000fc600018f0eff */
[----:B------:R0:W-:Y:S01]  /*39e00*/  STL.64 [R1+0x50], R26 ;  /* 0x0000501a01007387 */ /* 0x0001e20000100a00 */
[----:B------:R-:W-:Y:S01]  /*39e10*/  VIADD R65, R52, UR4 ;  /* 0x0000000434417c36 */ /* 0x000fe20008000000 */
[-C--:B-1----:R-:W-:Y:S01]  /*39e20*/  LEA R28, P2, R62, R2.reuse, 0x1 ;  /* 0x000000023e1c7211 */ /* 0x082fe200078408ff */
[----:B------:R-:W-:Y:S01]  /*39e30*/  IMAD.MOV.U32 R49, RZ, RZ, R237 ;  /* 0x000000ffff317224 */ /* 0x000fe200078e00ed */
[----:B------:R-:W-:Y:S01]  /*39e40*/  ULDC UR4, c[0x0][0x248] ;  /* 0x0000920000047ab9 */ /* 0x000fe20000000800 */
[----:B0-----:R-:W-:-:S04]  /*39e50*/  LEA R26, P3, R52, R2, 0x1 ;  /* 0x00000002341a7211 */ /* 0x001fc800078608ff */
[-C--:B------:R-:W-:Y:S02]  /*39e60*/  LEA.HI.X.SX32 R27, R52, R248.reuse, 0x1, P3 ;  /* 0x000000f8341b7211 */ /* 0x080fe400018f0eff */
[----:B------:R-:W-:-:S03]  /*39e70*/  LEA.HI.X.SX32 R29, R62, R248, 0x1, P2 ;  /* 0x000000f83e1d7211 */ /* 0x000fc600010f0eff */
[----:B------:R0:W-:Y:S04]  /*39e80*/  STL.64 [R1+0x38], R26 ;  /* 0x0000381a01007387 */ /* 0x0001e80000100a00 */
[----:B------:R1:W-:Y:S01]  /*39e90*/  STL.64 [R1+0x40], R28 ;  /* 0x0000401c01007387 */ /* 0x0003e20000100a00 */
[----:B0-----:R-:W-:-:S04]  /*39ea0*/  LEA R26, P2, R65, R2, 0x1 ;  /* 0x00000002411a7211 */ /* 0x001fc800078408ff */
[----:B------:R-:W-:-:S05]  /*39eb0*/  LEA.HI.X.SX32 R27, R65, R248, 0x1, P2 ;  /* 0x000000f8411b7211 */ /* 0x000fca00010f0eff */
[----:B------:R0:W-:Y:S04]  /*39ec0*/  STL.64 [R1+0x30], R26 ;  /* 0x0000301a01007387 */ /* 0x0001e80000100a00 */
[----:B-1----:R-:W2:Y:S04]  /*39ed0*/  LDL.LU R29, [R1+0x3cc] ;  /* 0x0003cc00011d7983 */ /* 0x002ea80000300800 */
[----:B------:R-:W3:Y:S01]  /*39ee0*/  LDL.LU R51, [R1+0x330] ;  /* 0x0003300001337983 */ /* 0x000ee20000300800 */
[----:B------:R-:W-:Y:S02]  /*39ef0*/  VIADD R54, R65, UR17 ;  /* 0x0000001141367c36 */ /* 0x000fe40008000000 */
[----:B0-----:R-:W-:Y:S01]  /*39f00*/  IMAD.MOV.U32 R26, RZ, RZ, R234 ;  /* 0x000000ffff1a7224 */ /* 0x001fe200078e00ea */
[----:B------:R-:W4:Y:S01]  /*39f10*/  LDL.LU.64 R58, [R1+0xb60] ;  /* 0x000b6000013a7983 */ /* 0x000f220000300a00 */
[C---:B------:R-:W-:Y:S01]  /*39f20*/  VIADD R63, R54.reuse, UR11 ;  /* 0x0000000b363f7c36 */ /* 0x040fe20008000000 */
[C---:B------:R-:W-:Y:S01]  /*39f30*/  LEA R232, P3, R54.reuse, R2, 0x1 ;  /* 0x0000000236e87211 */ /* 0x040fe200078608ff */
[----:B------:R-:W-:Y:S01]  /*39f40*/  IMAD.MOV.U32 R27, RZ, RZ, R235 ;  /* 0x000000ffff1b7224 */ /* 0x000fe200078e00eb */
[----:B------:R-:W-:Y:S01]  /*39f50*/  ULDC UR11, c[0x0][0x248] ;  /* 0x00009200000b7ab9 */ /* 0x000fe20000000800 */
[----:B------:R-:W-:Y:S01]  /*39f60*/  VIADD R61, R63, UR5 ;  /* 0x000000053f3d7c36 */ /* 0x000fe20008000000 */
[----:B------:R-:W-:Y:S01]  /*39f70*/  LEA.HI.X.SX32 R233, R54, R248, 0x1, P3 ;  /* 0x000000f836e97211 */ /* 0x000fe200018f0eff */
[----:B------:R-:W-:Y:S01]  /*39f80*/  ULDC UR5, c[0x0][0x248] ;  /* 0x0000920000057ab9 */ /* 0x000fe20000000800 */
[----:B------:R-:W-:Y:S01]  /*39f90*/  IMAD.MOV.U32 R30, RZ, RZ, R238 ;  /* 0x000000ffff1e7224 */ /* 0x000fe200078e00ee */
[----:B------:R-:W4:Y:S01]  /*39fa0*/  LDL.LU R252, [R1+0x334] ;  /* 0x0003340001fc7983 */ /* 0x000f220000300800 */
[----:B------:R-:W-:-:S04]  /*39fb0*/  VIADD R55, R61, UR16 ;  /* 0x000000103d377c36 */ /* 0x000fc80008000000 */
[----:B------:R-:W-:Y:S01]  /*39fc0*/  VIADD R53, R55, UR10 ;  /* 0x0000000a37357c36 */ /* 0x000fe20008000000 */
[----:B------:R-:W-:Y:S01]  /*39fd0*/  LEA R242, P3, R61, R2, 0x1 ;  /* 0x000000023df27211 */ /* 0x000fe200078608ff */
[----:B------:R-:W-:Y:S02]  /*39fe0*/  ULDC UR10, c[0x0][0x248] ;  /* 0x00009200000a7ab9 */ /* 0x000fe40000000800 */
[----:B------:R-:W-:Y:S01]  /*39ff0*/  VIADD R60, R53, UR15 ;  /* 0x0000000f353c7c36 */ /* 0x000fe20008000000 */
[----:B------:R-:W-:Y:S01]  /*3a000*/  LEA.HI.X.SX32 R243, R61, R248, 0x1, P3 ;  /* 0x000000f83df37211 */ /* 0x000fe200018f0eff */
[----:B------:R-:W-:Y:S02]  /*3a010*/  ULDC UR15, c[0x0][0x248] ;  /* 0x00009200000f7ab9 */ /* 0x000fe40000000800 */
[----:B------:R-:W-:-:S04]  /*3a020*/  VIADD R0, R60, UR22 ;  /* 0x000000163c007c36 */ /* 0x000fc80008000000 */
[----:B------:R-:W-:-:S04]  /*3a030*/  VIADD R64, R0, UR14 ;  /* 0x0000000e00407c36 */ /* 0x000fc80008000000 */
[----:B------:R-:W-:Y:S01]  /*3a040*/  VIADD R52, R64, UR6 ;  /* 0x0000000640347c36 */ /* 0x000fe20008000000 */
[-C--:B------:R-:W-:Y:S01]  /*3a050*/  LEA R234, P3, R53, R2.reuse, 0x1 ;  /* 0x0000000235ea7211 */ /* 0x080fe200078608ff */
[----:B------:R-:W-:Y:S01]  /*3a060*/  IMAD.MOV.U32 R31, RZ, RZ, R239 ;  /* 0x000000ffff1f7224 */ /* 0x000fe200078e00ef */
        /* <DEDUP_REMOVED lines=8> */
[----:B------:R-:W-:Y:S01]  /*3a0f0*/  ULDC UR9, c[0x0][0x248] ;  /* 0x0000920000097ab9 */ /* 0x000fe20000000800 */
[----:B------:R-:W-:Y:S01]  /*3a100*/  VIADD R69, R67, UR12 ;  /* 0x0000000c43457c36 */ /* 0x000fe20008000000 */
[----:B------:R-:W-:-:S03]  /*3a110*/  LEA R54, P3, R0, R2, 0x1 ;  /* 0x0000000200367211 */ /* 0x000fc600078608ff */
[----:B------:R-:W-:Y:S01]  /*3a120*/  VIADD R53, R69, UR13 ;  /* 0x0000000d45357c36 */ /* 0x000fe20008000000 */
[----:B------:R-:W-:-:S03]  /*3a130*/  LEA.HI.X.SX32 R237, R55, R248, 0x1, P2 ;  /* 0x000000f837ed7211 */ /* 0x000fc600010f0eff */
[----:B------:R-:W-:Y:S01]  /*3a140*/  VIADD R73, R53, UR8 ;  /* 0x0000000835497c36 */ /* 0x000fe20008000000 */
[----:B------:R-:W-:Y:S01]  /*3a150*/  LEA.HI.X.SX32 R55, R0, R248, 0x1, P3 ;  /* 0x000000f800377211 */ /* 0x000fe200018f0eff */
[----:B------:R-:W-:Y:S01]  /*3a160*/  ULDC UR8, c[0x0][0x248] ;  /* 0x0000920000087ab9 */ /* 0x000fe20000000800 */
[-C--:B------:R-:W-:Y:S01]  /*3a170*/  LEA R62, P3, R52, R2.reuse, 0x1 ;  /* 0x00000002343e7211 */ /* 0x080fe200078608ff */
[----:B------:R-:W-:Y:S01]  /*3a180*/  VIADD R0, R73, UR4 ;  /* 0x0000000449007c36 */ /* 0x000fe20008000000 */
[----:B------:R-:W-:Y:S01]  /*3a190*/  LEA R238, P2, R60, R2, 0x1 ;  /* 0x000000023cee7211 */ /* 0x000fe200078408ff */
[----:B------:R-:W-:Y:S01]  /*3a1a0*/  ULDC UR4, c[0x0][0x248] ;  /* 0x0000920000047ab9 */ /* 0x000fe20000000800 */
[----:B------:R-:W-:Y:S01]  /*3a1b0*/  LEA.HI.X.SX32 R63, R52, R248, 0x1, P3 ;  /* 0x000000f8343f7211 */ /* 0x000fe200018f0eff */
[----:B------:R-:W-:Y:S01]  /*3a1c0*/  VIADD R77, R0, UR11 ;  /* 0x0000000b004d7c36 */ /* 0x000fe20008000000 */
[----:B------:R-:W-:-:S03]  /*3a1d0*/  LEA R66, P3, R67, R2, 0x1 ;  /* 0x0000000243427211 */ /* 0x000fc600078608ff */
[----:B------:R-:W-:Y:S01]  /*3a1e0*/  VIADD R52, R77, UR5 ;  /* 0x000000054d347c36 */ /* 0x000fe20008000000 */
[----:B------:R-:W-:Y:S01]  /*3a1f0*/  LEA.HI.X.SX32 R67, R67, R248, 0x1, P3 ;  /* 0x000000f843437211 */ /* 0x000fe200018f0eff */
[----:B------:R-:W-:Y:S01]  /*3a200*/  ULDC UR5, c[0x0][0x248] ;  /* 0x0000920000057ab9 */ /* 0x000fe20000000800 */
[C---:B------:R-:W-:Y:S01]  /*3a210*/  LEA R70, P3, R53.reuse, R2, 0x1 ;  /* 0x0000000235467211 */ /* 0x040fe200078608ff */
[----:B------:R-:W-:Y:S01]  /*3a220*/  VIADD R81, R52, UR10 ;  /* 0x0000000a34517c36 */ /* 0x000fe20008000000 */
[-C--:B------:R-:W-:Y:S01]  /*3a230*/  LEA.HI.X.SX32 R239, R60, R248.reuse, 0x1, P2 ;  /* 0x000000f83cef7211 */ /* 0x080fe200010f0eff */
[----:B------:R-:W-:Y:S01]  /*3a240*/  ULDC UR10, c[0x0][0x248] ;  /* 0x00009200000a7ab9 */ /* 0x000fe20000000800 */
[----:B------:R-:W-:Y:S01]  /*3a250*/  LEA.HI.X.SX32 R71, R53, R248, 0x1, P3 ;  /* 0x000000f835477211 */ /* 0x000fe200018f0eff */
[----:B------:R-:W-:Y:S01]  /*3a260*/  VIADD R53, R81, UR15 ;  /* 0x0000000f51357c36 */ /* 0x000fe20008000000 */
[-C--:B------:R-:W-:Y:S02]  /*3a270*/  LEA R74, P3, R0, R2.reuse, 0x1 ;  /* 0x00000002004a7211 */ /* 0x080fe400078608ff */
[----:B------:R-:W-:Y:S01]  /*3a280*/  LEA R60, P2, R64, R2, 0x1 ;  /* 0x00000002403c7211 */ /* 0x000fe200078408ff */
[----:B------:R-:W-:Y:S01]  /*3a290*/  VIADD R85, R53, UR6 ;  /* 0x0000000635557c36 */ /* 0x000fe20008000000 */
[-C--:B------:R-:W-:Y:S01]  /*3a2a0*/  LEA.HI.X.SX32 R75, R0, R248.reuse, 0x1, P3 ;  /* 0x000000f8004b7211 */ /* 0x080fe200018f0eff */
[----:B------:R-:W-:Y:S01]  /*3a2b0*/  ULDC UR6, c[0x0][0x248] ;  /* 0x0000920000067ab9 */ /* 0x000fe20000000800 */
[----:B------:R-:W-:Y:S01]  /*3a2c0*/  LEA.HI.X.SX32 R61, R64, R248, 0x1, P2 ;  /* 0x000000f8403d7211 */ /* 0x000fe200010f0eff */
[----:B------:R-:W-:Y:S01]  /*3a2d0*/  VIADD R0, R85, UR7 ;  /* 0x0000000755007c36 */ /* 0x000fe20008000000 */
[CC--:B------:R-:W-:Y:S01]  /*3a2e0*/  LEA R64, P2, R65.reuse, R2.reuse, 0x1 ;  /* 0x0000000241407211 */ /* 0x0c0fe200078408ff */
[----:B------:R-:W-:Y:S01]  /*3a2f0*/  ULDC UR7, c[0x0][0x248] ;  /* 0x0000920000077ab9 */ /* 0x000fe20000000800 */
[----:B------:R-:W-:Y:S01]  /*3a300*/  LEA R78, P3, R52, R2, 0x1 ;  /* 0x00000002344e7211 */ /* 0x000fe200078608ff */
[----:B------:R-:W-:Y:S01]  /*3a310*/  VIADD R89, R0, UR9 ;  /* 0x0000000900597c36 */ /* 0x000fe20008000000 */
[----:B------:R-:W-:-:S02]  /*3a320*/  LEA.HI.X.SX32 R65, R65, R248, 0x1, P2 ;  /* 0x000000f841417211 */ /* 0x000fc400010f0eff */
[----:B------:R-:W-:Y:S02]  /*3a330*/  LEA R68, P2, R69, R2, 0x1 ;  /* 0x0000000245447211 */ /* 0x000fe400078408ff */
[-C--:B------:R-:W-:Y:S01]  /*3a340*/  LEA.HI.X.SX32 R79, R52, R248.reuse, 0x1, P3 ;  /* 0x000000f8344f7211 */ /* 0x080fe200018f0eff */
[----:B------:R-:W-:Y:S01]  /*3a350*/  VIADD R52, R89, UR8 ;  /* 0x0000000859347c36 */ /* 0x000fe20008000000 */
[----:B------:R-:W-:Y:S02]  /*3a360*/  LEA.HI.X.SX32 R69, R69, R248, 0x1, P2 ;  /* 0x000000f845457211 */ /* 0x000fe400010f0eff */
[-C--:B------:R-:W-:Y:S01]  /*3a370*/  LEA R72, P2, R73, R2.reuse, 0x1 ;  /* 0x0000000249487211 */ /* 0x080fe200078408ff */
[----:B------:R-:W-:Y:S01]  /*3a380*/  VIADD R93, R52, UR4 ;  /* 0x00000004345d7c36 */ /* 0x000fe20008000000 */
[----:B------:R-:W-:Y:S01]  /*3a390*/  LEA R82, P3, R53, R2, 0x1 ;  /* 0x0000000235527211 */ /* 0x000fe200078608ff */
[----:B------:R-:W-:Y:S01]  /*3a3a0*/  ULDC UR4, c[0x0][0x248] ;  /* 0x0000920000047ab9 */ /* 0x000fe20000000800 */
[----:B------:R-:W-:-:S02]  /*3a3b0*/  LEA.HI.X.SX32 R73, R73, R248, 0x1, P2 ;  /* 0x000000f849497211 */ /* 0x000fc400010f0eff */
[----:B------:R-:W-:Y:S01]  /*3a3c0*/  LEA.HI.X.SX32 R83, R53, R248, 0x1, P3 ;  /* 0x000000f835537211 */ /* 0x000fe200018f0eff */
[----:B------:R-:W-:Y:S01]  /*3a3d0*/  VIADD R53, R93, UR5 ;  /* 0x000000055d357c36 */ /* 0x000fe20008000000 */
[-C--:B------:R-:W-:Y:S01]  /*3a3e0*/  LEA R76, P2, R77, R2.reuse, 0x1 ;  /* 0x000000024d4c7211 */ /* 0x080fe200078408ff */
[----:B------:R-:W-:Y:S01]  /*3a3f0*/  ULDC UR5, c[0x0][0x248] ;  /* 0x0000920000057ab9 */ /* 0x000fe20000000800 */
[C---:B------:R-:W-:Y:S01]  /*3a400*/  LEA R86, P3, R0.reuse, R2, 0x1 ;  /* 0x0000000200567211 */ /* 0x040fe200078608ff */
[----:B------:R-:W-:Y:S01]  /*3a410*/  VIADD R97, R53, UR10 ;  /* 0x0000000a35617c36 */ /* 0x000fe20008000000 */
[----:B------:R-:W-:Y:S02]  /*3a420*/  LEA.HI.X.SX32 R77, R77, R248, 0x1, P2 ;  /* 0x000000f84d4d7211 */ /* 0x000fe400010f0eff */
[----:B------:R-:W-:Y:S02]  /*3a430*/  LEA R80, P2, R81, R2, 0x1 ;  /* 0x0000000251507211 */ /* 0x000fe400078408ff */
[-C--:B------:R-:W-:Y:S01]  /*3a440*/  LEA.HI.X.SX32 R87, R0, R248.reuse, 0x1, P3 ;  /* 0x000000f800577211 */ /* 0x080fe200018f0eff */
[----:B------:R-:W-:Y:S01]  /*3a450*/  VIADD R0, R97, UR6 ;  /* 0x0000000661007c36 */ /* 0x000fe20008000000 */
[----:B------:R-:W-:Y:S01]  /*3a460*/  LEA.HI.X.SX32 R81, R81, R248, 0x1, P2 ;  /* 0x000000f851517211 */ /* 0x000fe200010f0eff */
[----:B------:R-:W-:Y:S01]  /*3a470*/  ULDC UR6, c[0x0][0x248] ;  /* 0x0000920000067ab9 */ /* 0x000fe20000000800 */
[----:B------:R-:W-:-:S02]  /*3a480*/  LEA R90, P3, R52, R2, 0x1 ;  /* 0x00000002345a7211 */ /* 0x000fc400078608ff */
[C---:B------:R-:W-:Y:S01]  /*3a490*/  LEA R84, P2, R85.reuse, R2, 0x1 ;  /* 0x0000000255547211 */ /* 0x040fe200078408ff */
[----:B------:R-:W-:Y:S01]  /*3a4a0*/  VIADD R101, R0, UR7 ;  /* 0x0000000700657c36 */ /* 0x000fe20008000000 */
[-C--:B------:R-:W-:Y:S02]  /*3a4b0*/  LEA.HI.X.SX32 R91, R52, R248.reuse, 0x1, P3 ;  /* 0x000000f8345b7211 */ /* 0x080fe400018f0eff */
[----:B------:R-:W-:Y:S02]  /*3a4c0*/  LEA.HI.X.SX32 R85, R85, R248, 0x1, P2 ;  /* 0x000000f855557211 */ /* 0x000fe400010f0eff */
[-C--:B------:R-:W-:Y:S01]  /*3a4d0*/  LEA R94, P3, R53, R2.reuse, 0x1 ;  /* 0x00000002355e7211 */ /* 0x080fe200078608ff */
[----:B------:R-:W-:Y:S01]  /*3a4e0*/  VIADD R52, R101, UR4 ;  /* 0x0000000465347c36 */ /* 0x000fe20008000000 */
[----:B------:R-:W-:Y:S01]  /*3a4f0*/  LEA R88, P2, R89, R2, 0x1 ;  /* 0x0000000259587211 */ /* 0x000fe200078408ff */
[----:B------:R-:W-:Y:S01]  /*3a500*/  ULDC UR4, c[0x0][0x248] ;  /* 0x0000920000047ab9 */ /* 0x000fe20000000800 */
[-C--:B------:R-:W-:Y:S01]  /*3a510*/  LEA.HI.X.SX32 R95, R53, R248.reuse, 0x1, P3 ;  /* 0x000000f8355f7211 */ /* 0x080fe200018f0eff */
[----:B------:R-:W-:Y:S01]  /*3a520*/  VIADD R53, R52, UR5 ;  /* 0x0000000534357c36 */ /* 0x000fe20008000000 */
[----:B------:R-:W-:Y:S01]  /*3a530*/  LEA.HI.X.SX32 R89, R89, R248, 0x1, P2 ;  /* 0x000000f859597211 */ /* 0x000fe200010f0eff */
[----:B------:R-:W-:Y:S01]  /*3a540*/  ULDC UR5, c[0x0][0x248] ;  /* 0x0000920000057ab9 */ /* 0x000fe20000000800 */
[----:B------:R-:W-:-:S02]  /*3a550*/  LEA R98, P3, R0, R2, 0x1 ;  /* 0x0000000200627211 */ /* 0x000fc400078608ff */
[----:B------:R-:W-:Y:S02]  /*3a560*/  LEA R92, P2, R93, R2, 0x1 ;  /* 0x000000025d5c7211 */ /* 0x000fe400078408ff */
[-C--:B------:R-:W-:Y:S01]  /*3a570*/  LEA.HI.X.SX32 R99, R0, R248.reuse, 0x1, P3 ;  /* 0x000000f800637211 */ /* 0x080fe200018f0eff */
[----:B------:R-:W-:Y:S01]  /*3a580*/  VIADD R0, R53, UR6 ;  /* 0x0000000635007c36 */ /* 0x000fe20008000000 */
[----:B------:R-:W-:Y:S02]  /*3a590*/  LEA.HI.X.SX32 R93, R93, R248, 0x1, P2 ;  /* 0x000000f85d5d7211 */ /* 0x000fe400010f0eff */
[CC--:B------:R-:W-:Y:S02]  /*3a5a0*/  LEA R96, P2, R97.reuse, R2.reuse, 0x1 ;  /* 0x0000000261607211 */ /* 0x0c0fe400078408ff */
[----:B------:R-:W-:Y:S01]  /*3a5b0*/  LEA R102, P3, R52, R2, 0x1 ;  /* 0x0000000234667211 */ /* 0x000fe200078608ff */
[----:B------:R-:W-:Y:S01]  /*3a5c0*/  VIADD R245, R0, UR4 ;  /* 0x0000000400f57c36 */ /* 0x000fe20008000000 */
[----:B------:R-:W-:Y:S01]  /*3a5d0*/  LEA.HI.X.SX32 R97, R97, R248, 0x1, P2 ;  /* 0x000000f861617211 */ /* 0x000fe200010f0eff */
[----:B------:R-:W-:Y:S01]  /*3a5e0*/  ULDC UR4, c[0x0][0x248] ;  /* 0x0000920000047ab9 */ /* 0x000fe20000000800 */
[----:B------:R-:W-:-:S02]  /*3a5f0*/  LEA R100, P2, R101, R2, 0x1 ;  /* 0x0000000265647211 */ /* 0x000fc400078408ff */
[----:B------:R-:W-:Y:S01]  /*3a600*/  LEA.HI.X.SX32 R103, R52, R248, 0x1, P3 ;  /* 0x000000f834677211 */ /* 0x000fe200018f0eff */
[----:B------:R-:W-:Y:S01]  /*3a610*/  VIADD R52, R245, UR5 ;  /* 0x00000005f5347c36 */ /* 0x000fe20008000000 */
[C---:B------:R-:W-:Y:S01]  /*3a620*/  LEA R106, P3, R0.reuse, R2, 0x1 ;  /* 0x00000002006a7211 */ /* 0x040fe200078608ff */
[----:B------:R-:W-:Y:S01]  /*3a630*/  VIADD R251, R3, 0x79 ;  /* 0x0000007903fb7836 */ /* 0x000fe20000000000 */
[----:B------:R-:W-:Y:S01]  /*3a640*/  LEA.HI.X.SX32 R101, R101, R248, 0x1, P2 ;  /* 0x000000f865657211 */ /* 0x000fe200010f0eff */
[----:B------:R-:W-:Y:S01]  /*3a650*/  ULDC UR5, c[0x0][0x22c] ;  /* 0x00008b0000057ab9 */ /* 0x000fe20000000800 */
[C---:B------:R-:W-:Y:S02]  /*3a660*/  LEA R104, P2, R53.reuse, R2, 0x1 ;  /* 0x0000000235687211 */ /* 0x040fe400078408ff */
[-C--:B------:R-:W-:Y:S01]  /*3a670*/  LEA.HI.X.SX32 R107, R0, R248.reuse, 0x1, P3 ;  /* 0x000000f8006b7211 */ /* 0x080fe200018f0eff */
[----:B------:R-:W-:Y:S01]  /*3a680*/  VIADD R0, R52, UR4 ;  /* 0x0000000434007c36 */ /* 0x000fe20008000000 */
[----:B------:R-:W-:Y:S01]  /*3a690*/  ULDC UR4, c[0x0][0x248] ;  /* 0x0000920000047ab9 */ /* 0x000fe20000000800 */
[----:B------:R-:W-:-:S02]  /*3a6a0*/  LEA.HI.X.SX32 R105, R53, R248, 0x1, P2 ;  /* 0x000000f835697211 */ /* 0x000fc400010f0eff */
[CC--:B------:R-:W-:Y:S01]  /*3a6b0*/  LEA R244, P2, R245.reuse, R2.reuse, 0x1 ;  /* 0x00000002f5f47211 */ /* 0x0c0fe200078408ff */
[----:B------:R-:W-:Y:S01]  /*3a6c0*/  VIADD R249, R0, UR4 ;  /* 0x0000000400f97c36 */ /* 0x000fe20008000000 */
[C---:B------:R-:W-:Y:S01]  /*3a6d0*/  LEA R246, P3, R52.reuse, R2, 0x1 ;  /* 0x0000000234f67211 */ /* 0x040fe200078608ff */
[----:B------:R-:W-:Y:S01]  /*3a6e0*/  ULDC UR4, c[0x0][0x22c] ;  /* 0x00008b0000047ab9 */ /* 0x000fe20000000800 */
[-C--:B------:R-:W-:Y:S02]  /*3a6f0*/  LEA.HI.X.SX32 R245, R245, R248.reuse, 0x1, P2 ;  /* 0x000000f8f5f57211 */ /* 0x080fe400010f0eff */
[----:B------:R-:W-:Y:S02]  /*3a700*/  LEA.HI.X.SX32 R247, R52, R248, 0x1, P3 ;  /* 0x000000f834f77211 */ /* 0x000fe400018f0eff */
[CC--:B------:R-:W-:Y:S02]  /*3a710*/  LEA R52, P2, R0.reuse, R2.reuse, 0x1 ;  /* 0x0000000200347211 */ /* 0x0c0fe400078408ff */
[----:B------:R-:W-:Y:S01]  /*3a720*/  LEA R250, P3, R249, R2, 0x1 ;  /* 0x00000002f9fa7211 */ /* 0x000fe200078608ff */
[----:B------:R-:W-:Y:S01]  /*3a730*/  VIADD R2, R3, 0x7b ;  /* 0x0000007b03027836 */ /* 0x000fe20000000000 */
[----:B------:R-:W-:-:S02]  /*3a740*/  LEA.HI.X.SX32 R53, R0, R248, 0x1, P2 ;  /* 0x000000f800357211 */ /* 0x000fc400010f0eff */
[----:B------:R-:W-:Y:S02]  /*3a750*/  ISETP.LT.AND P2, PT, R251, UR4, !P0 ;  /* 0x00000004fb007c0c */ /* 0x000fe4000c741270 */
[----:B------:R-:W-:Y:S01]  /*3a760*/  ISETP.LT.AND P4, PT, R2, UR5, !P0 ;  /* 0x0000000502007c0c */ /* 0x000fe2000c781270 */
[----:B--2---:R0:W-:Y:S01]  /*3a770*/  @P5 STG.E.U16 desc[UR56][R48.64], R29 ;  /* 0x0000001d30005986 */ /* 0x0041e2000c101538 */
[----:B------:R-:W-:Y:S01]  /*3a780*/  LEA.HI.X.SX32 R251, R249, R248, 0x1, P3 ;  /* 0x000000f8f9fb7211 */ /* 0x000fe200018f0eff */
[----:B------:R-:W-:Y:S01]  /*3a790*/  IMAD.MOV.U32 R248, RZ, RZ, R26 ;  /* 0x000000fffff87224 */ /* 0x000fe200078e001a */
[----:B------:R-:W-:Y:S01]  /*3a7a0*/  PRMT R2, R29, 0x7632, R2 ;  /* 0x000076321d027816 */ /* 0x000fe20000000002 */
[----:B------:R-:W-:Y:S01]  /*3a7b0*/  IMAD.MOV.U32 R249, RZ, RZ, R27 ;  /* 0x000000fffff97224 */ /* 0x000fe200078e001b */
[----:B------:R-:W-:Y:S01]  /*3a7c0*/  ULDC UR4, c[0x0][0x22c] ;  /* 0x00008b0000047ab9 */ /* 0x000fe20000000800 */
[C---:B------:R-:W-:Y:S01]  /*3a7d0*/  VIADD R0, R3.reuse, 0x7a ;  /* 0x0000007a03007836 */ /* 0x040fe20000000000 */
[----:B------:R-:W-:Y:S01]  /*3a7e0*/  ULDC UR5, c[0x0][0x22c] ;  /* 0x00008b0000057ab9 */ /* 0x000fe20000000800 */
[----:B0-----:R-:W2:Y:S04]  /*3a7f0*/  LDL.LU.64 R48, [R1+0xb58] ;  /* 0x000b580001307983 */ /* 0x001ea80000300a00 */
[----:B------:R-:W2:Y:S04]  /*3a800*/  LDL.LU.64 R26, [R1+0xb50] ;  /* 0x000b5000011a7983 */ /* 0x000ea80000300a00 */
[----:B------:R-:W2:Y:S04]  /*3a810*/  LDL.LU R28, [R1+0x338] ;  /* 0x00033800011c7983 */ /* 0x000ea80000300800 */
[----:B------:R0:W-:Y:S04]  /*3a820*/  @P6 STG.E.U16 desc[UR56][R30.64], R2 ;  /* 0x000000021e006986 */ /* 0x0001e8000c101538 */
[----:B---3--:R1:W-:Y:S04]  /*3a830*/  @P1 STG.E.U16 desc[UR56][R56.64], R51 ;  /* 0x0000003338001986 */ /* 0x0083e8000c101538 */
[----:B0-----:R-:W3:Y:S04]  /*3a840*/  LDL.LU.64 R30, [R1+0xb48] ;  /* 0x000b4800011e7983 */ /* 0x001ee80000300a00 */
[----:B-1----:R-:W3:Y:S04]  /*3a850*/  LDL.LU.64 R56, [R1+0xb40] ;  /* 0x000b400001387983 */ /* 0x002ee80000300a00 */
[----:B------:R-:W3:Y:S01]  /*3a860*/  LDL.LU R29, [R1+0x33c] ;  /* 0x00033c00011d7983 */ /* 0x000ee20000300800 */
[----:B------:R-:W-:Y:S01]  /*3a870*/  ISETP.LT.AND P3, PT, R0, UR4, !P0 ;  /* 0x0000000400007c0c */ /* 0x000fe2000c761270 */
[----:B------:R-:W-:Y:S01]  /*3a880*/  VIADD R0, R3, 0x7c ;  /* 0x0000007c03007836 */ /* 0x000fe20000000000 */
[----:B------:R-:W-:-:S04]  /*3a890*/  ULDC UR4, c[0x0][0x22c] ;  /* 0x00008b0000047ab9 */ /* 0x000fc80000000800 */
[----:B------:R-:W-:Y:S01]  /*3a8a0*/  ISETP.LT.AND P5, PT, R0, UR4, !P0 ;  /* 0x0000000400007c0c */ /* 0x000fe2000c7a1270 */
[----:B------:R-:W-:Y:S01]  /*3a8b0*/  VIADD R0, R3, 0x7d ;  /* 0x0000007d03007836 */ /* 0x000fe20000000000 */
[----:B------:R-:W-:Y:S01]  /*3a8c0*/  ULDC UR4, c[0x0][0x22c] ;  /* 0x00008b0000047ab9 */ /* 0x000fe20000000800 */
[----:B------:R-:W-:Y:S02]  /*3a8d0*/  PRMT R2, R51, 0x7632, R2 ;  /* 0x0000763233027816 */ /* 0x000fe40000000002 */
[----:B------:R-:W3:Y:S01]  /*3a8e0*/  LDL.LU R51, [R1+0x1400] ;  /* 0x0014000001337983 */ /* 0x000ee20000300800 */
[----:B------:R-:W-:Y:S01]  /*3a8f0*/  ISETP.LT.AND P6, PT, R0, UR4, !P0 ;  /* 0x0000000400007c0c */ /* 0x000fe2000c7c1270 */
[C---:B------:R-:W-:Y:S01]  /*3a900*/  VIADD R0, R3.reuse, 0x7e ;  /* 0x0000007e03007836 */ /* 0x040fe20000000000 */
[----:B------:R-:W-:Y:S01]  /*3a910*/  ULDC UR4, c[0x0][0x22c] ;  /* 0x00008b0000047ab9 */ /* 0x000fe20000000800 */
[----:B------:R0:W-:Y:S03]  /*3a920*/  @P2 STG.E.U16 desc[UR56][R248.64], R2 ;  /* 0x00000002f8002986 */ /* 0x0001e6000c101538 */
[----:B------:R-:W-:Y:S01]  /*3a930*/  ISETP.LT.AND P1, PT, R0, UR4, !P0 ;  /* 0x0000000400007c0c */ /* 0x000fe2000c721270 */
[----:B----4-:R1:W-:Y:S01]  /*3a940*/  @P3 STG.E.U16 desc[UR56][R58.64], R252 ;  /* 0x000000fc3a003986 */ /* 0x0103e2000c101538 */
[----:B0-----:R-:W-:Y:S01]  /*3a950*/  PRMT R2, R252, 0x7632, R2 ;  /* 0x00007632fc027816 */ /* 0x001fe20000000002 */
[----:B------:R-:W-:Y:S01]  /*3a960*/  VIADD R0, R3, 0x7f ;  /* 0x0000007f03007836 */ /* 0x000fe20000000000 */
[----:B------:R-:W-:Y:S01]  /*3a970*/  ULDC UR4, c[0x0][0x22c] ;  /* 0x00008b0000047ab9 */ /* 0x000fe20000000800 */
[----:B-1----:R-:W4:Y:S04]  /*3a980*/  LDL.LU.64 R58, [R1+0xb30] ;  /* 0x000b3000013a7983 */ /* 0x002f280000300a00 */
[----:B------:R-:W4:Y:S04]  /*3a990*/  LDL.LU.64 R248, [R1+0xb28] ;  /* 0x000b280001f87983 */ /* 0x000f280000300a00 */
[----:B--2---:R0:W-:Y:S04]  /*3a9a0*/  @P4 STG.E.U16 desc[UR56][R48.64], R2 ;  /* 0x0000000230004986 */ /* 0x0041e8000c101538 */
[----:B------:R1:W-:Y:S01]  /*3a9b0*/  @P5 STG.E.U16 desc[UR56][R26.64], R28 ;  /* 0x0000001c1a005986 */ /* 0x0003e2000c101538 */
[----:B0-----:R-:W-:-:S03]  /*3a9c0*/  PRMT R2, R28, 0x7632, R2 ;  /* 0x000076321c027816 */ /* 0x001fc60000000002 */
[----:B------:R-:W2:Y:S04]  /*3a9d0*/  LDL.LU.64 R48, [R1+0x13f8] ;  /* 0x0013f80001307983 */ /* 0x000ea80000300a00 */
[----:B-1----:R-:W2:Y:S04]  /*3a9e0*/  LDL.LU.64 R26, [R1+0xb18] ;  /* 0x000b1800011a7983 */ /* 0x002ea80000300a00 */
[----:B---3--:R0:W-:Y:S04]  /*3a9f0*/  @P6 STG.E.U16 desc[UR56][R30.64], R2 ;  /* 0x000000021e006986 */ /* 0x0081e8000c101538 */
[----:B------:R1:W-:Y:S04]  /*3aa00*/  @P1 STG.E.U16 desc[UR56][R56.64], R29 ;  /* 0x0000001d38001986 */ /* 0x0003e8000c101538 */
[----:B0-----:R-:W3:Y:S04]  /*3aa10*/  LDL.LU.64 R30, [R1+0xb10] ;  /* 0x000b1000011e7983 */ /* 0x001ee80000300a00 */
[----:B-1----:R-:W4:Y:S01]  /*3aa20*/  LDL.LU.64 R56, [R1+0x13f0] ;  /* 0x0013f00001387983 */ /* 0x002f220000300a00 */
[----:B------:R-:W-:-:S02]  /*3aa30*/  ISETP.LT.AND P2, PT, R0, UR4, !P0 ;  /* 0x0000000400007c0c */ /* 0x000fc4000c741270 */
[----:B------:R-:W-:Y:S01]  /*3aa40*/  PRMT R2, R29, 0x7632, R2 ;  /* 0x000076321d027816 */ /* 0x000fe20000000002 */
[----:B------:R-:W-:Y:S01]  /*3aa50*/  VIADD R0, R3, 0x80 ;  /* 0x0000008003007836 */ /* 0x000fe20000000000 */
[----:B------:R-:W3:Y:S01]  /*3aa60*/  LDL.LU.64 R28, [R1+0xb08] ;  /* 0x000b0800011c7983 */ /* 0x000ee20000300a00 */
[----:B------:R-:W-:-:S03]  /*3aa70*/  ULDC UR4, c[0x0][0x22c] ;  /* 0x00008b0000047ab9 */ /* 0x000fc60000000800 */
[----:B------:R-:W-:-:S05]  /*3aa80*/  ISETP.LT.AND P3, PT, R0, UR4, !P0 ;  /* 0x0000000400007c0c */ /* 0x000fca000c761270 */
[----:B----4-:R0:W-:Y:S01]  /*3aa90*/  @P2 STG.E.U16 desc[UR56][R56.64], R2 ;  /* 0x0000000238002986 */ /* 0x0101e2000c101538 */
[C---:B------:R-:W-:Y:S01]  /*3aaa0*/  VIADD R0, R3.reuse, 0x81 ;  /* 0x0000008103007836 */ /* 0x040fe20000000000 */
[----:B------:R-:W-:Y:S02]  /*3aab0*/  ULDC UR4, c[0x0][0x22c] ;  /* 0x00008b0000047ab9 */ /* 0x000fe40000000800 */
[----:B0-----:R-:W4:Y:S02]  /*3aac0*/  LDL.LU.64 R56, [R1+0x13e8] ;  /* 0x0013e80001387983 */ /* 0x001f240000300a00 */
[----:B------:R-:W-:Y:S01]  /*3aad0*/  ISETP.LT.AND P4, PT, R0, UR4, !P0 ;  /* 0x0000000400007c0c */ /* 0x000fe2000c781270 */
[----:B------:R-:W-:Y:S01]  /*3aae0*/  VIADD R0, R3, 0x82 ;  /* 0x0000008203007836 */ /* 0x000fe20000000000 */
[----:B------:R-:W-:-:S04]  /*3aaf0*/  ULDC UR4, c[0x0][0x22c] ;  /* 0x00008b0000047ab9 */ /* 0x000fc80000000800 */
[----:B------:R-:W-:Y:S01]  /*3ab00*/  ISETP.LT.AND P5, PT, R0, UR4, !P0 ;  /* 0x0000000400007c0c */ /* 0x000fe2000c7a1270 */
[----:B----4-:R0:W-:Y:S01]  /*3ab10*/  @P3 STG.E.U16 desc[UR56][R58.64], R56 ;  /* 0x000000383a003986 */ /* 0x0101e2000c101538 */
[----:B------:R-:W-:Y:S01]  /*3ab20*/  VIADD R0, R3, 0x83 ;  /* 0x0000008303007836 */ /* 0x000fe20000000000 */
[----:B------:R-:W-:Y:S02]  /*3ab30*/  ULDC UR4, c[0x0][0x22c] ;  /* 0x00008b0000047ab9 */ /* 0x000fe40000000800 */
[----:B0-----:R-:W4:Y:S01]  /*3ab40*/  LDL.LU.64 R58, [R1+0x13e0] ;  /* 0x0013e000013a7983 */ /* 0x001f220000300a00 */
[----:B------:R-:W-:-:S05]  /*3ab50*/  PRMT R56, R56, 0x7632, R56 ;  /* 0x0000763238387816 */ /* 0x000fca0000000038 */
[----:B------:R0:W-:Y:S04]  /*3ab60*/  @P4 STG.E.U16 desc[UR56][R248.64], R56 ;  /* 0x00000038f8004986 */ /* 0x0001e8000c101538 */
[----:B0-----:R-:W3:Y:S01]  /*3ab70*/  LDL.LU.64 R248, [R1+0xaf0] ;  /* 0x000af00001f87983 */ /* 0x001ee20000300a00 */
[----:B------:R-:W-:Y:S01]  /*3ab80*/  ISETP.LT.AND P6, PT, R0, UR4, !P0 ;  /* 0x0000000400007c0c */ /* 0x000fe2000c7c1270 */
[C---:B------:R-:W-:Y:S01]  /*3ab90*/  VIADD R0, R3.reuse, 0x84 ;  /* 0x0000008403007836 */ /* 0x040fe20000000000 */
[----:B------:R-:W-:Y:S01]  /*3aba0*/  ULDC UR4, c[0x0][0x22c] ;  /* 0x00008b0000047ab9 */ /* 0x000fe20000000800 */
[----:B----4-:R0:W-:Y:S04]  /*3abb0*/  @P5 STG.E.U16 desc[UR56][R58.64], R57 ;  /* 0x000000393a005986 */ /* 0x0101e8000c101538 */
[----:B0-----:R-:W3:Y:S01]  /*3abc0*/  LDL.LU.64 R58, [R1+0x13d8] ;  /* 0x0013d800013a7983 */ /* 0x001ee20000300a00 */
[----:B------:R-:W-:Y:S01]  /*3abd0*/  ISETP.LT.AND P1, PT, R0, UR4, !P0 ;  /* 0x0000000400007c0c */ /* 0x000fe2000c721270 */
[----:B------:R-:W-:Y:S01]  /*3abe0*/  VIADD R0, R3, 0x85 ;  /* 0x0000008503007836 */ /* 0x000fe20000000000 */
[----:B------:R-:W-:-:S04]  /*3abf0*/  ULDC UR4, c[0x0][0x22c] ;  /* 0x00008b0000047ab9 */ /* 0x000fc80000000800 */
[----:B------:R-:W-:Y:S01]  /*3ac00*/  ISETP.LT.AND P2, PT, R0, UR4, !P0 ;  /* 0x0000000400007c0c */ /* 0x000fe2000c741270 */
[----:B------:R-:W-:Y:S01]  /*3ac10*/  VIADD R0, R3, 0x86 ;  /* 0x0000008603007836 */ /* 0x000fe20000000000 */
[----:B------:R-:W-:Y:S01]  /*3ac20*/  ULDC UR4, c[0x0][0x22c] ;  /* 0x00008b0000047ab9 */ /* 0x000fe20000000800 */
[----:B------:R-:W-:-:S03]  /*3ac30*/  PRMT R57, R57, 0x7632, R57 ;  /* 0x0000763239397816 */ /* 0x000fc60000000039 */
[----:B------:R-:W-:Y:S02]  /*3ac40*/  ISETP.LT.AND P3, PT, R0, UR4, !P0 ;  /* 0x0000000400007c0c */ /* 0x000fe4000c761270 */
[----:B--2---:R0:W-:Y:S01]  /*3ac50*/  @P6 STG.E.U16 desc[UR56][R26.64], R57 ;  /* 0x000000391a006986 */ /* 0x0041e2000c101538 */
[----:B------:R-:W-:Y:S01]  /*3ac60*/  VIADD R0, R3, 0x87 ;  /* 0x0000008703007836 */ /* 0x000fe20000000000 */
[----:B------:R-:W-:Y:S02]  /*3ac70*/  ULDC UR4, c[0x0][0x22c] ;  /* 0x00008b0000047ab9 */ /* 0x000fe40000000800 */
[----:B0-----:R-:W2:Y:S04]  /*3ac80*/  LDL.LU.64 R56, [R1+0xaf8] ;  /* 0x000af80001387983 */ /* 0x001ea80000300a00 */
[----:B------:R-:W4:Y:S04]  /*3ac90*/  LDL.LU.64 R26, [R1+0xae0] ;  /* 0x000ae000011a7983 */ /* 0x000f280000300a00 */
[----:B---3--:R0:W-:Y:S02]  /*3aca0*/  @P1 STG.E.U16 desc[UR56][R30.64], R58 ;  /* 0x0000003a1e001986 */ /* 0x0081e4000c101538 */
[----:B0-----:R-:W-:-:S02]  /*3acb0*/  PRMT R58, R58, 0x7632, R58 ;  /* 0x000076323a3a7816 */ /* 0x001fc4000000003a */
[----:B------:R-:W3:Y:S04]  /*3acc0*/  LDL.LU.64 R30, [R1+0xad8] ;  /* 0x000ad800011e7983 */ /* 0x000ee80000300a00 */
[----:B------:R0:W-:Y:S04]  /*3acd0*/  @P2 STG.E.U16 desc[UR56][R28.64], R58 ;  /* 0x0000003a1c002986 */ /* 0x0001e8000c101538 */
[----:B------:R1:W-:Y:S04]  /*3ace0*/  @P3 STG.E.U16 desc[UR56][R48.64], R59 ;  /* 0x0000003b30003986 */ /* 0x0003e8000c101538 */
[----:B0-----:R-:W3:Y:S04]  /*3acf0*/  LDL.LU.64 R28, [R1+0xad0] ;  /* 0x000ad000011c7983 */ /* 0x001ee80000300a00 */
[----:B-1----:R-:W4:Y:S01]  /*3ad00*/  LDL.LU.64 R48, [R1+0x13d0] ;  /* 0x0013d00001307983 */ /* 0x002f220000300a00 */
[----:B------:R-:W-:Y:S01]  /*3ad10*/  ISETP.LT.AND P4, PT, R0, UR4, !P0 ;  /* 0x0000000400007c0c */ /* 0x000fe2000c781270 */
[----:B------:R-:W-:Y:S01]  /*3ad20*/  VIADD R0, R3, 0x88 ;  /* 0x0000008803007836 */ /* 0x000fe20000000000 */
[----:B------:R-:W-:-:S04]  /*3ad30*/  ULDC UR4, c[0x0][0x22c] ;  /* 0x00008b0000047ab9 */ /* 0x000fc80000000800 */
[----:B------:R-:W-:Y:S01]  /*3ad40*/  ISETP.LT.AND P5, PT, R0, UR4, !P0 ;  /* 0x0000000400007c0c */ /* 0x000fe2000c7a1270 */
[----:B------:R-:W-:Y:S01]  /*3ad50*/  VIADD R0, R3, 0x89 ;  /* 0x0000008903007836 */ /* 0x000fe20000000000 */
[----:B------:R-:W-:Y:S01]  /*3ad60*/  ULDC UR4, c[0x0][0x22c] ;  /* 0x00008b0000047ab9 */ /* 0x000fe20000000800 */
[----:B------:R-:W-:Y:S02]  /*3ad70*/  PRMT R2, R59, 0x7632, R2 ;  /* 0x000076323b027816 */ /* 0x000fe40000000002 */
[----:B------:R-:W3:Y:S01]  /*3ad80*/  LDL.LU.64 R58, [R1+0xac0] ;  /* 0x000ac000013a7983 */ /* 0x000ee20000300a00 */
[----:B------:R-:W-:-:S03]  /*3ad90*/  ISETP.LT.AND P6, PT, R0, UR4, !P0 ;  /* 0x0000000400007c0c */ /* 0x000fc6000c7c1270 */
[----:B--2---:R-:W-:Y:S01]  /*3ada0*/  @P4 STG.E.U16 desc[UR56][R56.64], R2 ;  /* 0x0000000238004986 */ /* 0x004fe2000c101538 */
[----:B------:R-:W-:Y:S01]  /*3adb0*/  VIADD R0, R3, 0x8a ;  /* 0x0000008a03007836 */ /* 0x000fe20000000000 */
[----:B------:R-:W-:Y:S02]  /*3adc0*/  ULDC UR4, c[0x0][0x22c] ;  /* 0x00008b0000047ab9 */ /* 0x000fe40000000800 */
[----:B----4-:R0:W-:Y:S02]  /*3add0*/  @P5 STG.E.U16 desc[UR56][R248.64], R48 ;  /* 0x00000030f8005986 */ /* 0x0101e4000c101538 */
[----:B0-----:R-:W-:-:S05]  /*3ade0*/  PRMT R48, R48, 0x7632, R48 ;  /* 0x0000763230307816 */ /* 0x001fca0000000030 */
[----:B------:R0:W-:Y:S04]  /*3adf0*/  @P6 STG.E.U16 desc[UR56][R50.64], R48 ;  /* 0x0000003032006986 */ /* 0x0001e8000c101538 */
[----:B0-----:R-:W2:Y:S01]  /*3ae00*/  LDL.LU.64 R50, [R1+0x13c8] ;  /* 0x0013c80001327983 */ /* 0x001ea20000300a00 */
[----:B------:R-:W-:Y:S01]  /*3ae10*/  ISETP.LT.AND P1, PT, R0, UR4, !P0 ;  /* 0x0000000400007c0c */ /* 0x000fe2000c721270 */
[C---:B------:R-:W-:Y:S01]  /*3ae20*/  VIADD R0, R3.reuse, 0x8b ;  /* 0x0000008b03007836 */ /* 0x040fe20000000000 */
[----:B------:R-:W-:Y:S01]  /*3ae30*/  ULDC UR4, c[0x0][0x22c] ;  /* 0x00008b0000047ab9 */ /* 0x000fe20000000800 */
[----:B------:R-:W4:Y:S03]  /*3ae40*/  LDL.LU.64 R56, [R1+0xab8] ;  /* 0x000ab80001387983 */ /* 0x000f260000300a00 */
[----:B------:R-:W-:Y:S01]  /*3ae50*/  ISETP.LT.AND P2, PT, R0, UR4, !P0 ;  /* 0x0000000400007c0c */ /* 0x000fe2000c741270 */
[C---:B------:R-:W-:Y:S01]  /*3ae60*/  VIADD R0, R3.reuse, 0x8c ;  /* 0x0000008c03007836 */ /* 0x040fe20000000000 */
[----:B------:R-:W-:Y:S01]  /*3ae70*/  ULDC UR4, c[0x0][0x22c] ;  /* 0x00008b0000047ab9 */ /* 0x000fe20000000800 */
[----:B------:R-:W4:Y:S03]  /*3ae80*/  LDL.LU.64 R248, [R1+0xab0] ;  /* 0x000ab00001f87983 */ /* 0x000f260000300a00 */
[----:B------:R-:W-:Y:S01]  /*3ae90*/  ISETP.LT.AND P3, PT, R0, UR4, !P0 ;  /* 0x0000000400007c0c */ /* 0x000fe2000c761270 */
[----:B------:R-:W-:Y:S01]  /*3aea0*/  VIADD R0, R3, 0x8d ;  /* 0x0000008d03007836 */ /* 0x000fe20000000000 */
[----:B------:R-:W-:Y:S01]  /*3aeb0*/  ULDC UR4, c[0x0][0x22c] ;  /* 0x00008b0000047ab9 */ /* 0x000fe20000000800 */
[----:B------:R0:W-:Y:S03]  /*3aec0*/  @P1 STG.E.U16 desc[UR56][R26.64], R49 ;  /* 0x000000311a001986 */ /* 0x0001e6000c101538 */
[----:B------:R-:W-:-:S02]  /*3aed0*/  ISETP.LT.AND P4, PT, R0, UR4, !P0 ;  /* 0x0000000400007c0c */ /* 0x000fc4000c781270 */
[----:B0-----:R-:W-:Y:S01]  /*3aee0*/  PRMT R49, R49, 0x7632, R49 ;  /* 0x0000763231317816 */ /* 0x001fe20000000031 */
[----:B------:R-:W4:Y:S01]  /*3aef0*/  LDL.LU.64 R26, [R1+0xaa0] ;  /* 0x000aa000011a7983 */ /* 0x000f220000300a00 */
[----:B------:R-:W-:Y:S01]  /*3af00*/  VIADD R0, R3, 0x8e ;  /* 0x0000008e03007836 */ /* 0x000fe20000000000 */
[----:B------:R-:W-:Y:S02]  /*3af10*/  ULDC UR4, c[0x0][0x22c] ;  /* 0x00008b0000047ab9 */ /* 0x000fe40000000800 */
[----:B---3--:R-:W-:Y:S04]  /*3af20*/  @P2 STG.E.U16 desc[UR56][R30.64], R49 ;  /* 0x000000311e002986 */ /* 0x008fe8000c101538 */
[----:B--2---:R0:W-:Y:S02]  /*3af30*/  @P3 STG.E.U16 desc[UR56][R28.64], R50 ;  /* 0x000000321c003986 */ /* 0x0041e4000c101538 */
[----:B0-----:R-:W-:-:S05]  /*3af40*/  PRMT R50, R50, 0x7632, R50 ;  /* 0x0000763232327816 */ /* 0x001fca0000000032 */
[----:B------:R0:W-:Y:S04]  /*3af50*/  @P4 STG.E.U16 desc[UR56][R44.64], R50 ;  /* 0x000000322c004986 */ /* 0x0001e8000c101538 */
[----:B0-----:R-:W2:Y:S01]  /*3af60*/  LDL.LU.64 R44, [R1+0x13c0] ;  /* 0x0013c000012c7983 */ /* 0x001ea20000300a00 */
[----:B------:R-:W-:Y:S01]  /*3af70*/  ISETP.LT.AND P5, PT, R0, UR4, !P0 ;  /* 0x0000000400007c0c */ /* 0x000fe2000c7a1270 */
[----:B------:R-:W-:Y:S01]  /*3af80*/  VIADD R0, R3, 0x8f ;  /* 0x0000008f03007836 */ /* 0x000fe20000000000 */
[----:B------:R-:W-:Y:S01]  /*3af90*/  ULDC UR4, c[0x0][0x22c] ;  /* 0x00008b0000047ab9 */ /* 0x000fe20000000800 */
[----:B------:R-:W-:Y:S01]  /*3afa0*/  PRMT R2, R51, 0x7632, R2 ;  /* 0x0000763233027816 */ /* 0x000fe20000000002 */
[----:B------:R-:W3:Y:S02]  /*3afb0*/  LDL.LU.64 R30, [R1+0xa98] ;  /* 0x000a9800011e7983 */ /* 0x000ee40000300a00 */
[----:B------:R-:W-:Y:S01]  /*3afc0*/  ISETP.LT.AND P6, PT, R0, UR4, !P0 ;  /* 0x0000000400007c0c */ /* 0x000fe2000c7c1270 */
[C---:B------:R-:W-:Y:S01]  /*3afd0*/  VIADD R0, R3.reuse, 0x90 ;  /* 0x0000009003007836 */ /* 0x040fe20000000000 */
[----:B------:R-:W-:Y:S01]  /*3afe0*/  ULDC UR4, c[0x0][0x22c] ;  /* 0x00008b0000047ab9 */ /* 0x000fe20000000800 */
[----:B------:R-:W3:Y:S03]  /*3aff0*/  LDL.LU.64 R28, [R1+0xa88] ;  /* 0x000a8800011c7983 */ /* 0x000ee60000300a00 */
[----:B------:R-:W-:Y:S01]  /*3b000*/  ISETP.LT.AND P1, PT, R0, UR4, !P0 ;  /* 0x0000000400007c0c */ /* 0x000fe2000c721270 */
[----:B------:R-:W-:Y:S01]  /*3b010*/  VIADD R0, R3, 0x91 ;  /* 0x0000009103007836 */ /* 0x000fe20000000000 */
[----:B------:R-:W-:-:S04]  /*3b020*/  ULDC UR4, c[0x0][0x22c] ;  /* 0x00008b0000047ab9 */ /* 0x000fc80000000800 */
[----:B------:R-:W-:Y:S01]  /*3b030*/  ISETP.LT.AND P2, PT, R0, UR4, !P0 ;  /* 0x0000000400007c0c */ /* 0x000fe2000c741270 */
[----:B------:R0:W-:Y:S01]  /*3b040*/  @P5 STG.E.U16 desc[UR56][R58.64], R51 ;  /* 0x000000333a005986 */ /* 0x0001e2000c101538 */
[----:B------:R-:W-:Y:S01]  /*3b050*/  VIADD R0, R3, 0x92 ;  /* 0x0000009203007836 */ /* 0x000fe20000000000 */
[----:B------:R-:W-:Y:S02]  /*3b060*/  ULDC UR4, c[0x0][0x22c] ;  /* 0x00008b0000047ab9 */ /* 0x000fe40000000800 */
[----:B----4-:R-:W-:Y:S04]  /*3b070*/  @P6 STG.E.U16 desc[UR56][R56.64], R2 ;  /* 0x0000000238006986 */ /* 0x010fe8000c101538 */
[----:B0-----:R-:W4:Y:S04]  /*3b080*/  LDL.LU.64 R58, [R1+0xa78] ;  /* 0x000a7800013a7983 */ /* 0x001f280000300a00 */
[----:B--2---:R0:W-:Y:S02]  /*3b090*/  @P1 STG.E.U16 desc[UR56][R248.64], R44 ;  /* 0x0000002cf8001986 */ /* 0x0041e4000c101538 */
        /* <DEDUP_REMOVED lines=17> */
[----:B------:R-:W-:Y:S01]  /*3b1b0*/  VIADD R0, R3, 0x96 ;  /* 0x0000009603007836 */ /* 0x000fe20000000000 */
[----:B------:R-:W-:-:S03]  /*3b1c0*/  ULDC UR4, c[0x0][0x22c] ;  /* 0x00008b0000047ab9 */ /* 0x000fc60000000800 */
[----:B---3--:R0:W-:Y:S04]  /*3b1d0*/  @P4 STG.E.U16 desc[UR56][R30.64], R45 ;  /* 0x0000002d1e004986 */ /* 0x0081e8000c101538 */
[----:B0-----:R-:W3:Y:S04]  /*3b1e0*/  LDL.LU.64 R30, [R1+0xa58] ;  /* 0x000a5800011e7983 */ /* 0x001ee80000300a00 */
        /* <DEDUP_REMOVED lines=17> */
[----:B----4-:R0:W-:Y:S01]  /*3b300*/  @P1 STG.E.U16 desc[UR56][R58.64], R47 ;  /* 0x0000002f3a001986 */ /* 0x0101e2000c101538 */
[----:B------:R-:W-:Y:S01]  /*3b310*/  VIADD R0, R3, 0x9a ;  /* 0x0000009a03007836 */ /* 0x000fe20000000000 */
[----:B------:R-:W-:Y:S02]  /*3b320*/  ULDC UR4, c[0x0][0x22c] ;  /* 0x00008b0000047ab9 */ /* 0x000fe40000000800 */
[----:B------:R-:W-:Y:S04]  /*3b330*/  @P2 STG.E.U16 desc[UR56][R56.64], R2 ;  /* 0x0000000238002986 */ /* 0x000fe8000c101538 */
        /* <DEDUP_REMOVED lines=16> */
[----:B---3--:R0:W-:Y:S03]  /*3b440*/  @P5 STG.E.U16 desc[UR56][R30.64], R41 ;  /* 0x000000291e005986 */ /* 0x0081e6000c101538 */
[----:B------:R-:W-:-:S02]  /*3b450*/  ISETP.LT.AND P2, PT, R0, UR4, !P0 ;  /* 0x0000000400007c0c */ /* 0x000fc4000c741270 */
[----:B0-----:R-:W-:Y:S01]  /*3b460*/  PRMT R41, R41, 0x7632, R41 ;  /* 0x0000763229297816 */ /* 0x001fe20000000029 */
[----:B------:R-:W3:Y:S01]  /*3b470*/  LDL.LU.64 R30, [R1+0xa20] ;  /* 0x000a2000011e7983 */ /* 0x000ee20000300a00 */
[----:B------:R-:W-:Y:S01]  /*3b480*/  VIADD R0, R3, 0x9e ;  /* 0x0000009e03007836 */ /* 0x000fe20000000000 */
[----:B------:R-:W-:Y:S02]  /*3b490*/  ULDC UR4, c[0x0][0x22c] ;  /* 0x00008b0000047ab9 */ /* 0x000fe40000000800 */
[----:B------:R-:W-:Y:S04]  /*3b4a0*/  @P6 STG.E.U16 desc[UR56][R26.64], R41 ;  /* 0x000000291a006986 */ /* 0x000fe8000c101538 */
        /* <DEDUP_REMOVED lines=17> */
[----:B------:R-:W-:Y:S01]  /*3b5c0*/  VIADD R0, R3, 0xa2 ;  /* 0x000000a203007836 */ /* 0x000fe20000000000 */
[----:B------:R-:W-:-:S04]  /*3b5d0*/  ULDC UR4, c[0x0][0x22c] ;  /* 0x00008b0000047ab9 */ /* 0x000fc80000000800 */
[----:B------:R-:W-:Y:S01]  /*3b5e0*/  ISETP.LT.AND P1, PT, R0, UR4, !P0 ;  /* 0x0000000400007c0c */ /* 0x000fe2000c721270 */
[----:B----4-:R0:W-:Y:S01]  /*3b5f0*/  @P3 STG.E.U16 desc[UR56][R58.64], R43 ;  /* 0x0000002b3a003986 */ /* 0x0101e2000c101538 */
[----:B------:R-:W-:Y:S01]  /*3b600*/  VIADD R0, R3, 0xa3 ;  /* 0x000000a303007836 */ /* 0x000fe20000000000 */
[----:B------:R-:W-:Y:S02]  /*3b610*/  ULDC UR4, c[0x0][0x22c] ;  /* 0x00008b0000047ab9 */ /* 0x000fe40000000800 */
[----:B------:R1:W-:Y:S04]  /*3b620*/  @P4 STG.E.U16 desc[UR56][R56.64], R2 ;  /* 0x0000000238004986 */ /* 0x0003e8000c101538 */
[----:B0-----:R-:W4:Y:S04]  /*3b630*/  LDL.LU.64 R58, [R1+0x9f8] ;  /* 0x0009f800013a7983 */ /* 0x001f280000300a00 */
[----:B-1----:R-:W4:Y:S04]  /*3b640*/  LDL.LU.64 R56, [R1+0x9f0] ;  /* 0x0009f00001387983 */ /* 0x002f280000300a00 */
[----:B--2---:R0:W-:Y:S02]  /*3b650*/  @P5 STG.E.U16 desc[UR56][R248.64], R36 ;  /* 0x00000024f8005986 */ /* 0x0041e4000c101538 */
[----:B0-----:R-:W-:-:S05]  /*3b660*/  PRMT R36, R36, 0x7632, R36 ;  /* 0x0000763224247816 */ /* 0x001fca0000000024 */
[----:B---3--:R-:W-:Y:S04]  /*3b670*/  @P6 STG.E.U16 desc[UR56][R30.64], R36 ;  /* 0x000000241e006986 */ /* 0x008fe8000c101538 */
        /* <DEDUP_REMOVED lines=12> */
[----:B------:R-:W-:Y:S01]  /*3b740*/  @P2 STG.E.U16 desc[UR56][R26.64], R37 ;  /* 0x000000251a002986 */ /* 0x000fe2000c101538 */
[----:B------:R-:W-:Y:S01]  /*3b750*/  VIADD R0, R3, 0xa6 ;  /* 0x000000a603007836 */ /* 0x000fe20000000000 */
[----:B------:R-:W-:-:S04]  /*3b760*/  ULDC UR4, c[0x0][0x22c] ;  /* 0x00008b0000047ab9 */ /* 0x000fc80000000800 */
[----:B------:R-:W-:Y:S01]  /*3b770*/  ISETP.LT.AND P5, PT, R0, UR4, !P0 ;  /* 0x0000000400007c0c */ /* 0x000fe2000c7a1270 */
[----:B------:R-:W-:Y:S01]  /*3b780*/  VIADD R0, R3, 0xa7 ;  /* 0x000000a703007836 */ /* 0x000fe20000000000 */
[----:B------:R-:W-:Y:S01]  /*3b790*/  ULDC UR4, c[0x0][0x22c] ;  /* 0x00008b0000047ab9 */ /* 0x000fe20000000800 */
[----:B--2---:R0:W-:Y:S02]  /*3b7a0*/  @P3 STG.E.U16 desc[UR56][R28.64], R38 ;  /* 0x000000261c003986 */ /* 0x0041e4000c101538 */
[----:B0-----:R-:W-:-:S05]  /*3b7b0*/  PRMT R38, R38, 0x7632, R38 ;  /* 0x0000763226267816 */ /* 0x001fca0000000026 */
[----:B------:R0:W-:Y:S04]  /*3b7c0*/  @P4 STG.E.U16 desc[UR56][R32.64], R38 ;  /* 0x0000002620004986 */ /* 0x0001e8000c101538 */
[----:B0-----:R-:W3:Y:S01]  /*3b7d0*/  LDL.LU.64 R32, [R1+0x1390] ;  /* 0x0013900001207983 */ /* 0x001ee20000300a00 */
[----:B------:R-:W-:Y:S01]  /*3b7e0*/  ISETP.LT.AND P6, PT, R0, UR4, !P0 ;  /* 0x0000000400007c0c */ /* 0x000fe2000c7c1270 */
[----:B------:R-:W-:Y:S01]  /*3b7f0*/  VIADD R0, R3, 0xa8 ;  /* 0x000000a803007836 */ /* 0x000fe20000000000 */
[----:B------:R-:W-:Y:S01]  /*3b800*/  ULDC UR4, c[0x0][0x22c] ;  /* 0x00008b0000047ab9 */ /* 0x000fe20000000800 */
[----:B------:R-:W-:Y:S01]  /*3b810*/  PRMT R2, R39, 0x7632, R2 ;  /* 0x0000763227027816 */ /* 0x000fe20000000002 */
[----:B----4-:R0:W-:Y:S02]  /*3b820*/  @P5 STG.E.U16 desc[UR56][R58.64], R39 ;  /* 0x000000273a005986 */ /* 0x0101e4000c101538 */
[----:B------:R-:W-:Y:S01]  /*3b830*/  ISETP.LT.AND P1, PT, R0, UR4, !P0 ;  /* 0x0000000400007c0c */ /* 0x000fe2000c721270 */
[C---:B------:R-:W-:Y:S01]  /*3b840*/  VIADD R0, R3.reuse, 0xa9 ;  /* 0x000000a903007836 */ /* 0x040fe20000000000 */
[----:B------:R-:W-:Y:S01]  /*3b850*/  ULDC UR4, c[0x0][0x22c] ;  /* 0x00008b0000047ab9 */ /* 0x000fe20000000800 */
[----:B------:R-:W2:Y:S03]  /*3b860*/  LDL.LU.64 R26, [R1+0x9d0] ;  /* 0x0009d000011a7983 */ /* 0x000ea60000300a00 */
[----:B------:R-:W-:Y:S01]  /*3b870*/  ISETP.LT.AND P2, PT, R0, UR4, !P0 ;  /* 0x0000000400007c0c */ /* 0x000fe2000c741270 */
[C---:B------:R-:W-:Y:S01]  /*3b880*/  VIADD R0, R3.reuse, 0xaa ;  /* 0x000000aa03007836 */ /* 0x040fe20000000000 */
[----:B------:R-:W-:Y:S01]  /*3b890*/  ULDC UR4, c[0x0][0x22c] ;  /* 0x00008b0000047ab9 */ /* 0x000fe20000000800 */
[----:B------:R1:W-:Y:S03]  /*3b8a0*/  @P6 STG.E.U16 desc[UR56][R56.64], R2 ;  /* 0x0000000238006986 */ /* 0x0003e6000c101538 */
[----:B------:R-:W-:Y:S01]  /*3b8b0*/  ISETP.LT.AND P3, PT, R0, UR4, !P0 ;  /* 0x0000000400007c0c */ /* 0x000fe2000c761270 */
[----:B------:R-:W4:Y:S04]  /*3b8c0*/  LDL.LU.64 R28, [R1+0x9c8] ;  /* 0x0009c800011c7983 */ /* 0x000f280000300a00 */
[----:B---3--:R3:W-:Y:S01]  /*3b8d0*/  @P1 STG.E.U16 desc[UR56][R248.64], R32 ;  /* 0x00000020f8001986 */ /* 0x0087e2000c101538 */
[----:B------:R-:W-:Y:S01]  /*3b8e0*/  VIADD R0, R3, 0xab ;  /* 0x000000ab03007836 */ /* 0x000fe20000000000 */
[----:B------:R-:W-:-:S02]  /*3b8f0*/  ULDC UR4, c[0x0][0x22c] ;  /* 0x00008b0000047ab9 */ /* 0x000fc40000000800 */
[----:B0-----:R-:W4:Y:S04]  /*3b900*/  LDL.LU.64 R58, [R1+0x9c0] ;  /* 0x0009c000013a7983 */ /* 0x001f280000300a00 */
[----:B-1----:R-:W4:Y:S01]  /*3b910*/  LDL.LU.64 R56, [R1+0x9b0] ;  /* 0x0009b00001387983 */ /* 0x002f220000300a00 */
[----:B---3--:R-:W-:-:S05]  /*3b920*/  PRMT R32, R32, 0x7632, R32 ;  /* 0x0000763220207816 */ /* 0x008fca0000000020 */
[----:B------:R-:W-:Y:S04]  /*3b930*/  @P2 STG.E.U16 desc[UR56][R30.64], R32 ;  /* 0x000000201e002986 */ /* 0x000fe8000c101538 */
[----:B------:R0:W-:Y:S04]  /*3b940*/  @P3 STG.E.U16 desc[UR56][R34.64], R33 ;  /* 0x0000002122003986 */ /* 0x0001e8000c101538 */
[----:B0-----:R-:W4:Y:S01]  /*3b950*/  LDL.LU.64 R34, [R1+0x1388] ;  /* 0x0013880001227983 */ /* 0x001f220000300a00 */
[----:B------:R-:W-:Y:S01]  /*3b960*/  ISETP.LT.AND P4, PT, R0, UR4, !P0 ;  /* 0x0000000400007c0c */ /* 0x000fe2000c781270 */
[----:B------:R-:W-:Y:S01]  /*3b970*/  VIADD R0, R3, 0xac ;  /* 0x000000ac03007836 */ /* 0x000fe20000000000 */
[----:B------:R-:W-:Y:S01]  /*3b980*/  ULDC UR4, c[0x0][0x22c] ;  /* 0x00008b0000047ab9 */ /* 0x000fe20000000800 */
[----:B------:R-:W-:Y:S01]  /*3b990*/  PRMT R33, R33, 0x7632, R33 ;  /* 0x0000763221217816 */ /* 0x000fe20000000021 */
[----:B------:R-:W3:Y:S02]  /*3b9a0*/  LDL.LU.64 R30, [R1+0x9a8] ;  /* 0x0009a800011e7983 */ /* 0x000ee40000300a00 */
[----:B------:R-:W-:-:S02]  /*3b9b0*/  ISETP.LT.AND P5, PT, R0, UR4, !P0 ;  /* 0x0000000400007c0c */ /* 0x000fc4000c7a1270 */
[----:B------:R-:W3:Y:S05]  /*3b9c0*/  LDL.LU.64 R248, [R1+0x9a0] ;  /* 0x0009a00001f87983 */ /* 0x000eea0000300a00 */
[----:B--2---:R0:W-:Y:S01]  /*3b9d0*/  @P4 STG.E.U16 desc[UR56][R26.64], R33 ;  /* 0x000000211a004986 */ /* 0x0041e2000c101538 */
[C---:B------:R-:W-:Y:S01]  /*3b9e0*/  VIADD R0, R3.reuse, 0xad ;  /* 0x000000ad03007836 */ /* 0x040fe20000000000 */
[----:B------:R-:W-:Y:S02]  /*3b9f0*/  ULDC UR4, c[0x0][0x22c] ;  /* 0x00008b0000047ab9 */ /* 0x000fe40000000800 */
[----:B0-----:R-:W2:Y:S04]  /*3ba00*/  LDL.LU.64 R26, [R1+0x998] ;  /* 0x00099800011a7983 */ /* 0x001ea80000300a00 */
[----:B----4-:R0:W-:Y:S04]  /*3ba10*/  @P5 STG.E.U16 desc[UR56][R28.64], R34 ;  /* 0x000000221c005986 */ /* 0x0101e8000c101538 */
[----:B0-----:R-:W4:Y:S01]  /*3ba20*/  LDL.LU.64 R28, [R1+0x1380] ;  /* 0x00138000011c7983 */ /* 0x001f220000300a00 */
[----:B------:R-:W-:Y:S01]  /*3ba30*/  ISETP.LT.AND P6, PT, R0, UR4, !P0 ;  /* 0x0000000400007c0c */ /* 0x000fe2000c7c1270 */
[----:B------:R-:W-:Y:S01]  /*3ba40*/  VIADD R0, R3, 0xae ;  /* 0x000000ae03007836 */ /* 0x000fe20000000000 */
[----:B------:R-:W-:-:S04]  /*3ba50*/  ULDC UR4, c[0x0][0x22c] ;  /* 0x00008b0000047ab9 */ /* 0x000fc80000000800 */
[----:B------:R-:W-:Y:S02]  /*3ba60*/  ISETP.LT.AND P1, PT, R0, UR4, !P0 ;  /* 0x0000000400007c0c */ /* 0x000fe4000c721270 */
[----:B------:R-:W-:Y:S01]  /*3ba70*/  PRMT R34, R34, 0x7632, R34 ;  /* 0x0000763222227816 */ /* 0x000fe20000000022 */
[----:B------:R-:W-:Y:S01]  /*3ba80*/  VIADD R0, R3, 0xaf ;  /* 0x000000af03007836 */ /* 0x000fe20000000000 */
[----:B------:R-:W-:-:S03]  /*3ba90*/  ULDC UR4, c[0x0][0x22c] ;  /* 0x00008b0000047ab9 */ /* 0x000fc60000000800 */
[----:B------:R0:W-:Y:S04]  /*3baa0*/  @P6 STG.E.U16 desc[UR56][R58.64], R34 ;  /* 0x000000223a006986 */ /* 0x0001e8000c101538 */
[----:B0-----:R-:W2:Y:S04]  /*3bab0*/  LDL.LU.64 R58, [R1+0x988] ;  /* 0x00098800013a7983 */ /* 0x001ea80000300a00 */
[----:B----4-:R0:W-:Y:S04]  /*3bac0*/  @P1 STG.E.U16 desc[UR56][R28.64], R35 ;  /* 0x000000231c001986 */ /* 0x0101e8000c101538 */
[----:B0-----:R-:W3:Y:S01]  /*3bad0*/  LDL.LU.64 R28, [R1+0x1378] ;  /* 0x00137800011c7983 */ /* 0x001ee20000300a00 */
        /* <DEDUP_REMOVED lines=8> */
[----:B0-----:R-:W4:Y:S04]  /*3bb60*/  LDL.LU.64 R56, [R1+0x980] ;  /* 0x0009800001387983 */ /* 0x001f280000300a00 */
[----:B---3--:R0:W-:Y:S04]  /*3bb70*/  @P3 STG.E.U16 desc[UR56][R30.64], R28 ;  /* 0x0000001c1e003986 */ /* 0x0081e8000c101538 */
        /* <DEDUP_REMOVED lines=9> */
[----:B------:R0:W-:Y:S01]  /*3bc10*/  @P4 STG.E.U16 desc[UR56][R248.64], R28 ;  /* 0x0000001cf8004986 */ /* 0x0001e2000c101538 */
[----:B------:R-:W-:Y:S01]  /*3bc20*/  VIADD R0, R3, 0xb4 ;  /* 0x000000b403007836 */ /* 0x000fe20000000000 */
[----:B------:R-:W-:-:S03]  /*3bc30*/  ULDC UR4, c[0x0][0x22c] ;  /* 0x00008b0000047ab9 */ /* 0x000fc60000000800 */
[----:B--2---:R1:W-:Y:S04]  /*3bc40*/  @P5 STG.E.U16 desc[UR56][R26.64], R29 ;  /* 0x0000001d1a005986 */ /* 0x0043e8000c101538 */
[----:B0-----:R-:W2:Y:S01]  /*3bc50*/  LDL.LU.64 R248, [R1+0x970] ;  /* 0x0009700001f87983 */ /* 0x001ea20000300a00 */
[----:B-1----:R-:W-:-:S03]  /*3bc60*/  PRMT R29, R29, 0x7632, R29 ;  /* 0x000076321d1d7816 */ /* 0x002fc6000000001d */
[----:B------:R-:W2:Y:S04]  /*3bc70*/  LDL.LU.64 R26, [R1+0x968] ;  /* 0x00096800011a7983 */ /* 0x000ea80000300a00 */
[----:B---3--:R0:W-:Y:S04]  /*3bc80*/  @P6 STG.E.U16 desc[UR56][R30.64], R29 ;  /* 0x0000001d1e006986 */ /* 0x0081e8000c101538 */
[----:B0-----:R-:W3:Y:S01]  /*3bc90*/  LDL.LU.64 R30, [R1+0x1368] ;  /* 0x00136800011e7983 */ /* 0x001ee20000300a00 */
[----:B------:R-:W-:Y:S01]  /*3bca0*/  ISETP.LT.AND P1, PT, R0, UR4, !P0 ;  /* 0x0000000400007c0c */ /* 0x000fe2000c721270 */
[C---:B------:R-:W-:Y:S01]  /*3bcb0*/  VIADD R0, R3.reuse, 0xb5 ;  /* 0x000000b503007836 */ /* 0x040fe20000000000 */
[----:B------:R-:W-:Y:S01]  /*3bcc0*/  ULDC UR4, c[0x0][0x22c] ;  /* 0x00008b0000047ab9 */ /* 0x000fe20000000800 */
[----:B------:R-:W2:Y:S03]  /*3bcd0*/  LDL.LU.64 R28, [R1+0x960] ;  /* 0x00096000011c7983 */ /* 0x000ea60000300a00 */
[----:B------:R-:W-:Y:S01]  /*3bce0*/  ISETP.LT.AND P2, PT, R0, UR4, !P0 ;  /* 0x0000000400007c0c */ /* 0x000fe2000c741270 */
[----:B------:R-:W-:Y:S01]  /*3bcf0*/  VIADD R0, R3, 0xb6 ;  /* 0x000000b603007836 */ /* 0x000fe20000000000 */
[----:B------:R-:W-:-:S04]  /*3bd00*/  ULDC UR4, c[0x0][0x22c] ;  /* 0x00008b0000047ab9 */ /* 0x000fc80000000800 */
[----:B------:R-:W-:Y:S01]  /*3bd10*/  ISETP.LT.AND P3, PT, R0, UR4, !P0 ;  /* 0x0000000400007c0c */ /* 0x000fe2000c761270 */
[C---:B------:R-:W-:Y:S01]  /*3bd20*/  VIADD R0, R3.reuse, 0xb7 ;  /* 0x000000b703007836 */ /* 0x040fe20000000000 */
[----:B------:R-:W-:Y:S01]  /*3bd30*/  ULDC UR4, c[0x0][0x22c] ;  /* 0x00008b0000047ab9 */ /* 0x000fe20000000800 */
[----:B---3--:R0:W-:Y:S02]  /*3bd40*/  @P1 STG.E.U16 desc[UR56][R58.64], R30 ;  /* 0x0000001e3a001986 */ /* 0x0081e4000c101538 */
[----:B0-----:R-:W-:Y:S02]  /*3bd50*/  PRMT R30, R30, 0x7632, R30 ;  /* 0x000076321e1e7816 */ /* 0x001fe4000000001e */
[----:B------:R-:W3:Y:S04]  /*3bd60*/  LDL.LU.64 R58, [R1+0x950] ;  /* 0x00095000013a7983 */ /* 0x000ee80000300a00 */
[----:B----4-:R0:W-:Y:S04]  /*3bd70*/  @P2 STG.E.U16 desc[UR56][R56.64], R30 ;  /* 0x0000001e38002986 */ /* 0x0101e8000c101538 */
[----:B------:R1:W-:Y:S04]  /*3bd80*/  @P3 STG.E.U16 desc[UR56][R24.64], R31 ;  /* 0x0000001f18003986 */ /* 0x0003e8000c101538 */
[----:B0-----:R-:W4:Y:S04]  /*3bd90*/  LDL.LU.64 R56, [R1+0x948] ;  /* 0x0009480001387983 */ /* 0x001f280000300a00 */
[----:B-1----:R-:W3:Y:S01]  /*3bda0*/  LDL.LU.64 R24, [R1+0x1360] ;  /* 0x0013600001187983 */ /* 0x002ee20000300a00 */
[----:B------:R-:W-:Y:S01]  /*3bdb0*/  ISETP.LT.AND P4, PT, R0, UR4, !P0 ;  /* 0x0000000400007c0c */ /* 0x000fe2000c781270 */
[----:B------:R-:W-:Y:S01]  /*3bdc0*/  VIADD R0, R3, 0xb8 ;  /* 0x000000b803007836 */ /* 0x000fe20000000000 */
[----:B------:R-:W-:-:S04]  /*3bdd0*/  ULDC UR4, c[0x0][0x22c] ;  /* 0x00008b0000047ab9 */ /* 0x000fc80000000800 */
[----:B------:R-:W-:Y:S02]  /*3bde0*/  ISETP.LT.AND P5, PT, R0, UR4, !P0 ;  /* 0x0000000400007c0c */ /* 0x000fe4000c7a1270 */
[----:B------:R-:W-:Y:S01]  /*3bdf0*/  PRMT R2, R31, 0x7632, R2 ;  /* 0x000076321f027816 */ /* 0x000fe20000000002 */
[----:B------:R-:W-:Y:S01]  /*3be00*/  VIADD R0, R3, 0xb9 ;  /* 0x000000b903007836 */ /* 0x000fe20000000000 */
[----:B------:R-:W-:-:S03]  /*3be10*/  ULDC UR4, c[0x0][0x22c] ;  /* 0x00008b0000047ab9 */ /* 0x000fc60000000800 */
[----:B--2---:R0:W-:Y:S04]  /*3be20*/  @P4 STG.E.U16 desc[UR56][R248.64], R2 ;  /* 0x00000002f8004986 */ /* 0x0041e8000c101538 */
[----:B0-----:R-:W2:Y:S04]  /*3be30*/  LDL.LU.64 R248, [R1+0x940] ;  /* 0x0009400001f87983 */ /* 0x001ea80000300a00 */
[----:B---3--:R0:W-:Y:S04]  /*3be40*/  @P5 STG.E.U16 desc[UR56][R26.64], R24 ;  /* 0x000000181a005986 */ /* 0x0081e8000c101538 */
        /* <DEDUP_REMOVED lines=10> */
[----:B---3--:R0:W-:Y:S04]  /*3bef0*/  @P1 STG.E.U16 desc[UR56][R26.64], R25 ;  /* 0x000000191a001986 */ /* 0x0081e8000c101538 */
[----:B0-----:R-:W4:Y:S01]  /*3bf00*/  LDL.LU.64 R26, [R1+0x1350] ;  /* 0x00135000011a7983 */ /* 0x001f220000300a00 */
[----:B------:R-:W-:Y:S01]  /*3bf10*/  ISETP.LT.AND P2, PT, R0, UR4, !P0 ;  /* 0x0000000400007c0c */ /* 0x000fe2000c741270 */
[----:B------:R-:W-:Y:S01]  /*3bf20*/  VIADD R0, R3, 0xbc ;  /* 0x000000bc03007836 */ /* 0x000fe20000000000 */
[----:B------:R-:W-:-:S04]  /*3bf30*/  ULDC UR4, c[0x0][0x22c] ;  /* 0x00008b0000047ab9 */ /* 0x000fc80000000800 */
        /* <DEDUP_REMOVED lines=10> */
[----:B------:R-:W-:Y:S02]  /*3bfe0*/  ULDC UR4, c[0x0][0x22c] ;  /* 0x00008b0000047ab9 */ /* 0x000fe40000000800 */
[----:B0-----:R-:W3:Y:S04]  /*3bff0*/  LDL.LU.64 R24, [R1+0x930] ;  /* 0x0009300001187983 */ /* 0x001ee80000300a00 */
[----:B------:R-:W3:Y:S04]  /*3c000*/  LDL.LU.64 R58, [R1+0x918] ;  /* 0x00091800013a7983 */ /* 0x000ee80000300a00 */
[----:B----4-:R0:W-:Y:S02]  /*3c010*/  @P3 STG.E.U16 desc[UR56][R56.64], R26 ;  /* 0x0000001a38003986 */ /* 0x0101e4000c101538 */
[----:B0-----:R-:W-:-:S02]  /*3c020*/  PRMT R26, R26, 0x7632, R26 ;  /* 0x000076321a1a7816 */ /* 0x001fc4000000001a */
[----:B------:R-:W4:Y:S04]  /*3c030*/  LDL.LU.64 R56, [R1+0x910] ;  /* 0x0009100001387983 */ /* 0x000f280000300a00 */
[----:B--2---:R0:W-:Y:S04]  /*3c040*/  @P4 STG.E.U16 desc[UR56][R248.64], R26 ;  /* 0x0000001af8004986 */ /* 0x0041e8000c101538 */
[----:B------:R1:W-:Y:S04]  /*3c050*/  @P5 STG.E.U16 desc[UR56][R20.64], R27 ;  /* 0x0000001b14005986 */ /* 0x0003e8000c101538 */
[----:B0-----:R-:W2:Y:S04]  /*3c060*/  LDL.LU.64 R248, [R1+0x908] ;  /* 0x0009080001f87983 */ /* 0x001ea80000300a00 */
[----:B-1----:R-:W4:Y:S01]  /*3c070*/  LDL.LU.64 R20, [R1+0x1348] ;  /* 0x0013480001147983 */ /* 0x002f220000300a00 */
        /* <DEDUP_REMOVED lines=8> */
[----:B---3--:R-:W-:Y:S01]  /*3c100*/  @P6 STG.E.U16 desc[UR56][R24.64], R2 ;  /* 0x0000000218006986 */ /* 0x008fe2000c101538 */
[----:B------:R-:W-:Y:S01]  /*3c110*/  VIADD R0, R3, 0xc2 ;  /* 0x000000c203007836 */ /* 0x000fe20000000000 */
[----:B------:R-:W-:-:S03]  /*3c120*/  ULDC UR4, c[0x0][0x22c] ;  /* 0x00008b0000047ab9 */ /* 0x000fc60000000800 */
[----:B----4-:R0:W-:Y:S02]  /*3c130*/  @P1 STG.E.U16 desc[UR56][R28.64], R20 ;  /* 0x000000141c001986 */ /* 0x0101e4000c101538 */
[----:B0-----:R-:W-:-:S05]  /*3c140*/  PRMT R20, R20, 0x7632, R20 ;  /* 0x0000763214147816 */ /* 0x001fca0000000014 */
[----:B------:R0:W-:Y:S04]  /*3c150*/  @P2 STG.E.U16 desc[UR56][R22.64], R20 ;  /* 0x0000001416002986 */ /* 0x0001e8000c101538 */
[----:B0-----:R-:W2:Y:S01]  /*3c160*/  LDL.LU.64 R22, [R1+0x1340] ;  /* 0x0013400001167983 */ /* 0x001ea20000300a00 */
[----:B------:R-:W-:Y:S01]  /*3c170*/  ISETP.LT.AND P3, PT, R0, UR4, !P0 ;  /* 0x0000000400007c0c */ /* 0x000fe2000c761270 */
[C---:B------:R-:W-:Y:S01]  /*3c180*/  VIADD R0, R3.reuse, 0xc3 ;  /* 0x000000c303007836 */ /* 0x040fe20000000000 */
[----:B------:R-:W-:Y:S01]  /*3c190*/  ULDC UR4, c[0x0][0x22c] ;  /* 0x00008b0000047ab9 */ /* 0x000fe20000000800 */
[----:B------:R-:W3:Y:S03]  /*3c1a0*/  LDL.LU.64 R24, [R1+0x8f0] ;  /* 0x0008f00001187983 */ /* 0x000ee60000300a00 */
        /* <DEDUP_REMOVED lines=12> */
[----:B------:R0:W-:Y:S04]  /*3c270*/  @P4 STG.E.U16 desc[UR56][R56.64], R21 ;  /* 0x0000001538004986 */ /* 0x0001e8000c101538 */
[----:B0-----:R-:W3:Y:S04]  /*3c280*/  LDL.LU.64 R20, [R1+0x8f8] ;  /* 0x0008f80001147983 */ /* 0x001ee80000300a00 */
[----:B------:R-:W4:Y:S04]  /*3c290*/  LDL.LU.64 R58, [R1+0x8d8] ;  /* 0x0008d800013a7983 */ /* 0x000f280000300a00 */
[----:B--2---:R0:W-:Y:S02]  /*3c2a0*/  @P5 STG.E.U16 desc[UR56][R248.64], R22 ;  /* 0x00000016f8005986 */ /* 0x0041e4000c101538 */
[----:B0-----:R-:W-:-:S05]  /*3c2b0*/  PRMT R22, R22, 0x7632, R22 ;  /* 0x0000763216167816 */ /* 0x001fca0000000016 */
[----:B------:R0:W-:Y:S04]  /*3c2c0*/  @P6 STG.E.U16 desc[UR56][R16.64], R22 ;  /* 0x0000001610006986 */ /* 0x0001e8000c101538 */
[----:B0-----:R-:W4:Y:S01]  /*3c2d0*/  LDL.LU.64 R16, [R1+0x1338] ;  /* 0x0013380001107983 */ /* 0x001f220000300a00 */
[----:B------:R-:W-:Y:S01]  /*3c2e0*/  ISETP.LT.AND P1, PT, R0, UR4, !P0 ;  /* 0x0000000400007c0c */ /* 0x000fe2000c721270 */
[----:B------:R-:W-:Y:S01]  /*3c2f0*/  VIADD R0, R3, 0xc7 ;  /* 0x000000c703007836 */ /* 0x000fe20000000000 */
[----:B------:R-:W-:Y:S01]  /*3c300*/  ULDC UR4, c[0x0][0x22c] ;  /* 0x00008b0000047ab9 */ /* 0x000fe20000000800 */
[----:B------:R-:W-:Y:S01]  /*3c310*/  PRMT R2, R23, 0x7632, R2 ;  /* 0x0000763217027816 */ /* 0x000fe20000000002 */
[----:B------:R-:W2:Y:S02]  /*3c320*/  LDL.LU.64 R56, [R1+0x8d0] ;  /* 0x0008d00001387983 */ /* 0x000ea40000300a00 */
        /* <DEDUP_REMOVED lines=8> */
[----:B---3--:R0:W-:Y:S01]  /*3c3b0*/  @P1 STG.E.U16 desc[UR56][R20.64], R23 ;  /* 0x0000001714001986 */ /* 0x0081e2000c101538 */
[----:B------:R-:W-:Y:S01]  /*3c3c0*/  VIADD R0, R3, 0xca ;  /* 0x000000ca03007836 */ /* 0x000fe20000000000 */
[----:B------:R-:W-:Y:S02]  /*3c3d0*/  ULDC UR4, c[0x0][0x22c] ;  /* 0x00008b0000047ab9 */ /* 0x000fe40000000800 */
[----:B------:R-:W-:Y:S04]  /*3c3e0*/  @P2 STG.E.U16 desc[UR56][R24.64], R2 ;  /* 0x0000000218002986 */ /* 0x000fe8000c101538 */
[----:B0-----:R-:W3:Y:S04]  /*3c3f0*/  LDL.LU.64 R20, [R1+0x8b8] ;  /* 0x0008b80001147983 */ /* 0x001ee80000300a00 */
[----:B----4-:R0:W-:Y:S02]  /*3c400*/  @P3 STG.E.U16 desc[UR56][R28.64], R16 ;  /* 0x000000101c003986 */ /* 0x0101e4000c101538 */
[----:B0-----:R-:W-:-:S05]  /*3c410*/  PRMT R16, R16, 0x7632, R16 ;  /* 0x0000763210107816 */ /* 0x001fca0000000010 */
[----:B------:R0:W-:Y:S04]  /*3c420*/  @P4 STG.E.U16 desc[UR56][R18.64], R16 ;  /* 0x0000001012004986 */ /* 0x0001e8000c101538 */
[----:B0-----:R-:W4:Y:S01]  /*3c430*/  LDL.LU.64 R18, [R1+0x1330] ;  /* 0x0013300001127983 */ /* 0x001f220000300a00 */
[----:B------:R-:W-:Y:S01]  /*3c440*/  ISETP.LT.AND P5, PT, R0, UR4, !P0 ;  /* 0x0000000400007c0c */ /* 0x000fe2000c7a1270 */
[C---:B------:R-:W-:Y:S01]  /*3c450*/  VIADD R0, R3.reuse, 0xcb ;  /* 0x000000cb03007836 */ /* 0x040fe20000000000 */
[----:B------:R-:W-:Y:S01]  /*3c460*/  ULDC UR4, c[0x0][0x22c] ;  /* 0x00008b0000047ab9 */ /* 0x000fe20000000800 */
[----:B------:R-:W3:Y:S03]  /*3c470*/  LDL.LU.64 R24, [R1+0x8b0] ;  /* 0x0008b00001187983 */ /* 0x000ee60000300a00 */
[----:B------:R-:W-:Y:S01]  /*3c480*/  ISETP.LT.AND P6, PT, R0, UR4, !P0 ;  /* 0x0000000400007c0c */ /* 0x000fe2000c7c1270 */
[C---:B------:R-:W-:Y:S01]  /*3c490*/  VIADD R0, R3.reuse, 0xcc ;  /* 0x000000cc03007836 */ /* 0x040fe20000000000 */
[----:B------:R-:W-:Y:S01]  /*3c4a0*/  ULDC UR4, c[0x0][0x22c] ;  /* 0x00008b0000047ab9 */ /* 0x000fe20000000800 */
[----:B------:R-:W3:Y:S03]  /*3c4b0*/  LDL.LU.64 R28, [R1+0x8a8] ;  /* 0x0008a800011c7983 */ /* 0x000ee60000300a00 */
[----:B------:R-:W-:Y:S01]  /*3c4c0*/  ISETP.LT.AND P1, PT, R0, UR4, !P0 ;  /* 0x0000000400007c0c */ /* 0x000fe2000c721270 */
[----:B------:R-:W-:Y:S01]  /*3c4d0*/  VIADD R0, R3, 0xcd ;  /* 0x000000cd03007836 */ /* 0x000fe20000000000 */
[----:B------:R-:W-:Y:S01]  /*3c4e0*/  ULDC UR4, c[0x0][0x22c] ;  /* 0x00008b0000047ab9 */ /* 0x000fe20000000800 */
[----:B------:R0:W-:Y:S03]  /*3c4f0*/  @P5 STG.E.U16 desc[UR56][R58.64], R17 ;  /* 0x000000113a005986 */ /* 0x0001e6000c101538 */
[----:B------:R-:W-:-:S02]  /*3c500*/  ISETP.LT.AND P2, PT, R0, UR4, !P0 ;  /* 0x0000000400007c0c */ /* 0x000fc4000c741270 */
[----:B0-----:R-:W-:Y:S01]  /*3c510*/  PRMT R17, R17, 0x7632, R17 ;  /* 0x0000763211117816 */ /* 0x001fe20000000011 */
[----:B------:R-:W3:Y:S01]  /*3c520*/  LDL.LU.64 R58, [R1+0x898] ;  /* 0x00089800013a7983 */ /* 0x000ee20000300a00 */
[----:B------:R-:W-:Y:S01]  /*3c530*/  VIADD R0, R3, 0xce ;  /* 0x000000ce03007836 */ /* 0x000fe20000000000 */
[----:B------:R-:W-:Y:S02]  /*3c540*/  ULDC UR4, c[0x0][0x22c] ;  /* 0x00008b0000047ab9 */ /* 0x000fe40000000800 */
[----:B--2---:R-:W-:Y:S04]  /*3c550*/  @P6 STG.E.U16 desc[UR56][R56.64], R17 ;  /* 0x0000001138006986 */ /* 0x004fe8000c101538 */
[----:B----4-:R0:W-:Y:S02]  /*3c560*/  @P1 STG.E.U16 desc[UR56][R248.64], R18 ;  /* 0x00000012f8001986 */ /* 0x0101e4000c101538 */
[----:B0-----:R-:W-:-:S05]  /*3c570*/  PRMT R18, R18, 0x7632, R18 ;  /* 0x0000763212127816 */ /* 0x001fca0000000012 */
[----:B------:R0:W-:Y:S04]  /*3c580*/  @P2 STG.E.U16 desc[UR56][R12.64], R18 ;  /* 0x000000120c002986 */ /* 0x0001e8000c101538 */
[----:B0-----:R-:W2:Y:S01]  /*3c590*/  LDL.LU.64 R12, [R1+0x1328] ;  /* 0x00132800010c7983 */ /* 0x001ea20000300a00 */
[----:B------:R-:W-:Y:S01]  /*3c5a0*/  ISETP.LT.AND P3, PT, R0, UR4, !P0 ;  /* 0x0000000400007c0c */ /* 0x000fe2000c761270 */
[----:B------:R-:W-:Y:S01]  /*3c5b0*/  VIADD R0, R3, 0xcf ;  /* 0x000000cf03007836 */ /* 0x000fe20000000000 */
[----:B------:R-:W-:Y:S01]  /*3c5c0*/  ULDC UR4, c[0x0][0x22c] ;  /* 0x00008b0000047ab9 */ /* 0x000fe20000000800 */
[----:B------:R-:W-:Y:S01]  /*3c5d0*/  PRMT R2, R19, 0x7632, R2 ;  /* 0x0000763213027816 */ /* 0x000fe20000000002 */
[----:B------:R-:W4:Y:S02]  /*3c5e0*/  LDL.LU.64 R56, [R1+0x890] ;  /* 0x0008900001387983 */ /* 0x000f240000300a00 */
[----:B------:R-:W-:Y:S01]  /*3c5f0*/  ISETP.LT.AND P4, PT, R0, UR4, !P0 ;  /* 0x0000000400007c0c */ /* 0x000fe2000c781270 */
[C---:B------:R-:W-:Y:S01]  /*3c600*/  VIADD R0, R3.reuse, 0xd0 ;  /* 0x000000d003007836 */ /* 0x040fe20000000000 */
[----:B------:R-:W-:Y:S01]  /*3c610*/  ULDC UR4, c[0x0][0x22c] ;  /* 0x00008b0000047ab9 */ /* 0x000fe20000000800 */
[----:B------:R-:W4:Y:S03]  /*3c620*/  LDL.LU.64 R248, [R1+0x888] ;  /* 0x0008880001f87983 */ /* 0x000f260000300a00 */
        /* <DEDUP_REMOVED lines=9> */
[----:B--2---:R0:W-:Y:S02]  /*3c6c0*/  @P5 STG.E.U16 desc[UR56][R28.64], R12 ;  /* 0x0000000c1c005986 */ /* 0x0041e4000c101538 */
        /* <DEDUP_REMOVED lines=20> */
[----:B----4-:R-:W-:Y:S04]  /*3c810*/  @P2 STG.E.U16 desc[UR56][R56.64], R13 ;  /* 0x0000000d38002986 */ /* 0x010fe8000c101538 */
        /* <DEDUP_REMOVED lines=1096> */
[----:B------:R-:W-:Y:S01]  /*40ca0*/  ULDC UR4, c[0x0][0x22c] ;  /* 0x00008b0000047ab9 */ /* 0x000fe20000000800 */
[----:B0-----:R-:W-:Y:S01]  /*40cb0*/  PRMT R197, R197, 0x7632, R197 ;  /* 0x00007632c5c57816 */ /* 0x001fe200000000c5 */
[----:B------:R-:W3:Y:S04]  /*40cc0*/  LDL.LU.64 R58, [R1+0x200] ;  /* 0x00020000013a7983 */ /* 0x000ee80000300a00 */
[----:B----4-:R-:W-:Y:S01]  /*40cd0*/  @P4 STG.E.U16 desc[UR56][R56.64], R197 ;  /* 0x000000c538004986 */ /* 0x010fe2000c101538 */
[----:B--2---:R-:W-:-:S03]  /*40ce0*/  PRMT R2, R198, 0x7632, R2 ;  /* 0x00007632c6027816 */ /* 0x004fc60000000002 */
[----:B------:R-:W-:Y:S04]  /*40cf0*/  @P5 STG.E.U16 desc[UR56][R248.64], R198 ;  /* 0x000000c6f8005986 */ /* 0x000fe8000c101538 */
        /* <DEDUP_REMOVED lines=19> */
[----:B0-----:R-:W3:Y:S01]  /*40e30*/  LDL.LU.64 R20, [R1+0x1e0] ;  /* 0x0001e00001147983 */ /* 0x001ee20000300a00 */
        /* <DEDUP_REMOVED lines=21> */
[----:B0-----:R-:W4:Y:S01]  /*40f90*/  LDL.LU.64 R58, [R1+0x1c0] ;  /* 0x0001c000013a7983 */ /* 0x001f220000300a00 */
        /* <DEDUP_REMOVED lines=264> */
[----:B-1----:R-:W4:Y:S01]  /*42020*/  LDL.LU.64 R56, [R1+0x38] ;  /* 0x0000380001387983 */ /* 0x002f220000300a00 */
[----:B--2---:R-:W-:-:S03]  /*42030*/  PRMT R2, R226, 0x7632, R2 ;  /* 0x00007632e2027816 */ /* 0x004fc60000000002 */
[----:B------:R0:W-:Y:S04]  /*42040*/  @P1 STG.E.U16 desc[UR56][R248.64], R226 ;  /* 0x000000e2f8001986 */ /* 0x0001e8000c101538 */
        /* <DEDUP_REMOVED lines=11> */
[----:B------:R-:W-:-:S04]  /*42100*/  ULDC UR4, c[0x0][0x22c] ;  /* 0x00008b0000047ab9 */ /* 0x000fc80000000800 */
[----:B------:R-:W-:Y:S02]  /*42110*/  ISETP.LT.AND P6, PT, R0, UR4, !P0 ;  /* 0x0000000400007c0c */ /* 0x000fe4000c7c1270 */
[----:B------:R-:W-:Y:S01]  /*42120*/  PRMT R4, R227, 0x7632, R4 ;  /* 0x00007632e3047816 */ /* 0x000fe20000000004 */
[----:B---3--:R-:W-:Y:S01]  /*42130*/  @P3 STG.E.U16 desc[UR56][R20.64], R227 ;  /* 0x000000e314003986 */ /* 0x008fe2000c101538 */
[----:B------:R-:W-:Y:S01]  /*42140*/  VIADD R0, R3, 0x1da ;  /* 0x000001da03007836 */ /* 0x000fe20000000000 */
[----:B------:R-:W-:Y:S02]  /*42150*/  ULDC UR4, c[0x0][0x22c] ;  /* 0x00008b0000047ab9 */ /* 0x000fe40000000800 */
[----:B------:R-:W-:Y:S01]  /*42160*/  @P4 STG.E.U16 desc[UR56][R24.64], R4 ;  /* 0x0000000418004986 */ /* 0x000fe2000c101538 */
[----:B----4-:R-:W-:-:S03]  /*42170*/  PRMT R2, R228, 0x7632, R2 ;  /* 0x00007632e4027816 */ /* 0x010fc60000000002 */
[----:B------:R-:W-:Y:S04]  /*42180*/  @P5 STG.E.U16 desc[UR56][R28.64], R228 ;  /* 0x000000e41c005986 */ /* 0x000fe8000c101538 */
[----:B------:R0:W-:Y:S04]  /*42190*/  @P6 STG.E.U16 desc[UR56][R230.64], R2 ;  /* 0x00000002e6006986 */ /* 0x0001e8000c101538 */
[----:B0-----:R-:W3:Y:S01]  /*421a0*/  LDL.LU.64 R230, [R1+0x1110] ;  /* 0x0011100001e67983 */ /* 0x001ee20000300a00 */
        /* <DEDUP_REMOVED lines=11> */
[----:B------:R-:W-:Y:S01]  /*42260*/  @P1 STG.E.U16 desc[UR56][R58.64], R229 ;  /* 0x000000e53a001986 */ /* 0x000fe2000c101538 */
[----:B------:R-:W-:Y:S01]  /*42270*/  VIADD R0, R3, 0x1de ;  /* 0x000001de03007836 */ /* 0x000fe20000000000 */
[----:B------:R-:W-:Y:S02]  /*42280*/  ULDC UR4, c[0x0][0x22c] ;  /* 0x00008b0000047ab9 */ /* 0x000fe40000000800 */
[----:B------:R-:W-:Y:S01]  /*42290*/  @P2 STG.E.U16 desc[UR56][R56.64], R4 ;  /* 0x0000000438002986 */ /* 0x000fe2000c101538 */
[----:B---3--:R-:W-:-:S03]  /*422a0*/  PRMT R2, R230, 0x7632, R2 ;  /* 0x00007632e6027816 */ /* 0x008fc60000000002 */
[----:B--2---:R-:W-:Y:S04]  /*422b0*/  @P3 STG.E.U16 desc[UR56][R248.64], R230 ;  /* 0x000000e6f8003986 */ /* 0x004fe8000c101538 */
[----:B------:R0:W-:Y:S04]  /*422c0*/  @P4 STG.E.U16 desc[UR56][R232.64], R2 ;  /* 0x00000002e8004986 */ /* 0x0001e8000c101538 */
[----:B0-----:R-:W2:Y:S01]  /*422d0*/  LDL.LU.64 R232, [R1+0x1108] ;  /* 0x0011080001e87983 */ /* 0x001ea20000300a00 */
        /* <DEDUP_REMOVED lines=11> */
[----:B------:R0:W-:Y:S01]  /*42390*/  @P5 STG.E.U16 desc[UR56][R240.64], R231 ;  /* 0x000000e7f0005986 */ /* 0x0001e2000c101538 */
[C---:B------:R-:W-:Y:S01]  /*423a0*/  VIADD R0, R3.reuse, 0x1e2 ;  /* 0x000001e203007836 */ /* 0x040fe20000000000 */
[----:B------:R-:W-:Y:S02]  /*423b0*/  ULDC UR4, c[0x0][0x22c] ;  /* 0x00008b0000047ab9 */ /* 0x000fe40000000800 */
[----:B------:R1:W-:Y:S04]  /*423c0*/  @P6 STG.E.U16 desc[UR56][R242.64], R4 ;  /* 0x00000004f2006986 */ /* 0x0003e8000c101538 */
[----:B0-----:R-:W3:Y:S04]  /*423d0*/  LDL.LU.64 R240, [R1+0x1100] ;  /* 0x0011000001f07983 */ /* 0x001ee80000300a00 */
[----:B-1----:R-:W4:Y:S01]  /*423e0*/  LDL.LU.64 R242, [R1+0x10f8] ;  /* 0x0010f80001f27983 */ /* 0x002f220000300a00 */
[----:B------:R-:W-:Y:S01]  /*423f0*/  ISETP.LT.AND P3, PT, R0, UR4, !P0 ;  /* 0x0000000400007c0c */ /* 0x000fe2000c761270 */
[C---:B------:R-:W-:Y:S01]  /*42400*/  VIADD R0, R3.reuse, 0x1e3 ;  /* 0x000001e303007836 */ /* 0x040fe20000000000 */
[----:B------:R-:W-:Y:S01]  /*42410*/  ULDC UR4, c[0x0][0x22c] ;  /* 0x00008b0000047ab9 */ /* 0x000fe20000000800 */
[----:B--2---:R-:W-:Y:S01]  /*42420*/  PRMT R2, R232, 0x7632, R2 ;  /* 0x00007632e8027816 */ /* 0x004fe20000000002 */
[----:B------:R0:W-:Y:S04]  /*42430*/  @P1 STG.E.U16 desc[UR56][R236.64], R232 ;  /* 0x000000e8ec001986 */ /* 0x0001e8000c101538 */
[----:B------:R1:W-:Y:S04]  /*42440*/  @P2 STG.E.U16 desc[UR56][R234.64], R2 ;  /* 0x00000002ea002986 */ /* 0x0003e8000c101538 */
[----:B0-----:R-:W2:Y:S04]  /*42450*/  LDL.LU.64 R236, [R1+0x10f0] ;  /* 0x0010f00001ec7983 */ /* 0x001ea80000300a00 */
[----:B-1----:R-:W2:Y:S04]  /*42460*/  LDL.LU.64 R234, [R1+0x10e8] ;  /* 0x0010e80001ea7983 */ /* 0x002ea80000300a00 */
[----:B------:R0:W-:Y:S04]  /*42470*/  @P3 STG.E.U16 desc[UR56][R238.64], R233 ;  /* 0x000000e9ee003986 */ /* 0x0001e8000c101538 */
[----:B0-----:R-:W2:Y:S04]  /*42480*/  LDL.LU.64 R238, [R1+0x10e0] ;  /* 0x0010e00001ee7983 */ /* 0x001ea80000300a00 */
[----:B------:R-:W2:Y:S01]  /*42490*/  LDL.LU R252, [R1+0xa90] ;  /* 0x000a900001fc7983 */ /* 0x000ea20000300800 */
        /* <DEDUP_REMOVED lines=16> */
[----:B------:R-:W-:Y:S01]  /*425a0*/  ISETP.LT.AND P3, PT, R0, UR4, !P0 ;  /* 0x0000000400007c0c */ /* 0x000fe2000c761270 */
[C---:B------:R-:W-:Y:S01]  /*425b0*/  VIADD R0, R3.reuse, 0x1e9 ;  /* 0x000001e903007836 */ /* 0x040fe20000000000 */
[----:B------:R-:W-:Y:S01]  /*425c0*/  ULDC UR4, c[0x0][0x22c] ;  /* 0x00008b0000047ab9 */ /* 0x000fe20000000800 */
[----:B------:R-:W-:Y:S03]  /*425d0*/  @P4 STG.E.U16 desc[UR56][R54.64], R27 ;  /* 0x0000001b36004986 */ /* 0x000fe6000c101538 */
[----:B------:R-:W-:Y:S01]  /*425e0*/  ISETP.LT.AND P4, PT, R0, UR4, !P0 ;  /* 0x0000000400007c0c */ /* 0x000fe2000c781270 */
[----:B------:R-:W-:Y:S01]  /*425f0*/  VIADD R0, R3, 0x1ea ;  /* 0x000001ea03007836 */ /* 0x000fe20000000000 */
[----:B------:R-:W-:Y:S01]  /*42600*/  ULDC UR4, c[0x0][0x22c] ;  /* 0x00008b0000047ab9 */ /* 0x000fe20000000800 */
[----:B---3--:R-:W-:Y:S02]  /*42610*/  PRMT R43, R240, 0x7632, R43 ;  /* 0x00007632f02b7816 */ /* 0x008fe4000000002b */
[----:B------:R-:W-:-:S02]  /*42620*/  PRMT R45, R241, 0x7632, R45 ;  /* 0x00007632f12d7816 */ /* 0x000fc4000000002d */
[----:B----4-:R-:W-:Y:S02]  /*42630*/  PRMT R47, R242, 0x7632, R47 ;  /* 0x00007632f22f7816 */ /* 0x010fe4000000002f */
[----:B------:R-:W-:Y:S01]  /*42640*/  PRMT R49, R243, 0x7632, R49 ;  /* 0x00007632f3317816 */ /* 0x000fe20000000031 */
[----:B--2---:R-:W-:Y:S01]  /*42650*/  @P5 STG.E.U16 desc[UR56][R60.64], R234 ;  /* 0x000000ea3c005986 */ /* 0x004fe2000c101538 */
[----:B------:R-:W-:Y:S02]  /*42660*/  PRMT R31, R234, 0x7632, R31 ;  /* 0x00007632ea1f7816 */ /* 0x000fe4000000001f */
[----:B------:R-:W-:Y:S01]  /*42670*/  ISETP.LT.AND P5, PT, R0, UR4, !P0 ;  /* 0x0000000400007c0c */ /* 0x000fe2000c7a1270 */
[C---:B------:R-:W-:Y:S01]  /*42680*/  VIADD R0, R3.reuse, 0x1eb ;  /* 0x000001eb03007836 */ /* 0x040fe20000000000 */
[----:B------:R-:W-:Y:S01]  /*42690*/  ULDC UR4, c[0x0][0x22c] ;  /* 0x00008b0000047ab9 */ /* 0x000fe20000000800 */
[----:B------:R-:W-:Y:S03]  /*426a0*/  @P6 STG.E.U16 desc[UR56][R62.64], R31 ;  /* 0x0000001f3e006986 */ /* 0x000fe6000c101538 */
[----:B------:R-:W-:Y:S01]  /*426b0*/  ISETP.LT.AND P6, PT, R0, UR4, !P0 ;  /* 0x0000000400007c0c */ /* 0x000fe2000c7c1270 */
[----:B------:R-:W-:Y:S01]  /*426c0*/  VIADD R0, R3, 0x1ec ;  /* 0x000001ec03007836 */ /* 0x000fe20000000000 */
[----:B------:R-:W-:Y:S01]  /*426d0*/  ULDC UR4, c[0x0][0x22c] ;  /* 0x00008b0000047ab9 */ /* 0x000fe20000000800 */
[----:B------:R-:W-:Y:S01]  /*426e0*/  @P1 STG.E.U16 desc[UR56][R64.64], R235 ;  /* 0x000000eb40001986 */ /* 0x000fe2000c101538 */
[----:B------:R-:W-:-:S02]  /*426f0*/  PRMT R33, R235, 0x7632, R33 ;  /* 0x00007632eb217816 */ /* 0x000fc40000000021 */
        /* <DEDUP_REMOVED lines=49> */
[----:B------:R-:W0:Y:S01]  /*42a10*/  LDS.128 R4, [R252] ;  /* 0x00000000fc047984 */ /* 0x000e220000000c00 */
[----:B------:R-:W-:Y:S01]  /*42a20*/  VIADD R0, R3, 0x1f8 ;  /* 0x000001f803007836 */ /* 0x000fe20000000000 */
[----:B------:R-:W-:-:S02]  /*42a30*/  ULDC UR4, c[0x0][0x22c] ;  /* 0x00008b0000047ab9 */ /* 0x000fc40000000800 */
[----:B------:R1:W-:Y:S02]  /*42a40*/  @P1 STG.E.U16 desc[UR56][R88.64], R241 ;  /* 0x000000f158001986 */ /* 0x0003e4000c101538 */
[----:B------:R-:W-:Y:S01]  /*42a50*/  ISETP.LT.AND P1, PT, R0, UR4, !P0 ;  /* 0x0000000400007c0c */ /* 0x000fe2000c721270 */
[C---:B------:R-:W-:Y:S01]  /*42a60*/  VIADD R0, R3.reuse, 0x1f9 ;  /* 0x000001f903007836 */ /* 0x040fe20000000000 */
[----:B------:R-:W-:Y:S01]  /*42a70*/  ULDC UR4, c[0x0][0x22c] ;  /* 0x00008b0000047ab9 */ /* 0x000fe20000000800 */
[----:B------:R1:W-:Y:S03]  /*42a80*/  @P2 STG.E.U16 desc[UR56][R90.64], R45 ;  /* 0x0000002d5a002986 */ /* 0x0003e6000c101538 */
        /* <DEDUP_REMOVED lines=17> */
[----:B------:R-:W-:Y:S01]  /*42ba0*/  VIADD R0, R3, 0x1ff ;  /* 0x000001ff03007836 */ /* 0x000fe20000000000 */
[----:B------:R-:W-:Y:S01]  /*42bb0*/  ULDC UR4, c[0x0][0x22c] ;  /* 0x00008b0000047ab9 */ /* 0x000fe20000000800 */
[----:B0-----:R1:W-:Y:S01]  /*42bc0*/  @P1 STG.E.U16 desc[UR56][R100.64], R4 ;  /* 0x0000000464001986 */ /* 0x0013e2000c101538 */
[----:B------:R-:W-:-:S02]  /*42bd0*/  PRMT R51, R4, 0x7632, R51 ;  /* 0x0000763204337816 */ /* 0x000fc40000000033 */
[----:B------:R-:W-:Y:S02]  /*42be0*/  ISETP.LT.AND P1, PT, R0, UR5, !P0 ;  /* 0x0000000500007c0c */ /* 0x000fe4000c721270 */
[----:B------:R-:W-:Y:S01]  /*42bf0*/  PRMT R0, R5, 0x7632, R0 ;  /* 0x0000763205007816 */ /* 0x000fe20000000000 */
[----:B------:R1:W-:Y:S01]  /*42c00*/  @P2 STG.E.U16 desc[UR56][R102.64], R51 ;  /* 0x0000003366002986 */ /* 0x0003e2000c101538 */
[----:B------:R-:W-:-:S03]  /*42c10*/  PRMT R123, R6, 0x7632, R123 ;  /* 0x00007632067b7816 */ /* 0x000fc6000000007b */
[----:B------:R1:W-:Y:S04]  /*42c20*/  @P3 STG.E.U16 desc[UR56][R104.64], R5 ;  /* 0x0000000568003986 */ /* 0x0003e8000c101538 */
[----:B------:R1:W-:Y:S04]  /*42c30*/  @P4 STG.E.U16 desc[UR56][R106.64], R0 ;  /* 0x000000006a004986 */ /* 0x0003e8000c101538 */
[----:B------:R1:W-:Y:S04]  /*42c40*/  @P5 STG.E.U16 desc[UR56][R244.64], R6 ;  /* 0x00000006f4005986 */ /* 0x0003e8000c101538 */
[----:B------:R1:W-:Y:S01]  /*42c50*/  @P6 STG.E.U16 desc[UR56][R246.64], R123 ;  /* 0x0000007bf6006986 */ /* 0x0003e2000c101538 */
[----:B------:R-:W-:-:S05]  /*42c60*/  VIADD R3, R3, 0x1fe ;  /* 0x000001fe03037836 */ /* 0x000fca0000000000 */
[----:B------:R-:W-:-:S13]  /*42c70*/  ISETP.LT.AND P0, PT, R3, UR4, !P0 ;  /* 0x0000000403007c0c */ /* 0x000fda000c701270 */
[----:B------:R1:W-:Y:S01]  /*42c80*/  @P0 STG.E.U16 desc[UR56][R52.64], R7 ;  /* 0x0000000734000986 */ /* 0x0003e2000c101538 */
[----:B------:R-:W-:Y:S05]  /*42c90*/  @!P1 EXIT ;  /* 0x000000000000994d */ /* 0x000fea0003800000 */
[----:B------:R-:W-:-:S05]  /*42ca0*/  PRMT R125, R7, 0x7632, R125 ;  /* 0x00007632077d7816 */ /* 0x000fca000000007d */
[----:B------:R-:W-:Y:S01]  /*42cb0*/  STG.E.U16 desc[UR56][R250.64], R125 ;  /* 0x0000007dfa007986 */ /* 0x000fe2000c101538 */
[----:B------:R-:W-:Y:S05]  /*42cc0*/  EXIT ;  /* 0x000000000000794d */ /* 0x000fea0003800000 */
.L_x_2:
[----:B------:R-:W-:-:S00]  /*42cd0*/  BRA `(.L_x_2) ;  /* 0xfffffffc00fc7947 */ /* 0x000fc0000383ffff */
[----:B------:R-:W-:-:S00]  /*42ce0*/  NOP ;  /* 0x0000000000007918 */ /* 0x000fc00000000000 */
        /* <DEDUP_REMOVED lines=9> */
.L_x_3:


//--------------------- .nv.shared.matmul_kernel  --------------------------
	.section	.nv.shared.matmul_kernel,"aw",@nobits
	.sectionflags	@""
	.align	16
	.zero		1024


//--------------------- .nv.shared.reserved.0     --------------------------
	.section	.nv.shared.reserved.0,"aw",@nobits
	.weak		__nv_reservedSMEM_offset_0_alias
	.size		__nv_reservedSMEM_offset_0_alias, 0, 0
	.other		__nv_reservedSMEM_offset_0_alias,@"STO_CUDA_RESERVED_SHARED STV_DEFAULT"
__nv_reservedSMEM_offset_0_alias:
	.zero		0


//--------------------- .nv.constant0.matmul_kernel --------------------------
	.section	.nv.constant0.matmul_kernel,"a",@progbits
	.sectionflags	@""
	.align	4
.nv.constant0.matmul_kernel:
	.zero		608


//--------------------- SYMBOLS --------------------------

	.type		.nv.reservedSmem.offset0,@object
	.size		.nv.reservedSmem.offset0,0x4
